// auto-generated by cutlass_sweep.epilogue — config: {"arch": "sm_90", "cluster_m": 2, "cluster_n": 1, "dtype": "fp16", "fusion": "silu", "tile_k": 64, "tile_m": 128, "tile_n": 256}
#include "cutlass/cutlass.h"
#include "cutlass/gemm/collective/collective_builder.hpp"
#include "cutlass/gemm/device/gemm_universal_adapter.h"
#include "cutlass/gemm/kernel/gemm_universal.hpp"
#include "cutlass/epilogue/collective/collective_builder.hpp"
#include "cutlass/epilogue/fusion/operations.hpp"
#include "cutlass/epilogue/thread/activation.h"

using Elem = cutlass::half_t;
using Acc  = float;
using TileShape    = cute::Shape<cute::_128, cute::_256, cute::_64>;
using ClusterShape = cute::Shape<cute::_2, cute::_1, cute::_1>;
using FusionOp     = cutlass::epilogue::fusion::LinCombEltAct<cutlass::epilogue::thread::SiLu, Elem, Acc>;

using CollectiveEpilogue = typename cutlass::epilogue::collective::CollectiveBuilder<
    cutlass::arch::Sm90, cutlass::arch::OpClassTensorOp,
    TileShape, ClusterShape,
    cutlass::epilogue::collective::EpilogueTileAuto,
    Acc, Acc,
    Elem, cutlass::layout::RowMajor, 128 / cutlass::sizeof_bits<Elem>::value,
    Elem, cutlass::layout::RowMajor, 128 / cutlass::sizeof_bits<Elem>::value,
    cutlass::epilogue::TmaWarpSpecializedCooperative,
    FusionOp
  >::CollectiveOp;

using CollectiveMainloop = typename cutlass::gemm::collective::CollectiveBuilder<
    cutlass::arch::Sm90, cutlass::arch::OpClassTensorOp,
    Elem, cutlass::layout::RowMajor, 128 / cutlass::sizeof_bits<Elem>::value,
    Elem, cutlass::layout::ColumnMajor, 128 / cutlass::sizeof_bits<Elem>::value,
    Acc,
    TileShape, ClusterShape,
    cutlass::gemm::collective::StageCountAutoCarveout<
        static_cast<int>(sizeof(typename CollectiveEpilogue::SharedStorage))>,
    cutlass::gemm::KernelTmaWarpSpecializedCooperative
  >::CollectiveOp;

using GemmKernel = cutlass::gemm::kernel::GemmUniversal<
    cute::Shape<int,int,int,int>, CollectiveMainloop, CollectiveEpilogue>;
using Gemm = cutlass::gemm::device::GemmUniversalAdapter<GemmKernel>;

auto* _anchor = &cutlass::device_kernel<GemmKernel>;


// ===== COMPILED SASS (sm_90a) =====

	.target	sm_90a

	.elftype	@"ET_EXEC"


//--------------------- .note.nv.tkinfo           --------------------------
	.section	.note.nv.tkinfo,"",@"SHT_NOTE"
	.sectionflags	@"SHF_NOTE_NV_TKINFO"
	.tkinfo
        /*0018*/ 	.word	0x00000002
        /*0030*/ 	.string	""
        /*0030*/ 	.string	"ptxas"
        /*0030*/ 	.string	"Cuda compilation tools, release 13.0, V13.0.88"
        /*0030*/ 	.string	"Build cuda_13.0.r13.0/compiler.36424714_0"
        /*0030*/ 	.string	"-arch sm_90a -m 64 "



//--------------------- .note.nv.cuinfo           --------------------------
	.section	.note.nv.cuinfo,"",@"SHT_NOTE"
	.sectionflags	@"SHF_NOTE_NV_CUINFO"
        /*0018*/ 	.short	0x0002
        /*001a*/ 	.short	0x005a
        /*001c*/ 	.short	0x0082
	.zero		2


//--------------------- .nv.info                  --------------------------
	.section	.nv.info,"",@"SHT_CUDA_INFO"
	.align	4


	//----- nvinfo : EIATTR_REGCOUNT
	.align		4
        /*0000*/ 	.byte	0x04, 0x2f
        /*0002*/ 	.short	(.L_18 - .L_17)
	.align		4
.L_17:
        /*0004*/ 	.word	index@(_ZN7cutlass13device_kernelINS_4gemm6kernel13GemmUniversalIN4cute5tupleIJiiiiEEENS1_10collective13CollectiveMmaINS1_34MainloopSm90TmaGmmaWarpSpecializedILi4ENS5_IJNS4_1CILi2EEENSA_ILi1EEESC_EEENS1_35KernelTmaWarpSpecializedCooperativeEEENS5_IJNSA_ILi128EEENSA_ILi256EEENSA_ILi64EEEEEENS_6half_tENS5_IJlSC_lEEESK_SL_NS4_8TiledMMAINS4_8MMA_AtomIJNS4_4SM904GMMA26MMA_64x256x16_F32F16F16_SSILNSP_5MajorE0ELSR_0ELNSP_7ScaleInE1ELSS_1EEEEEENS4_6LayoutISD_NS5_IJSC_NSA_ILi0EEESW_EEEEENS5_IJNS4_10UnderscoreESZ_SZ_EEEEENS4_13SM90_TMA_LOADENS4_14ComposedLayoutINS4_7SwizzleILi3ELi4ELi3EEENS4_18smem_ptr_flag_bitsILi16EEENSV_INS5_IJNSA_ILi8EEESI_EEENS5_IJSI_SC_EEEEEEEvNS4_8identityENS4_23SM90_TMA_LOAD_MULTICASTES1C_vS1D_EENS_8epilogue10collective18CollectiveEpilogueINS1G_22Sm90TmaWarpSpecializedILi4ELi2ELi16ELb1ELb0EEEJSJ_NS5_IJSG_NSA_ILi32EEEEEESK_SL_SK_SL_NS1G_6fusion15FusionCallbacksIS1K_NS1N_13LinCombEltActINS1G_6thread4SiLuESK_fSK_fLNS_15FloatRoundStyleE2EEESJ_S1M_JEEES12_NS13_INS14_ILi2ELi4ELi3EEES17_NSV_INS5_IJS18_S1L_EEENS5_IJS1L_SC_EEEEEEENS4_17SM75_U32x4_LDSM_NENS4_14SM90_TMA_STOREES1Z_NS4_17SM90_U32x4_STSM_NENS4_9Copy_AtomIJS22_SK_EEEvEEEvvEEEEvNT_6ParamsE)
        /*0008*/ 	.word	0x000000a8


	//----- nvinfo : EIATTR_FRAME_SIZE
	.align		4
.L_18:
        /*000c*/ 	.byte	0x04, 0x11
        /*000e*/ 	.short	(.L_20 - .L_19)
	.align		4
.L_19:
        /*0010*/ 	.word	index@($__internal_0_$__cuda_sm20_rcp_rn_f32_slowpath)
        /*0014*/ 	.word	0x00000000


	//----- nvinfo : EIATTR_FRAME_SIZE
	.align		4
.L_20:
        /*0018*/ 	.byte	0x04, 0x11
        /*001a*/ 	.short	(.L_22 - .L_21)
	.align		4
.L_21:
        /*001c*/ 	.word	index@(_ZN7cutlass13device_kernelINS_4gemm6kernel13GemmUniversalIN4cute5tupleIJiiiiEEENS1_10collective13CollectiveMmaINS1_34MainloopSm90TmaGmmaWarpSpecializedILi4ENS5_IJNS4_1CILi2EEENSA_ILi1EEESC_EEENS1_35KernelTmaWarpSpecializedCooperativeEEENS5_IJNSA_ILi128EEENSA_ILi256EEENSA_ILi64EEEEEENS_6half_tENS5_IJlSC_lEEESK_SL_NS4_8TiledMMAINS4_8MMA_AtomIJNS4_4SM904GMMA26MMA_64x256x16_F32F16F16_SSILNSP_5MajorE0ELSR_0ELNSP_7ScaleInE1ELSS_1EEEEEENS4_6LayoutISD_NS5_IJSC_NSA_ILi0EEESW_EEEEENS5_IJNS4_10UnderscoreESZ_SZ_EEEEENS4_13SM90_TMA_LOADENS4_14ComposedLayoutINS4_7SwizzleILi3ELi4ELi3EEENS4_18smem_ptr_flag_bitsILi16EEENSV_INS5_IJNSA_ILi8EEESI_EEENS5_IJSI_SC_EEEEEEEvNS4_8identityENS4_23SM90_TMA_LOAD_MULTICASTES1C_vS1D_EENS_8epilogue10collective18CollectiveEpilogueINS1G_22Sm90TmaWarpSpecializedILi4ELi2ELi16ELb1ELb0EEEJSJ_NS5_IJSG_NSA_ILi32EEEEEESK_SL_SK_SL_NS1G_6fusion15FusionCallbacksIS1K_NS1N_13LinCombEltActINS1G_6thread4SiLuESK_fSK_fLNS_15FloatRoundStyleE2EEESJ_S1M_JEEES12_NS13_INS14_ILi2ELi4ELi3EEES17_NSV_INS5_IJS18_S1L_EEENS5_IJS1L_SC_EEEEEEENS4_17SM75_U32x4_LDSM_NENS4_14SM90_TMA_STOREES1Z_NS4_17SM90_U32x4_STSM_NENS4_9Copy_AtomIJS22_SK_EEEvEEEvvEEEEvNT_6ParamsE)
        /*0020*/ 	.word	0x00000000


	//----- nvinfo : EIATTR_MIN_STACK_SIZE
	.align		4
.L_22:
        /*0024*/ 	.byte	0x04, 0x12
        /*0026*/ 	.short	(.L_24 - .L_23)
	.align		4
.L_23:
        /*0028*/ 	.word	index@(_ZN7cutlass13device_kernelINS_4gemm6kernel13GemmUniversalIN4cute5tupleIJiiiiEEENS1_10collective13CollectiveMmaINS1_34MainloopSm90TmaGmmaWarpSpecializedILi4ENS5_IJNS4_1CILi2EEENSA_ILi1EEESC_EEENS1_35KernelTmaWarpSpecializedCooperativeEEENS5_IJNSA_ILi128EEENSA_ILi256EEENSA_ILi64EEEEEENS_6half_tENS5_IJlSC_lEEESK_SL_NS4_8TiledMMAINS4_8MMA_AtomIJNS4_4SM904GMMA26MMA_64x256x16_F32F16F16_SSILNSP_5MajorE0ELSR_0ELNSP_7ScaleInE1ELSS_1EEEEEENS4_6LayoutISD_NS5_IJSC_NSA_ILi0EEESW_EEEEENS5_IJNS4_10UnderscoreESZ_SZ_EEEEENS4_13SM90_TMA_LOADENS4_14ComposedLayoutINS4_7SwizzleILi3ELi4ELi3EEENS4_18smem_ptr_flag_bitsILi16EEENSV_INS5_IJNSA_ILi8EEESI_EEENS5_IJSI_SC_EEEEEEEvNS4_8identityENS4_23SM90_TMA_LOAD_MULTICASTES1C_vS1D_EENS_8epilogue10collective18CollectiveEpilogueINS1G_22Sm90TmaWarpSpecializedILi4ELi2ELi16ELb1ELb0EEEJSJ_NS5_IJSG_NSA_ILi32EEEEEESK_SL_SK_SL_NS1G_6fusion15FusionCallbacksIS1K_NS1N_13LinCombEltActINS1G_6thread4SiLuESK_fSK_fLNS_15FloatRoundStyleE2EEESJ_S1M_JEEES12_NS13_INS14_ILi2ELi4ELi3EEES17_NSV_INS5_IJS18_S1L_EEENS5_IJS1L_SC_EEEEEEENS4_17SM75_U32x4_LDSM_NENS4_14SM90_TMA_STOREES1Z_NS4_17SM90_U32x4_STSM_NENS4_9Copy_AtomIJS22_SK_EEEvEEEvvEEEEvNT_6ParamsE)
        /*002c*/ 	.word	0x00000000
.L_24:


//--------------------- .nv.compat                --------------------------
	.section	.nv.compat,"",@"SHT_CUDA_COMPAT_INFO"
	.align	4
        /*0000*/ 	.byte	0x02, 0x09, 0x01, 0x00, 0x02, 0x02, 0x04, 0x00, 0x02, 0x05, 0x05, 0x00, 0x03, 0x07, 0x01, 0x01
        /*0010*/ 	.byte	0x02, 0x03, 0x01, 0x00, 0x02, 0x06, 0x01, 0x00, 0x04, 0x0b, 0x08, 0x00, 0x00, 0x00, 0x00, 0x00
        /*0020*/ 	.byte	0x00, 0x00, 0x00, 0x00


//--------------------- .nv.info._ZN7cutlass13device_kernelINS_4gemm6kernel13GemmUniversalIN4cute5tupleIJiiiiEEENS1_10collective13CollectiveMmaINS1_34MainloopSm90TmaGmmaWarpSpecializedILi4ENS5_IJNS4_1CILi2EEENSA_ILi1EEESC_EEENS1_35KernelTmaWarpSpecializedCooperativeEEENS5_IJNSA_ILi128EEENSA_ILi256EEENSA_ILi64EEEEEENS_6half_tENS5_IJlSC_lEEESK_SL_NS4_8TiledMMAINS4_8MMA_AtomIJNS4_4SM904GMMA26MMA_64x256x16_F32F16F16_SSILNSP_5MajorE0ELSR_0ELNSP_7ScaleInE1ELSS_1EEEEEENS4_6LayoutISD_NS5_IJSC_NSA_ILi0EEESW_EEEEENS5_IJNS4_10UnderscoreESZ_SZ_EEEEENS4_13SM90_TMA_LOADENS4_14ComposedLayoutINS4_7SwizzleILi3ELi4ELi3EEENS4_18smem_ptr_flag_bitsILi16EEENSV_INS5_IJNSA_ILi8EEESI_EEENS5_IJSI_SC_EEEEEEEvNS4_8identityENS4_23SM90_TMA_LOAD_MULTICASTES1C_vS1D_EENS_8epilogue10collective18CollectiveEpilogueINS1G_22Sm90TmaWarpSpecializedILi4ELi2ELi16ELb1ELb0EEEJSJ_NS5_IJSG_NSA_ILi32EEEEEESK_SL_SK_SL_NS1G_6fusion15FusionCallbacksIS1K_NS1N_13LinCombEltActINS1G_6thread4SiLuESK_fSK_fLNS_15FloatRoundStyleE2EEESJ_S1M_JEEES12_NS13_INS14_ILi2ELi4ELi3EEES17_NSV_INS5_IJS18_S1L_EEENS5_IJS1L_SC_EEEEEEENS4_17SM75_U32x4_LDSM_NENS4_14SM90_TMA_STOREES1Z_NS4_17SM90_U32x4_STSM_NENS4_9Copy_AtomIJS22_SK_EEEvEEEvvEEEEvNT_6ParamsE --------------------------
	.section	.nv.info._ZN7cutlass13device_kernelINS_4gemm6kernel13GemmUniversalIN4cute5tupleIJiiiiEEENS1_10collective13CollectiveMmaINS1_34MainloopSm90TmaGmmaWarpSpecializedILi4ENS5_IJNS4_1CILi2EEENSA_ILi1EEESC_EEENS1_35KernelTmaWarpSpecializedCooperativeEEENS5_IJNSA_ILi128EEENSA_ILi256EEENSA_ILi64EEEEEENS_6half_tENS5_IJlSC_lEEESK_SL_NS4_8TiledMMAINS4_8MMA_AtomIJNS4_4SM904GMMA26MMA_64x256x16_F32F16F16_SSILNSP_5MajorE0ELSR_0ELNSP_7ScaleInE1ELSS_1EEEEEENS4_6LayoutISD_NS5_IJSC_NSA_ILi0EEESW_EEEEENS5_IJNS4_10UnderscoreESZ_SZ_EEEEENS4_13SM90_TMA_LOADENS4_14ComposedLayoutINS4_7SwizzleILi3ELi4ELi3EEENS4_18smem_ptr_flag_bitsILi16EEENSV_INS5_IJNSA_ILi8EEESI_EEENS5_IJSI_SC_EEEEEEEvNS4_8identityENS4_23SM90_TMA_LOAD_MULTICASTES1C_vS1D_EENS_8epilogue10collective18CollectiveEpilogueINS1G_22Sm90TmaWarpSpecializedILi4ELi2ELi16ELb1ELb0EEEJSJ_NS5_IJSG_NSA_ILi32EEEEEESK_SL_SK_SL_NS1G_6fusion15FusionCallbacksIS1K_NS1N_13LinCombEltActINS1G_6thread4SiLuESK_fSK_fLNS_15FloatRoundStyleE2EEESJ_S1M_JEEES12_NS13_INS14_ILi2ELi4ELi3EEES17_NSV_INS5_IJS18_S1L_EEENS5_IJS1L_SC_EEEEEEENS4_17SM75_U32x4_LDSM_NENS4_14SM90_TMA_STOREES1Z_NS4_17SM90_U32x4_STSM_NENS4_9Copy_AtomIJS22_SK_EEEvEEEvvEEEEvNT_6ParamsE,"",@"SHT_CUDA_INFO"
	.sectionflags	@""
	.align	4


	//----- nvinfo : EIATTR_CUDA_API_VERSION
	.align		4
        /*0000*/ 	.byte	0x04, 0x37
        /*0002*/ 	.short	(.L_26 - .L_25)
.L_25:
        /*0004*/ 	.word	0x00000082


	//----- nvinfo : EIATTR_KPARAM_INFO
	.align		4
.L_26:
        /*0008*/ 	.byte	0x04, 0x17
        /*000a*/ 	.short	(.L_28 - .L_27)
.L_27:
        /*000c*/ 	.word	0x00000000
        /*0010*/ 	.short	0x0000
        /*0012*/ 	.short	0x0070
        /*0014*/ 	.byte	0x00, 0xf0, 0x01, 0x1c


	//----- nvinfo : EIATTR_SPARSE_MMA_MASK
	.align		4
.L_28:
        /*0018*/ 	.byte	0x03, 0x50
        /*001a*/ 	.short	0x0000


	//----- nvinfo : EIATTR_MAXREG_COUNT
	.align		4
        /*001c*/ 	.byte	0x03, 0x1b
        /*001e*/ 	.short	0x00a8


	//----- nvinfo : EIATTR_NUM_BARRIERS
	.align		4
        /*0020*/ 	.byte	0x02, 0x4c
        /*0022*/ 	.byte	0x02
	.zero		1


	//----- nvinfo : EIATTR_EXTERNS
	.align		4
        /*0024*/ 	.byte	0x04, 0x0f
        /*0026*/ 	.short	(.L_30 - .L_29)


	//   ....[0]....
	.align		4
.L_29:
        /*0028*/ 	.word	index@(__assertfail)


	//----- nvinfo : EIATTR_MERCURY_ISA_VERSION
	.align		4
.L_30:
        /*002c*/ 	.byte	0x03, 0x5f
        /*002e*/ 	.short	0x0101


	//----- nvinfo : EIATTR_INT_WARP_WIDE_INSTR_OFFSETS
	.align		4
        /*0030*/ 	.byte	0x04, 0x31
        /*0032*/ 	.short	(.L_32 - .L_31)


	//   ....[0]....
.L_31:
        /*0034*/ 	.word	0x00000a30


	//   ....[1]....
        /*0038*/ 	.word	0x00000a40


	//   ....[2]....
        /*003c*/ 	.word	0x00000ba0


	//   ....[3]....
        /*0040*/ 	.word	0x00002290


	//----- nvinfo : EIATTR_COOP_GROUP_MASK_REGIDS
	.align		4
.L_32:
        /*0044*/ 	.byte	0x04, 0x29
        /*0046*/ 	.short	(.L_34 - .L_33)


	//   ....[0]....
.L_33:
        /*0048*/ 	.word	0xffffffff


	//   ....[1]....
        /*004c*/ 	.word	0xffffffff


	//   ....[2]....
        /*0050*/ 	.word	0xffffffff


	//   ....[3]....
        /*0054*/ 	.word	0xffffffff


	//   ....[4]....
        /*0058*/ 	.word	0xffffffff


	//   ....[5]....
        /*005c*/ 	.word	0xffffffff


	//   ....[6]....
        /*0060*/ 	.word	0xffffffff


	//----- nvinfo : EIATTR_COOP_GROUP_INSTR_OFFSETS
	.align		4
.L_34:
        /*0064*/ 	.byte	0x04, 0x28
        /*0066*/ 	.short	(.L_36 - .L_35)


	//   ....[0]....
.L_35:
        /*0068*/ 	.word	0x00000050


	//   ....[1]....
        /*006c*/ 	.word	0x00000080


	//   ....[2]....
        /*0070*/ 	.word	0x000004d0


	//   ....[3]....
        /*0074*/ 	.word	0x000006c0


	//   ....[4]....
        /*0078*/ 	.word	0x00000870


	//   ....[5]....
        /*007c*/ 	.word	0x00000d20


	//   ....[6]....
        /*0080*/ 	.word	0x00001810


	//----- nvinfo : EIATTR_REG_RECONFIG
	.align		4
.L_36:
        /*0084*/ 	.byte	0x01, 0x54
	.zero		2


	//----- nvinfo : EIATTR_SYSCALL_OFFSETS
	.align		4
        /*0088*/ 	.byte	0x04, 0x46
        /*008a*/ 	.short	(.L_38 - .L_37)


	//   ....[0]....
.L_37:
        /*008c*/ 	.word	0x000019d0


	//   ....[1]....
        /*0090*/ 	.word	0x000024d0


	//   ....[2]....
        /*0094*/ 	.word	0x000025c0


	//----- nvinfo : EIATTR_MBARRIER_INSTR_OFFSETS
	.align		4
.L_38:
        /*0098*/ 	.byte	0x04, 0x39
        /*009a*/ 	.short	(.L_40 - .L_39)


	//   ....[0]....
.L_39:
        /*009c*/ 	.word	0x00000630
        /*00a0*/ 	.word	0x000000ff
        /*00a4*/ 	.word	0x00000000
        /*00a8*/ 	.short	0x0100
        /*00aa*/ 	.byte	0x08
	.zero		1


	//   ....[1]....
        /*00ac*/ 	.word	0x00000640
        /*00b0*/ 	.word	0x000000ff
        /*00b4*/ 	.word	0x00000020
        /*00b8*/ 	.short	0x0100
        /*00ba*/ 	.byte	0x08
	.zero		1


	//   ....[2]....
        /*00bc*/ 	.word	0x00000650
        /*00c0*/ 	.word	0x000000ff
        /*00c4*/ 	.word	0x00000008
        /*00c8*/ 	.short	0x0100
        /*00ca*/ 	.byte	0x08
	.zero		1


	//   ....[3]....
        /*00cc*/ 	.word	0x00000660
        /*00d0*/ 	.word	0x000000ff
        /*00d4*/ 	.word	0x00000028
        /*00d8*/ 	.short	0x0100
        /*00da*/ 	.byte	0x08
	.zero		1


	//   ....[4]....
        /*00dc*/ 	.word	0x00000670
        /*00e0*/ 	.word	0x000000ff
        /*00e4*/ 	.word	0x00000010
        /*00e8*/ 	.short	0x0100
        /*00ea*/ 	.byte	0x08
	.zero		1


	//   ....[5]....
        /*00ec*/ 	.word	0x00000680
        /*00f0*/ 	.word	0x000000ff
        /*00f4*/ 	.word	0x00000030
        /*00f8*/ 	.short	0x0100
        /*00fa*/ 	.byte	0x08
	.zero		1


	//   ....[6]....
        /*00fc*/ 	.word	0x00000690
        /*0100*/ 	.word	0x000000ff
        /*0104*/ 	.word	0x00000018
        /*0108*/ 	.short	0x0100
        /*010a*/ 	.byte	0x08
	.zero		1


	//   ....[7]....
        /*010c*/ 	.word	0x000006a0
        /*0110*/ 	.word	0x000000ff
        /*0114*/ 	.word	0x00000038
        /*0118*/ 	.short	0x0100
        /*011a*/ 	.byte	0x08
	.zero		1


	//   ....[8]....
        /*011c*/ 	.word	0x000007d0
        /*0120*/ 	.word	0x000000ff
        /*0124*/ 	.word	0x00000040
        /*0128*/ 	.short	0x0100
        /*012a*/ 	.byte	0x08
	.zero		1


	//   ....[9]....
        /*012c*/ 	.word	0x000007e0
        /*0130*/ 	.word	0x000000ff
        /*0134*/ 	.word	0x00000060
        /*0138*/ 	.short	0x0100
        /*013a*/ 	.byte	0x08
	.zero		1


	//   ....[10]....
        /*013c*/ 	.word	0x000007f0
        /*0140*/ 	.word	0x000000ff
        /*0144*/ 	.word	0x00000048
        /*0148*/ 	.short	0x0100
        /*014a*/ 	.byte	0x08
	.zero		1


	//   ....[11]....
        /*014c*/ 	.word	0x00000800
        /*0150*/ 	.word	0x000000ff
        /*0154*/ 	.word	0x00000068
        /*0158*/ 	.short	0x0100
        /*015a*/ 	.byte	0x08
	.zero		1


	//   ....[12]....
        /*015c*/ 	.word	0x00000810
        /*0160*/ 	.word	0x000000ff
        /*0164*/ 	.word	0x00000050
        /*0168*/ 	.short	0x0100
        /*016a*/ 	.byte	0x08
	.zero		1


	//   ....[13]....
        /*016c*/ 	.word	0x00000820
        /*0170*/ 	.word	0x000000ff
        /*0174*/ 	.word	0x00000070
        /*0178*/ 	.short	0x0100
        /*017a*/ 	.byte	0x08
	.zero		1


	//   ....[14]....
        /*017c*/ 	.word	0x00000830
        /*0180*/ 	.word	0x000000ff
        /*0184*/ 	.word	0x00000058
        /*0188*/ 	.short	0x0100
        /*018a*/ 	.byte	0x08
	.zero		1


	//   ....[15]....
        /*018c*/ 	.word	0x00000840
        /*0190*/ 	.word	0x000000ff
        /*0194*/ 	.word	0x00000078
        /*0198*/ 	.short	0x0100
        /*019a*/ 	.byte	0x08
	.zero		1


	//   ....[16]....
        /*019c*/ 	.word	0x00000c10
        /*01a0*/ 	.word	0x000000ff
        /*01a4*/ 	.word	0x00000080
        /*01a8*/ 	.short	0x0100
        /*01aa*/ 	.byte	0x06
	.zero		1


	//   ....[17]....
        /*01ac*/ 	.word	0x00000ca0
        /*01b0*/ 	.word	0x000000ff
        /*01b4*/ 	.word	0x00000088
        /*01b8*/ 	.short	0x0100
        /*01ba*/ 	.byte	0x06
	.zero		1


	//   ....[18]....
        /*01bc*/ 	.word	0x00001a60
        /*01c0*/ 	.word	0x00000003
        /*01c4*/ 	.word	0x00000000
        /*01c8*/ 	.short	0x010a
        /*01ca*/ 	.byte	0x3f
	.zero		1


	//   ....[19]....
        /*01cc*/ 	.word	0x00001aa0
        /*01d0*/ 	.word	0x00000003
        /*01d4*/ 	.word	0x00000000
        /*01d8*/ 	.short	0x010a
        /*01da*/ 	.byte	0x3f
	.zero		1


	//   ....[20]....
        /*01dc*/ 	.word	0x00001e40
        /*01e0*/ 	.word	0x000000ff
        /*01e4*/ 	.word	0x00000000
        /*01e8*/ 	.short	0x010a
        /*01ea*/ 	.byte	0x04
	.zero		1


	//   ....[21]....
        /*01ec*/ 	.word	0x00001e80
        /*01f0*/ 	.word	0x000000ff
        /*01f4*/ 	.word	0x00000000
        /*01f8*/ 	.short	0x010a
        /*01fa*/ 	.byte	0x04
	.zero		1


	//   ....[22]....
        /*01fc*/ 	.word	0x00002120
        /*0200*/ 	.word	0x00000005
        /*0204*/ 	.word	0x00000000
        /*0208*/ 	.short	0x0101
        /*020a*/ 	.byte	0x3f
	.zero		1


	//   ....[23]....
        /*020c*/ 	.word	0x00002320
        /*0210*/ 	.word	0x00000003
        /*0214*/ 	.word	0x00000000
        /*0218*/ 	.short	0x0101
        /*021a*/ 	.byte	0x3f
	.zero		1


	//   ....[24]....
        /*021c*/ 	.word	0x00002a60
        /*0220*/ 	.word	0x000000ff
        /*0224*/ 	.word	0x00000040
        /*0228*/ 	.short	0x010a
        /*022a*/ 	.byte	0x35
	.zero		1


	//   ....[25]....
        /*022c*/ 	.word	0x00004a90
        /*0230*/ 	.word	0x000000ff
        /*0234*/ 	.word	0x00000000
        /*0238*/ 	.short	0x0101
        /*023a*/ 	.byte	0x04
	.zero		1


	//   ....[26]....
        /*023c*/ 	.word	0x00004b80
        /*0240*/ 	.word	0x00000013
        /*0244*/ 	.word	0x00000040
        /*0248*/ 	.short	0x010a
        /*024a*/ 	.byte	0x3f
	.zero		1


	//   ....[27]....
        /*024c*/ 	.word	0x000069d0
        /*0250*/ 	.word	0x000000ff
        /*0254*/ 	.word	0x00000000
        /*0258*/ 	.short	0x0101
        /*025a*/ 	.byte	0x04
	.zero		1


	//   ....[28]....
        /*025c*/ 	.word	0x00006ad0
        /*0260*/ 	.word	0x00000000
        /*0264*/ 	.word	0x00000040
        /*0268*/ 	.short	0x010a
        /*026a*/ 	.byte	0x3f
	.zero		1


	//   ....[29]....
        /*026c*/ 	.word	0x00008950
        /*0270*/ 	.word	0x000000ff
        /*0274*/ 	.word	0x00000000
        /*0278*/ 	.short	0x0101
        /*027a*/ 	.byte	0x04
	.zero		1


	//   ....[30]....
        /*027c*/ 	.word	0x00008a40
        /*0280*/ 	.word	0x00000003
        /*0284*/ 	.word	0x00000040
        /*0288*/ 	.short	0x010a
        /*028a*/ 	.byte	0x3f
	.zero		1


	//   ....[31]....
        /*028c*/ 	.word	0x0000a8d0
        /*0290*/ 	.word	0x000000ff
        /*0294*/ 	.word	0x00000000
        /*0298*/ 	.short	0x0101
        /*029a*/ 	.byte	0x04
	.zero		1


	//   ....[32]....
        /*029c*/ 	.word	0x0000a9c0
        /*02a0*/ 	.word	0x00000000
        /*02a4*/ 	.word	0x00000040
        /*02a8*/ 	.short	0x010a
        /*02aa*/ 	.byte	0x3f
	.zero		1


	//   ....[33]....
        /*02ac*/ 	.word	0x0000c820
        /*02b0*/ 	.word	0x000000ff
        /*02b4*/ 	.word	0x00000000
        /*02b8*/ 	.short	0x0101
        /*02ba*/ 	.byte	0x04
	.zero		1


	//   ....[34]....
        /*02bc*/ 	.word	0x0000c910
        /*02c0*/ 	.word	0x00000000
        /*02c4*/ 	.word	0x00000040
        /*02c8*/ 	.short	0x010a
        /*02ca*/ 	.byte	0x3f
	.zero		1


	//   ....[35]....
        /*02cc*/ 	.word	0x0000e770
        /*02d0*/ 	.word	0x000000ff
        /*02d4*/ 	.word	0x00000000
        /*02d8*/ 	.short	0x0101
        /*02da*/ 	.byte	0x04
	.zero		1


	//   ....[36]....
        /*02dc*/ 	.word	0x0000e860
        /*02e0*/ 	.word	0x00000000
        /*02e4*/ 	.word	0x00000040
        /*02e8*/ 	.short	0x010a
        /*02ea*/ 	.byte	0x3f
	.zero		1


	//   ....[37]....
        /*02ec*/ 	.word	0x000106c0
        /*02f0*/ 	.word	0x000000ff
        /*02f4*/ 	.word	0x00000000
        /*02f8*/ 	.short	0x0101
        /*02fa*/ 	.byte	0x04
	.zero		1


	//   ....[38]....
        /*02fc*/ 	.word	0x000107b0
        /*0300*/ 	.word	0x00000014
        /*0304*/ 	.word	0x00000040
        /*0308*/ 	.short	0x010a
        /*030a*/ 	.byte	0x3f
	.zero		1


	//   ....[39]....
        /*030c*/ 	.word	0x000125c0
        /*0310*/ 	.word	0x000000ff
        /*0314*/ 	.word	0x00000000
        /*0318*/ 	.short	0x0101
        /*031a*/ 	.byte	0x04
	.zero		1


	//   ....[40]....
        /*031c*/ 	.word	0x00012fc0
        /*0320*/ 	.word	0x000000ff
        /*0324*/ 	.word	0x00000000
        /*0328*/ 	.short	0x0101
        /*032a*/ 	.byte	0x04
	.zero		1


	//   ....[41]....
        /*032c*/ 	.word	0x00013630
        /*0330*/ 	.word	0x000000ff
        /*0334*/ 	.word	0x00000088
        /*0338*/ 	.short	0x010a
        /*033a*/ 	.byte	0x04
	.zero		1


	//   ....[42]....
        /*033c*/ 	.word	0x00013a70
        /*0340*/ 	.word	0x000000ff
        /*0344*/ 	.word	0x00000060
        /*0348*/ 	.short	0x010a
        /*034a*/ 	.byte	0x15
	.zero		1


	//   ....[43]....
        /*034c*/ 	.word	0x00013b60
        /*0350*/ 	.word	0x000000ff
        /*0354*/ 	.word	0x00000040
        /*0358*/ 	.short	0x010b
        /*035a*/ 	.byte	0x15
	.zero		1


	//   ....[44]....
        /*035c*/ 	.word	0x00013bc0
        /*0360*/ 	.word	0x000000ff
        /*0364*/ 	.word	0x00000000
        /*0368*/ 	.short	0x0101
        /*036a*/ 	.byte	0x10
	.zero		1


	//   ....[45]....
        /*036c*/ 	.word	0x00013bf0
        /*0370*/ 	.word	0x000000ff
        /*0374*/ 	.word	0x00000068
        /*0378*/ 	.short	0x010a
        /*037a*/ 	.byte	0x15
	.zero		1


	//   ....[46]....
        /*037c*/ 	.word	0x00013d00
        /*0380*/ 	.word	0x000000ff
        /*0384*/ 	.word	0x00000048
        /*0388*/ 	.short	0x010b
        /*038a*/ 	.byte	0x15
	.zero		1


	//   ....[47]....
        /*038c*/ 	.word	0x00013d60
        /*0390*/ 	.word	0x000000ff
        /*0394*/ 	.word	0x00000000
        /*0398*/ 	.short	0x0101
        /*039a*/ 	.byte	0x12
	.zero		1


	//   ....[48]....
        /*039c*/ 	.word	0x00013d90
        /*03a0*/ 	.word	0x000000ff
        /*03a4*/ 	.word	0x00000070
        /*03a8*/ 	.short	0x010a
        /*03aa*/ 	.byte	0x15
	.zero		1


	//   ....[49]....
        /*03ac*/ 	.word	0x00013ea0
        /*03b0*/ 	.word	0x000000ff
        /*03b4*/ 	.word	0x00000050
        /*03b8*/ 	.short	0x010b
        /*03ba*/ 	.byte	0x15
	.zero		1


	//   ....[50]....
        /*03bc*/ 	.word	0x00013f00
        /*03c0*/ 	.word	0x000000ff
        /*03c4*/ 	.word	0x00000000
        /*03c8*/ 	.short	0x0101
        /*03ca*/ 	.byte	0x1d
	.zero		1


	//   ....[51]....
        /*03cc*/ 	.word	0x00013f30
        /*03d0*/ 	.word	0x000000ff
        /*03d4*/ 	.word	0x00000078
        /*03d8*/ 	.short	0x010a
        /*03da*/ 	.byte	0x15
	.zero		1


	//   ....[52]....
        /*03dc*/ 	.word	0x00014040
        /*03e0*/ 	.word	0x000000ff
        /*03e4*/ 	.word	0x00000058
        /*03e8*/ 	.short	0x010b
        /*03ea*/ 	.byte	0x15
	.zero		1


	//   ....[53]....
        /*03ec*/ 	.word	0x000140a0
        /*03f0*/ 	.word	0x000000ff
        /*03f4*/ 	.word	0x00000000
        /*03f8*/ 	.short	0x0101
        /*03fa*/ 	.byte	0x1e
	.zero		1


	//   ....[54]....
        /*03fc*/ 	.word	0x000140e0
        /*0400*/ 	.word	0x000000ff
        /*0404*/ 	.word	0x00000060
        /*0408*/ 	.short	0x010a
        /*040a*/ 	.byte	0x15
	.zero		1


	//   ....[55]....
        /*040c*/ 	.word	0x000141e0
        /*0410*/ 	.word	0x000000ff
        /*0414*/ 	.word	0x00000040
        /*0418*/ 	.short	0x010b
        /*041a*/ 	.byte	0x15
	.zero		1


	//   ....[56]....
        /*041c*/ 	.word	0x00014220
        /*0420*/ 	.word	0x000000ff
        /*0424*/ 	.word	0x00000000
        /*0428*/ 	.short	0x0101
        /*042a*/ 	.byte	0x10
	.zero		1


	//   ....[57]....
        /*042c*/ 	.word	0x00014250
        /*0430*/ 	.word	0x000000ff
        /*0434*/ 	.word	0x00000068
        /*0438*/ 	.short	0x010a
        /*043a*/ 	.byte	0x15
	.zero		1


	//   ....[58]....
        /*043c*/ 	.word	0x00014350
        /*0440*/ 	.word	0x000000ff
        /*0444*/ 	.word	0x00000048
        /*0448*/ 	.short	0x010b
        /*044a*/ 	.byte	0x15
	.zero		1


	//   ....[59]....
        /*044c*/ 	.word	0x00014390
        /*0450*/ 	.word	0x000000ff
        /*0454*/ 	.word	0x00000000
        /*0458*/ 	.short	0x0101
        /*045a*/ 	.byte	0x12
	.zero		1


	//   ....[60]....
        /*045c*/ 	.word	0x000143c0
        /*0460*/ 	.word	0x000000ff
        /*0464*/ 	.word	0x00000070
        /*0468*/ 	.short	0x010a
        /*046a*/ 	.byte	0x15
	.zero		1


	//   ....[61]....
        /*046c*/ 	.word	0x000144c0
        /*0470*/ 	.word	0x000000ff
        /*0474*/ 	.word	0x00000050
        /*0478*/ 	.short	0x010b
        /*047a*/ 	.byte	0x15
	.zero		1


	//   ....[62]....
        /*047c*/ 	.word	0x00014500
        /*0480*/ 	.word	0x000000ff
        /*0484*/ 	.word	0x00000000
        /*0488*/ 	.short	0x0101
        /*048a*/ 	.byte	0x1d
	.zero		1


	//   ....[63]....
        /*048c*/ 	.word	0x00014530
        /*0490*/ 	.word	0x000000ff
        /*0494*/ 	.word	0x00000078
        /*0498*/ 	.short	0x010a
        /*049a*/ 	.byte	0x15
	.zero		1


	//   ....[64]....
        /*049c*/ 	.word	0x00014630
        /*04a0*/ 	.word	0x000000ff
        /*04a4*/ 	.word	0x00000058
        /*04a8*/ 	.short	0x010b
        /*04aa*/ 	.byte	0x15
	.zero		1


	//   ....[65]....
        /*04ac*/ 	.word	0x00014680
        /*04b0*/ 	.word	0x000000ff
        /*04b4*/ 	.word	0x00000000
        /*04b8*/ 	.short	0x0101
        /*04ba*/ 	.byte	0x1e
	.zero		1


	//   ....[66]....
        /*04bc*/ 	.word	0x00014d40
        /*04c0*/ 	.word	0x00000000
        /*04c4*/ 	.word	0x00000060
        /*04c8*/ 	.short	0x010a
        /*04ca*/ 	.byte	0x3f
	.zero		1


	//   ....[67]....
        /*04cc*/ 	.word	0x00014d80
        /*04d0*/ 	.word	0x00000000
        /*04d4*/ 	.word	0x00000068
        /*04d8*/ 	.short	0x010a
        /*04da*/ 	.byte	0x3f
	.zero		1


	//   ....[68]....
        /*04dc*/ 	.word	0x00014dc0
        /*04e0*/ 	.word	0x00000000
        /*04e4*/ 	.word	0x00000070
        /*04e8*/ 	.short	0x010a
        /*04ea*/ 	.byte	0x3f
	.zero		1


	//   ....[69]....
        /*04ec*/ 	.word	0x00014e20
        /*04f0*/ 	.word	0x00000000
        /*04f4*/ 	.word	0x00000078
        /*04f8*/ 	.short	0x010a
        /*04fa*/ 	.byte	0x3f
	.zero		1


	//   ....[70]....
        /*04fc*/ 	.word	0x00015160
        /*0500*/ 	.word	0x00000014
        /*0504*/ 	.word	0x00000020
        /*0508*/ 	.short	0x010a
        /*050a*/ 	.byte	0x3f
	.zero		1


	//   ....[71]....
        /*050c*/ 	.word	0x00015520
        /*0510*/ 	.word	0x00000004
        /*0514*/ 	.word	0x00000088
        /*0518*/ 	.short	0x0101
        /*051a*/ 	.byte	0x3f
	.zero		1


	//   ....[72]....
        /*051c*/ 	.word	0x00015c50
        /*0520*/ 	.word	0x00000005
        /*0524*/ 	.word	0x00000000
        /*0528*/ 	.short	0x010a
        /*052a*/ 	.byte	0x3f
	.zero		1


	//   ....[73]....
        /*052c*/ 	.word	0x00015cd0
        /*0530*/ 	.word	0x00000007
        /*0534*/ 	.word	0x00000000
        /*0538*/ 	.short	0x010a
        /*053a*/ 	.byte	0x3f
	.zero		1


	//   ....[74]....
        /*053c*/ 	.word	0x00015d60
        /*0540*/ 	.word	0x00000006
        /*0544*/ 	.word	0x00000000
        /*0548*/ 	.short	0x010a
        /*054a*/ 	.byte	0x3f
	.zero		1


	//   ....[75]....
        /*054c*/ 	.word	0x00015df0
        /*0550*/ 	.word	0x00000003
        /*0554*/ 	.word	0x00000000
        /*0558*/ 	.short	0x010a
        /*055a*/ 	.byte	0x3f
	.zero		1


	//   ....[76]....
        /*055c*/ 	.word	0x00015e50
        /*0560*/ 	.word	0x00000003
        /*0564*/ 	.word	0x00000000
        /*0568*/ 	.short	0x010a
        /*056a*/ 	.byte	0x3f
	.zero		1


	//   ....[77]....
        /*056c*/ 	.word	0x00015eb0
        /*0570*/ 	.word	0x00000005
        /*0574*/ 	.word	0x00000000
        /*0578*/ 	.short	0x010a
        /*057a*/ 	.byte	0x3f
	.zero		1


	//   ....[78]....
        /*057c*/ 	.word	0x00015f10
        /*0580*/ 	.word	0x00000003
        /*0584*/ 	.word	0x00000040
        /*0588*/ 	.short	0x010a
        /*058a*/ 	.byte	0x3f
	.zero		1


	//   ....[79]....
        /*058c*/ 	.word	0x00015f60
        /*0590*/ 	.word	0x00000013
        /*0594*/ 	.word	0x00000040
        /*0598*/ 	.short	0x010a
        /*059a*/ 	.byte	0x3f
	.zero		1


	//   ....[80]....
        /*059c*/ 	.word	0x00015fb0
        /*05a0*/ 	.word	0x00000000
        /*05a4*/ 	.word	0x00000040
        /*05a8*/ 	.short	0x010a
        /*05aa*/ 	.byte	0x3f
	.zero		1


	//   ....[81]....
        /*05ac*/ 	.word	0x00016000
        /*05b0*/ 	.word	0x00000003
        /*05b4*/ 	.word	0x00000040
        /*05b8*/ 	.short	0x010a
        /*05ba*/ 	.byte	0x3f
	.zero		1


	//   ....[82]....
        /*05bc*/ 	.word	0x00016050
        /*05c0*/ 	.word	0x00000000
        /*05c4*/ 	.word	0x00000040
        /*05c8*/ 	.short	0x010a
        /*05ca*/ 	.byte	0x3f
	.zero		1


	//   ....[83]....
        /*05cc*/ 	.word	0x000160a0
        /*05d0*/ 	.word	0x00000000
        /*05d4*/ 	.word	0x00000040
        /*05d8*/ 	.short	0x010a
        /*05da*/ 	.byte	0x3f
	.zero		1


	//   ....[84]....
        /*05dc*/ 	.word	0x000160f0
        /*05e0*/ 	.word	0x00000000
        /*05e4*/ 	.word	0x00000040
        /*05e8*/ 	.short	0x010a
        /*05ea*/ 	.byte	0x3f
	.zero		1


	//   ....[85]....
        /*05ec*/ 	.word	0x00016140
        /*05f0*/ 	.word	0x00000014
        /*05f4*/ 	.word	0x00000040
        /*05f8*/ 	.short	0x010a
        /*05fa*/ 	.byte	0x3f
	.zero		1


	//   ....[86]....
        /*05fc*/ 	.word	0x000161a0
        /*0600*/ 	.word	0x00000005
        /*0604*/ 	.word	0x00000088
        /*0608*/ 	.short	0x010a
        /*060a*/ 	.byte	0x3f
	.zero		1


	//   ....[87]....
        /*060c*/ 	.word	0x00016200
        /*0610*/ 	.word	0x00000005
        /*0614*/ 	.word	0x00000060
        /*0618*/ 	.short	0x010a
        /*061a*/ 	.byte	0x3f
	.zero		1


	//   ....[88]....
        /*061c*/ 	.word	0x00016260
        /*0620*/ 	.word	0x00000005
        /*0624*/ 	.word	0x00000068
        /*0628*/ 	.short	0x010a
        /*062a*/ 	.byte	0x3f
	.zero		1


	//   ....[89]....
        /*062c*/ 	.word	0x000162c0
        /*0630*/ 	.word	0x00000005
        /*0634*/ 	.word	0x00000070
        /*0638*/ 	.short	0x010a
        /*063a*/ 	.byte	0x3f
	.zero		1


	//   ....[90]....
        /*063c*/ 	.word	0x00016320
        /*0640*/ 	.word	0x00000005
        /*0644*/ 	.word	0x00000078
        /*0648*/ 	.short	0x010a
        /*064a*/ 	.byte	0x3f
	.zero		1


	//   ....[91]....
        /*064c*/ 	.word	0x00016380
        /*0650*/ 	.word	0x00000005
        /*0654*/ 	.word	0x00000060
        /*0658*/ 	.short	0x010a
        /*065a*/ 	.byte	0x3f
	.zero		1


	//   ....[92]....
        /*065c*/ 	.word	0x000163e0
        /*0660*/ 	.word	0x00000005
        /*0664*/ 	.word	0x00000068
        /*0668*/ 	.short	0x010a
        /*066a*/ 	.byte	0x3f
	.zero		1


	//   ....[93]....
        /*066c*/ 	.word	0x00016440
        /*0670*/ 	.word	0x00000005
        /*0674*/ 	.word	0x00000070
        /*0678*/ 	.short	0x010a
        /*067a*/ 	.byte	0x3f
	.zero		1


	//   ....[94]....
        /*067c*/ 	.word	0x000164a0
        /*0680*/ 	.word	0x00000005
        /*0684*/ 	.word	0x00000078
        /*0688*/ 	.short	0x010a
        /*068a*/ 	.byte	0x3f
	.zero		1


	//   ....[95]....
        /*068c*/ 	.word	0x000164f0
        /*0690*/ 	.word	0x00000000
        /*0694*/ 	.word	0x00000060
        /*0698*/ 	.short	0x010a
        /*069a*/ 	.byte	0x3f
	.zero		1


	//   ....[96]....
        /*069c*/ 	.word	0x00016540
        /*06a0*/ 	.word	0x00000000
        /*06a4*/ 	.word	0x00000068
        /*06a8*/ 	.short	0x010a
        /*06aa*/ 	.byte	0x3f
	.zero		1


	//   ....[97]....
        /*06ac*/ 	.word	0x00016590
        /*06b0*/ 	.word	0x00000000
        /*06b4*/ 	.word	0x00000070
        /*06b8*/ 	.short	0x010a
        /*06ba*/ 	.byte	0x3f
	.zero		1


	//   ....[98]....
        /*06bc*/ 	.word	0x00016660
        /*06c0*/ 	.word	0x00000014
        /*06c4*/ 	.word	0x00000020
        /*06c8*/ 	.short	0x010a
        /*06ca*/ 	.byte	0x3f
	.zero		1


	//   ....[99]....
        /*06cc*/ 	.word	0x00016730
        /*06d0*/ 	.word	0x00000005
        /*06d4*/ 	.word	0x00000000
        /*06d8*/ 	.short	0x010a
        /*06da*/ 	.byte	0x3f
	.zero		1


	//   ....[100]....
        /*06dc*/ 	.word	0x00016780
        /*06e0*/ 	.word	0x00000007
        /*06e4*/ 	.word	0x00000000
        /*06e8*/ 	.short	0x010a
        /*06ea*/ 	.byte	0x3f
	.zero		1


	//   ....[101]....
        /*06ec*/ 	.word	0x000167d0
        /*06f0*/ 	.word	0x00000006
        /*06f4*/ 	.word	0x00000000
        /*06f8*/ 	.short	0x010a
        /*06fa*/ 	.byte	0x3f
	.zero		1


	//----- nvinfo : EIATTR_NUM_MBARRIERS
	.align		4
.L_40:
        /*06fc*/ 	.byte	0x03, 0x38
        /*06fe*/ 	.short	0x0012


	//----- nvinfo : EIATTR_EXIT_INSTR_OFFSETS
	.align		4
        /*0700*/ 	.byte	0x04, 0x1c
        /*0702*/ 	.short	(.L_42 - .L_41)


	//   ....[0]....
.L_41:
        /*0704*/ 	.word	0x00015e40


	//----- nvinfo : EIATTR_MAX_THREADS
	.align		4
.L_42:
        /*0708*/ 	.byte	0x04, 0x05
        /*070a*/ 	.short	(.L_44 - .L_43)
.L_43:
        /*070c*/ 	.word	0x00000180
        /*0710*/ 	.word	0x00000001
        /*0714*/ 	.word	0x00000001


	//----- nvinfo : EIATTR_CRS_STACK_SIZE
	.align		4
.L_44:
        /*0718*/ 	.byte	0x04, 0x1e
        /*071a*/ 	.short	(.L_46 - .L_45)
.L_45:
        /*071c*/ 	.word	0x00000000


	//----- nvinfo : EIATTR_CBANK_PARAM_SIZE
	.align		4
.L_46:
        /*0720*/ 	.byte	0x03, 0x19
        /*0722*/ 	.short	0x0770


	//----- nvinfo : EIATTR_PARAM_CBANK
	.align		4
        /*0724*/ 	.byte	0x04, 0x0a
        /*0726*/ 	.short	(.L_48 - .L_47)
	.align		4
.L_47:
        /*0728*/ 	.word	index@(.nv.constant0._ZN7cutlass13device_kernelINS_4gemm6kernel13GemmUniversalIN4cute5tupleIJiiiiEEENS1_10collective13CollectiveMmaINS1_34MainloopSm90TmaGmmaWarpSpecializedILi4ENS5_IJNS4_1CILi2EEENSA_ILi1EEESC_EEENS1_35KernelTmaWarpSpecializedCooperativeEEENS5_IJNSA_ILi128EEENSA_ILi256EEENSA_ILi64EEEEEENS_6half_tENS5_IJlSC_lEEESK_SL_NS4_8TiledMMAINS4_8MMA_AtomIJNS4_4SM904GMMA26MMA_64x256x16_F32F16F16_SSILNSP_5MajorE0ELSR_0ELNSP_7ScaleInE1ELSS_1EEEEEENS4_6LayoutISD_NS5_IJSC_NSA_ILi0EEESW_EEEEENS5_IJNS4_10UnderscoreESZ_SZ_EEEEENS4_13SM90_TMA_LOADENS4_14ComposedLayoutINS4_7SwizzleILi3ELi4ELi3EEENS4_18smem_ptr_flag_bitsILi16EEENSV_INS5_IJNSA_ILi8EEESI_EEENS5_IJSI_SC_EEEEEEEvNS4_8identityENS4_23SM90_TMA_LOAD_MULTICASTES1C_vS1D_EENS_8epilogue10collective18CollectiveEpilogueINS1G_22Sm90TmaWarpSpecializedILi4ELi2ELi16ELb1ELb0EEEJSJ_NS5_IJSG_NSA_ILi32EEEEEESK_SL_SK_SL_NS1G_6fusion15FusionCallbacksIS1K_NS1N_13LinCombEltActINS1G_6thread4SiLuESK_fSK_fLNS_15FloatRoundStyleE2EEESJ_S1M_JEEES12_NS13_INS14_ILi2ELi4ELi3EEES17_NSV_INS5_IJS18_S1L_EEENS5_IJS1L_SC_EEEEEEENS4_17SM75_U32x4_LDSM_NENS4_14SM90_TMA_STOREES1Z_NS4_17SM90_U32x4_STSM_NENS4_9Copy_AtomIJS22_SK_EEEvEEEvvEEEEvNT_6ParamsE)
        /*072c*/ 	.short	0x0210
        /*072e*/ 	.short	0x0770


	//----- nvinfo : EIATTR_SW_WAR
	.align		4
.L_48:
        /*0730*/ 	.byte	0x04, 0x36
        /*0732*/ 	.short	(.L_50 - .L_49)
.L_49:
        /*0734*/ 	.word	0x00000008
.L_50:


//--------------------- .nv.callgraph             --------------------------
	.section	.nv.callgraph,"",@"SHT_CUDA_CALLGRAPH"
	.align	4
	.sectionentsize	8
	.align		4
        /*0000*/ 	.word	0x00000000
	.align		4
        /*0004*/ 	.word	0xffffffff
	.align		4
        /*0008*/ 	.word	index@(_ZN7cutlass13device_kernelINS_4gemm6kernel13GemmUniversalIN4cute5tupleIJiiiiEEENS1_10collective13CollectiveMmaINS1_34MainloopSm90TmaGmmaWarpSpecializedILi4ENS5_IJNS4_1CILi2EEENSA_ILi1EEESC_EEENS1_35KernelTmaWarpSpecializedCooperativeEEENS5_IJNSA_ILi128EEENSA_ILi256EEENSA_ILi64EEEEEENS_6half_tENS5_IJlSC_lEEESK_SL_NS4_8TiledMMAINS4_8MMA_AtomIJNS4_4SM904GMMA26MMA_64x256x16_F32F16F16_SSILNSP_5MajorE0ELSR_0ELNSP_7ScaleInE1ELSS_1EEEEEENS4_6LayoutISD_NS5_IJSC_NSA_ILi0EEESW_EEEEENS5_IJNS4_10UnderscoreESZ_SZ_EEEEENS4_13SM90_TMA_LOADENS4_14ComposedLayoutINS4_7SwizzleILi3ELi4ELi3EEENS4_18smem_ptr_flag_bitsILi16EEENSV_INS5_IJNSA_ILi8EEESI_EEENS5_IJSI_SC_EEEEEEEvNS4_8identityENS4_23SM90_TMA_LOAD_MULTICASTES1C_vS1D_EENS_8epilogue10collective18CollectiveEpilogueINS1G_22Sm90TmaWarpSpecializedILi4ELi2ELi16ELb1ELb0EEEJSJ_NS5_IJSG_NSA_ILi32EEEEEESK_SL_SK_SL_NS1G_6fusion15FusionCallbacksIS1K_NS1N_13LinCombEltActINS1G_6thread4SiLuESK_fSK_fLNS_15FloatRoundStyleE2EEESJ_S1M_JEEES12_NS13_INS14_ILi2ELi4ELi3EEES17_NSV_INS5_IJS18_S1L_EEENS5_IJS1L_SC_EEEEEEENS4_17SM75_U32x4_LDSM_NENS4_14SM90_TMA_STOREES1Z_NS4_17SM90_U32x4_STSM_NENS4_9Copy_AtomIJS22_SK_EEEvEEEvvEEEEvNT_6ParamsE)
	.align		4
        /*000c*/ 	.word	index@(__assertfail)
	.align		4
        /*0010*/ 	.word	0x00000000
	.align		4
        /*0014*/ 	.word	0xfffffffe
	.align		4
        /*0018*/ 	.word	0x00000000
	.align		4
        /*001c*/ 	.word	0xfffffffd
	.align		4
        /*0020*/ 	.word	0x00000000
	.align		4
        /*0024*/ 	.word	0xfffffffc


//--------------------- .nv.constant4             --------------------------
	.section	.nv.constant4,"a",@progbits
	.align	8
	.align		8
.nv.constant4:
        /*0000*/ 	.dword	__assertfail
	.align		8
        /*0008*/ 	.dword	__unnamed_1
	.align		8
        /*0010*/ 	.dword	__unnamed_2
	.align		8
        /*0018*/ 	.dword	_ZN39_INTERNAL_34b396ba_4_k_cu_8a7898bc_29304cuda3std3__45__cpo5beginE
	.align		8
        /*0020*/ 	.dword	_ZN39_INTERNAL_34b396ba_4_k_cu_8a7898bc_29304cuda3std3__45__cpo3endE
	.align		8
        /*0028*/ 	.dword	_ZN39_INTERNAL_34b396ba_4_k_cu_8a7898bc_29304cuda3std3__45__cpo6cbeginE
	.align		8
        /*0030*/ 	.dword	_ZN39_INTERNAL_34b396ba_4_k_cu_8a7898bc_29304cuda3std3__45__cpo4cendE
	.align		8
        /*0038*/ 	.dword	_ZN39_INTERNAL_34b396ba_4_k_cu_8a7898bc_29304cuda3std3__441_GLOBAL__N__34b396ba_4_k_cu_8a7898bc_29306ignoreE
	.align		8
        /*0040*/ 	.dword	_ZN39_INTERNAL_34b396ba_4_k_cu_8a7898bc_29304cuda3std3__419piecewise_constructE
	.align		8
        /*0048*/ 	.dword	_ZN39_INTERNAL_34b396ba_4_k_cu_8a7898bc_29304cuda3std3__48in_placeE
	.align		8
        /*0050*/ 	.dword	_ZN39_INTERNAL_34b396ba_4_k_cu_8a7898bc_29304cuda3std6ranges3__45__cpo4swapE
	.align		8
        /*0058*/ 	.dword	_ZN39_INTERNAL_34b396ba_4_k_cu_8a7898bc_29304cuda3std6ranges3__45__cpo9iter_moveE
	.align		8
        /*0060*/ 	.dword	_ZN39_INTERNAL_34b396ba_4_k_cu_8a7898bc_29304cute7productE
	.align		8
        /*0068*/ 	.dword	_ZN39_INTERNAL_34b396ba_4_k_cu_8a7898bc_29304cute1_E
	.align		8
        /*0070*/ 	.dword	$str$22
	.align		8
        /*0078*/ 	.dword	$str$23
	.align		8
        /*0080*/ 	.dword	$str$26
	.align		8
        /*0088*/ 	.dword	$str$27


//--------------------- .text._ZN7cutlass13device_kernelINS_4gemm6kernel13GemmUniversalIN4cute5tupleIJiiiiEEENS1_10collective13CollectiveMmaINS1_34MainloopSm90TmaGmmaWarpSpecializedILi4ENS5_IJNS4_1CILi2EEENSA_ILi1EEESC_EEENS1_35KernelTmaWarpSpecializedCooperativeEEENS5_IJNSA_ILi128EEENSA_ILi256EEENSA_ILi64EEEEEENS_6half_tENS5_IJlSC_lEEESK_SL_NS4_8TiledMMAINS4_8MMA_AtomIJNS4_4SM904GMMA26MMA_64x256x16_F32F16F16_SSILNSP_5MajorE0ELSR_0ELNSP_7ScaleInE1ELSS_1EEEEEENS4_6LayoutISD_NS5_IJSC_NSA_ILi0EEESW_EEEEENS5_IJNS4_10UnderscoreESZ_SZ_EEEEENS4_13SM90_TMA_LOADENS4_14ComposedLayoutINS4_7SwizzleILi3ELi4ELi3EEENS4_18smem_ptr_flag_bitsILi16EEENSV_INS5_IJNSA_ILi8EEESI_EEENS5_IJSI_SC_EEEEEEEvNS4_8identityENS4_23SM90_TMA_LOAD_MULTICASTES1C_vS1D_EENS_8epilogue10collective18CollectiveEpilogueINS1G_22Sm90TmaWarpSpecializedILi4ELi2ELi16ELb1ELb0EEEJSJ_NS5_IJSG_NSA_ILi32EEEEEESK_SL_SK_SL_NS1G_6fusion15FusionCallbacksIS1K_NS1N_13LinCombEltActINS1G_6thread4SiLuESK_fSK_fLNS_15FloatRoundStyleE2EEESJ_S1M_JEEES12_NS13_INS14_ILi2ELi4ELi3EEES17_NSV_INS5_IJS18_S1L_EEENS5_IJS1L_SC_EEEEEEENS4_17SM75_U32x4_LDSM_NENS4_14SM90_TMA_STOREES1Z_NS4_17SM90_U32x4_STSM_NENS4_9Copy_AtomIJS22_SK_EEEvEEEvvEEEEvNT_6ParamsE --------------------------
	.section	.text._ZN7cutlass13device_kernelINS_4gemm6kernel13GemmUniversalIN4cute5tupleIJiiiiEEENS1_10collective13CollectiveMmaINS1_34MainloopSm90TmaGmmaWarpSpecializedILi4ENS5_IJNS4_1CILi2EEENSA_ILi1EEESC_EEENS1_35KernelTmaWarpSpecializedCooperativeEEENS5_IJNSA_ILi128EEENSA_ILi256EEENSA_ILi64EEEEEENS_6half_tENS5_IJlSC_lEEESK_SL_NS4_8TiledMMAINS4_8MMA_AtomIJNS4_4SM904GMMA26MMA_64x256x16_F32F16F16_SSILNSP_5MajorE0ELSR_0ELNSP_7ScaleInE1ELSS_1EEEEEENS4_6LayoutISD_NS5_IJSC_NSA_ILi0EEESW_EEEEENS5_IJNS4_10UnderscoreESZ_SZ_EEEEENS4_13SM90_TMA_LOADENS4_14ComposedLayoutINS4_7SwizzleILi3ELi4ELi3EEENS4_18smem_ptr_flag_bitsILi16EEENSV_INS5_IJNSA_ILi8EEESI_EEENS5_IJSI_SC_EEEEEEEvNS4_8identityENS4_23SM90_TMA_LOAD_MULTICASTES1C_vS1D_EENS_8epilogue10collective18CollectiveEpilogueINS1G_22Sm90TmaWarpSpecializedILi4ELi2ELi16ELb1ELb0EEEJSJ_NS5_IJSG_NSA_ILi32EEEEEESK_SL_SK_SL_NS1G_6fusion15FusionCallbacksIS1K_NS1N_13LinCombEltActINS1G_6thread4SiLuESK_fSK_fLNS_15FloatRoundStyleE2EEESJ_S1M_JEEES12_NS13_INS14_ILi2ELi4ELi3EEES17_NSV_INS5_IJS18_S1L_EEENS5_IJS1L_SC_EEEEEEENS4_17SM75_U32x4_LDSM_NENS4_14SM90_TMA_STOREES1Z_NS4_17SM90_U32x4_STSM_NENS4_9Copy_AtomIJS22_SK_EEEvEEEvvEEEEvNT_6ParamsE,"ax",@progbits
	.align	128
.text._ZN7cutlass13device_kernelINS_4gemm6kernel13GemmUniversalIN4cute5tupleIJiiiiEEENS1_10collective13CollectiveMmaINS1_34MainloopSm90TmaGmmaWarpSpecializedILi4ENS5_IJNS4_1CILi2EEENSA_ILi1EEESC_EEENS1_35KernelTmaWarpSpecializedCooperativeEEENS5_IJNSA_ILi128EEENSA_ILi256EEENSA_ILi64EEEEEENS_6half_tENS5_IJlSC_lEEESK_SL_NS4_8TiledMMAINS4_8MMA_AtomIJNS4_4SM904GMMA26MMA_64x256x16_F32F16F16_SSILNSP_5MajorE0ELSR_0ELNSP_7ScaleInE1ELSS_1EEEEEENS4_6LayoutISD_NS5_IJSC_NSA_ILi0EEESW_EEEEENS5_IJNS4_10UnderscoreESZ_SZ_EEEEENS4_13SM90_TMA_LOADENS4_14ComposedLayoutINS4_7SwizzleILi3ELi4ELi3EEENS4_18smem_ptr_flag_bitsILi16EEENSV_INS5_IJNSA_ILi8EEESI_EEENS5_IJSI_SC_EEEEEEEvNS4_8identityENS4_23SM90_TMA_LOAD_MULTICASTES1C_vS1D_EENS_8epilogue10collective18CollectiveEpilogueINS1G_22Sm90TmaWarpSpecializedILi4ELi2ELi16ELb1ELb0EEEJSJ_NS5_IJSG_NSA_ILi32EEEEEESK_SL_SK_SL_NS1G_6fusion15FusionCallbacksIS1K_NS1N_13LinCombEltActINS1G_6thread4SiLuESK_fSK_fLNS_15FloatRoundStyleE2EEESJ_S1M_JEEES12_NS13_INS14_ILi2ELi4ELi3EEES17_NSV_INS5_IJS18_S1L_EEENS5_IJS1L_SC_EEEEEEENS4_17SM75_U32x4_LDSM_NENS4_14SM90_TMA_STOREES1Z_NS4_17SM90_U32x4_STSM_NENS4_9Copy_AtomIJS22_SK_EEEvEEEvvEEEEvNT_6ParamsE:
        .type           _ZN7cutlass13device_kernelINS_4gemm6kernel13GemmUniversalIN4cute5tupleIJiiiiEEENS1_10collective13CollectiveMmaINS1_34MainloopSm90TmaGmmaWarpSpecializedILi4ENS5_IJNS4_1CILi2EEENSA_ILi1EEESC_EEENS1_35KernelTmaWarpSpecializedCooperativeEEENS5_IJNSA_ILi128EEENSA_ILi256EEENSA_ILi64EEEEEENS_6half_tENS5_IJlSC_lEEESK_SL_NS4_8TiledMMAINS4_8MMA_AtomIJNS4_4SM904GMMA26MMA_64x256x16_F32F16F16_SSILNSP_5MajorE0ELSR_0ELNSP_7ScaleInE1ELSS_1EEEEEENS4_6LayoutISD_NS5_IJSC_NSA_ILi0EEESW_EEEEENS5_IJNS4_10UnderscoreESZ_SZ_EEEEENS4_13SM90_TMA_LOADENS4_14ComposedLayoutINS4_7SwizzleILi3ELi4ELi3EEENS4_18smem_ptr_flag_bitsILi16EEENSV_INS5_IJNSA_ILi8EEESI_EEENS5_IJSI_SC_EEEEEEEvNS4_8identityENS4_23SM90_TMA_LOAD_MULTICASTES1C_vS1D_EENS_8epilogue10collective18CollectiveEpilogueINS1G_22Sm90TmaWarpSpecializedILi4ELi2ELi16ELb1ELb0EEEJSJ_NS5_IJSG_NSA_ILi32EEEEEESK_SL_SK_SL_NS1G_6fusion15FusionCallbacksIS1K_NS1N_13LinCombEltActINS1G_6thread4SiLuESK_fSK_fLNS_15FloatRoundStyleE2EEESJ_S1M_JEEES12_NS13_INS14_ILi2ELi4ELi3EEES17_NSV_INS5_IJS18_S1L_EEENS5_IJS1L_SC_EEEEEEENS4_17SM75_U32x4_LDSM_NENS4_14SM90_TMA_STOREES1Z_NS4_17SM90_U32x4_STSM_NENS4_9Copy_AtomIJS22_SK_EEEvEEEvvEEEEvNT_6ParamsE,@function
        .size           _ZN7cutlass13device_kernelINS_4gemm6kernel13GemmUniversalIN4cute5tupleIJiiiiEEENS1_10collective13CollectiveMmaINS1_34MainloopSm90TmaGmmaWarpSpecializedILi4ENS5_IJNS4_1CILi2EEENSA_ILi1EEESC_EEENS1_35KernelTmaWarpSpecializedCooperativeEEENS5_IJNSA_ILi128EEENSA_ILi256EEENSA_ILi64EEEEEENS_6half_tENS5_IJlSC_lEEESK_SL_NS4_8TiledMMAINS4_8MMA_AtomIJNS4_4SM904GMMA26MMA_64x256x16_F32F16F16_SSILNSP_5MajorE0ELSR_0ELNSP_7ScaleInE1ELSS_1EEEEEENS4_6LayoutISD_NS5_IJSC_NSA_ILi0EEESW_EEEEENS5_IJNS4_10UnderscoreESZ_SZ_EEEEENS4_13SM90_TMA_LOADENS4_14ComposedLayoutINS4_7SwizzleILi3ELi4ELi3EEENS4_18smem_ptr_flag_bitsILi16EEENSV_INS5_IJNSA_ILi8EEESI_EEENS5_IJSI_SC_EEEEEEEvNS4_8identityENS4_23SM90_TMA_LOAD_MULTICASTES1C_vS1D_EENS_8epilogue10collective18CollectiveEpilogueINS1G_22Sm90TmaWarpSpecializedILi4ELi2ELi16ELb1ELb0EEEJSJ_NS5_IJSG_NSA_ILi32EEEEEESK_SL_SK_SL_NS1G_6fusion15FusionCallbacksIS1K_NS1N_13LinCombEltActINS1G_6thread4SiLuESK_fSK_fLNS_15FloatRoundStyleE2EEESJ_S1M_JEEES12_NS13_INS14_ILi2ELi4ELi3EEES17_NSV_INS5_IJS18_S1L_EEENS5_IJS1L_SC_EEEEEEENS4_17SM75_U32x4_LDSM_NENS4_14SM90_TMA_STOREES1Z_NS4_17SM90_U32x4_STSM_NENS4_9Copy_AtomIJS22_SK_EEEvEEEvvEEEEvNT_6ParamsE,(.L_x_648 - _ZN7cutlass13device_kernelINS_4gemm6kernel13GemmUniversalIN4cute5tupleIJiiiiEEENS1_10collective13CollectiveMmaINS1_34MainloopSm90TmaGmmaWarpSpecializedILi4ENS5_IJNS4_1CILi2EEENSA_ILi1EEESC_EEENS1_35KernelTmaWarpSpecializedCooperativeEEENS5_IJNSA_ILi128EEENSA_ILi256EEENSA_ILi64EEEEEENS_6half_tENS5_IJlSC_lEEESK_SL_NS4_8TiledMMAINS4_8MMA_AtomIJNS4_4SM904GMMA26MMA_64x256x16_F32F16F16_SSILNSP_5MajorE0ELSR_0ELNSP_7ScaleInE1ELSS_1EEEEEENS4_6LayoutISD_NS5_IJSC_NSA_ILi0EEESW_EEEEENS5_IJNS4_10UnderscoreESZ_SZ_EEEEENS4_13SM90_TMA_LOADENS4_14ComposedLayoutINS4_7SwizzleILi3ELi4ELi3EEENS4_18smem_ptr_flag_bitsILi16EEENSV_INS5_IJNSA_ILi8EEESI_EEENS5_IJSI_SC_EEEEEEEvNS4_8identityENS4_23SM90_TMA_LOAD_MULTICASTES1C_vS1D_EENS_8epilogue10collective18CollectiveEpilogueINS1G_22Sm90TmaWarpSpecializedILi4ELi2ELi16ELb1ELb0EEEJSJ_NS5_IJSG_NSA_ILi32EEEEEESK_SL_SK_SL_NS1G_6fusion15FusionCallbacksIS1K_NS1N_13LinCombEltActINS1G_6thread4SiLuESK_fSK_fLNS_15FloatRoundStyleE2EEESJ_S1M_JEEES12_NS13_INS14_ILi2ELi4ELi3EEES17_NSV_INS5_IJS18_S1L_EEENS5_IJS1L_SC_EEEEEEENS4_17SM75_U32x4_LDSM_NENS4_14SM90_TMA_STOREES1Z_NS4_17SM90_U32x4_STSM_NENS4_9Copy_AtomIJS22_SK_EEEvEEEvvEEEEvNT_6ParamsE)
        .other          _ZN7cutlass13device_kernelINS_4gemm6kernel13GemmUniversalIN4cute5tupleIJiiiiEEENS1_10collective13CollectiveMmaINS1_34MainloopSm90TmaGmmaWarpSpecializedILi4ENS5_IJNS4_1CILi2EEENSA_ILi1EEESC_EEENS1_35KernelTmaWarpSpecializedCooperativeEEENS5_IJNSA_ILi128EEENSA_ILi256EEENSA_ILi64EEEEEENS_6half_tENS5_IJlSC_lEEESK_SL_NS4_8TiledMMAINS4_8MMA_AtomIJNS4_4SM904GMMA26MMA_64x256x16_F32F16F16_SSILNSP_5MajorE0ELSR_0ELNSP_7ScaleInE1ELSS_1EEEEEENS4_6LayoutISD_NS5_IJSC_NSA_ILi0EEESW_EEEEENS5_IJNS4_10UnderscoreESZ_SZ_EEEEENS4_13SM90_TMA_LOADENS4_14ComposedLayoutINS4_7SwizzleILi3ELi4ELi3EEENS4_18smem_ptr_flag_bitsILi16EEENSV_INS5_IJNSA_ILi8EEESI_EEENS5_IJSI_SC_EEEEEEEvNS4_8identityENS4_23SM90_TMA_LOAD_MULTICASTES1C_vS1D_EENS_8epilogue10collective18CollectiveEpilogueINS1G_22Sm90TmaWarpSpecializedILi4ELi2ELi16ELb1ELb0EEEJSJ_NS5_IJSG_NSA_ILi32EEEEEESK_SL_SK_SL_NS1G_6fusion15FusionCallbacksIS1K_NS1N_13LinCombEltActINS1G_6thread4SiLuESK_fSK_fLNS_15FloatRoundStyleE2EEESJ_S1M_JEEES12_NS13_INS14_ILi2ELi4ELi3EEES17_NSV_INS5_IJS18_S1L_EEENS5_IJS1L_SC_EEEEEEENS4_17SM75_U32x4_LDSM_NENS4_14SM90_TMA_STOREES1Z_NS4_17SM90_U32x4_STSM_NENS4_9Copy_AtomIJS22_SK_EEEvEEEvvEEEEvNT_6ParamsE,@"STO_CUDA_ENTRY STV_DEFAULT"
_ZN7cutlass13device_kernelINS_4gemm6kernel13GemmUniversalIN4cute5tupleIJiiiiEEENS1_10collective13CollectiveMmaINS1_34MainloopSm90TmaGmmaWarpSpecializedILi4ENS5_IJNS4_1CILi2EEENSA_ILi1EEESC_EEENS1_35KernelTmaWarpSpecializedCooperativeEEENS5_IJNSA_ILi128EEENSA_ILi256EEENSA_ILi64EEEEEENS_6half_tENS5_IJlSC_lEEESK_SL_NS4_8TiledMMAINS4_8MMA_AtomIJNS4_4SM904GMMA26MMA_64x256x16_F32F16F16_SSILNSP_5MajorE0ELSR_0ELNSP_7ScaleInE1ELSS_1EEEEEENS4_6LayoutISD_NS5_IJSC_NSA_ILi0EEESW_EEEEENS5_IJNS4_10UnderscoreESZ_SZ_EEEEENS4_13SM90_TMA_LOADENS4_14ComposedLayoutINS4_7SwizzleILi3ELi4ELi3EEENS4_18smem_ptr_flag_bitsILi16EEENSV_INS5_IJNSA_ILi8EEESI_EEENS5_IJSI_SC_EEEEEEEvNS4_8identityENS4_23SM90_TMA_LOAD_MULTICASTES1C_vS1D_EENS_8epilogue10collective18CollectiveEpilogueINS1G_22Sm90TmaWarpSpecializedILi4ELi2ELi16ELb1ELb0EEEJSJ_NS5_IJSG_NSA_ILi32EEEEEESK_SL_SK_SL_NS1G_6fusion15FusionCallbacksIS1K_NS1N_13LinCombEltActINS1G_6thread4SiLuESK_fSK_fLNS_15FloatRoundStyleE2EEESJ_S1M_JEEES12_NS13_INS14_ILi2ELi4ELi3EEES17_NSV_INS5_IJS18_S1L_EEENS5_IJS1L_SC_EEEEEEENS4_17SM75_U32x4_LDSM_NENS4_14SM90_TMA_STOREES1Z_NS4_17SM90_U32x4_STSM_NENS4_9Copy_AtomIJS22_SK_EEEvEEEvvEEEEvNT_6ParamsE:
[----:B------:R-:W1:Y:S01]  /*0000*/  LDC R1, c[0x0][0x28] ;  /* 0x00000a00ff017b82 */ /* 0x000e620000000800 */
[----:B------:R-:W2:Y:S01]  /*0010*/  S2R R17, SR_TID.X ;  /* 0x0000000000117919 */ /* 0x000ea20000002100 */
[----:B------:R-:W-:Y:S01]  /*0020*/  ELECT P0, URZ, PT ;  /* 0x00000000003f782f */ /* 0x000fe20003800000 */
[----:B------:R-:W-:Y:S01]  /*0030*/  BSSY B0, `(.L_x_0) ;  /* 0x000001a000007945 */ /* 0x000fe20003800000 */
[----:B--2---:R-:W-:-:S05]  /*0040*/  SHF.R.U32.HI R0, RZ, 0x5, R17 ;  /* 0x00000005ff007819 */ /* 0x004fca0000011611 */
[----:B------:R-:W2:Y:S02]  /*0050*/  SHFL.IDX PT, R2, R0, RZ, 0x1f ;  /* 0x00001fff00027589 */ /* 0x000ea400000e0000 */
[----:B--2---:R-:W-:Y:S02]  /*0060*/  R2UR UR58, R2 ;  /* 0x00000000023a72ca */ /* 0x004fe400000e0000 */
[----:B------:R-:W-:-:S06]  /*0070*/  SHF.R.U32.HI R2, RZ, 0x7, R17 ;  /* 0x00000007ff027819 */ /* 0x000fcc0000011611 */
[----:B------:R-:W2:Y:S05]  /*0080*/  SHFL.IDX PT, R2, R2, RZ, 0x1f ;  /* 0x00001fff02027589 */ /* 0x000eaa00000e0000 */
[----:B------:R-:W-:Y:S02]  /*0090*/  USHF.R.S32.HI UR4, URZ, 0x1f, UR58 ;  /* 0x0000001f3f047899 */ /* 0x000fe4000801143a */
[----:B------:R-:W-:Y:S02]  /*00a0*/  ISETP.NE.OR P0, PT, RZ, UR58, !P0 ;  /* 0x0000003aff007c0c */ /* 0x000fe4000c705670 */
[----:B------:R-:W-:-:S04]  /*00b0*/  ULEA.HI UR4, UR4, UR58, URZ, 0x2 ;  /* 0x0000003a04047291 */ /* 0x000fc8000f8f103f */
[----:B------:R-:W-:-:S04]  /*00c0*/  ULOP3.LUT UR4, UR4, 0xfffffffc, URZ, 0xc0, !UPT ;  /* 0xfffffffc04047892 */ /* 0x000fc8000f8ec03f */
[----:B------:R-:W-:-:S03]  /*00d0*/  UIADD3 UR58, UR58, -UR4, URZ ;  /* 0x800000043a3a7290 */ /* 0x000fc6000fffe03f */
[----:B-1----:R-:W-:Y:S09]  /*00e0*/  @P0 BRA `(.L_x_1) ;  /* 0x0000000000380947 */ /* 0x002ff20003800000 */
[----:B------:R-:W-:Y:S02]  /*00f0*/  ULDC.64 UR4, c[0x0][0x198] ;  /* 0x0000660000047ab9 */ /* 0x000fe40000000a00 */
[----:B------:R-:W-:Y:S02]  /*0100*/  UIADD3 UR6, UP0, UR4, 0xf0, URZ ;  /* 0x000000f004067890 */ /* 0x000fe4000ff1e03f */
[----:B------:R-:W-:Y:S02]  /*0110*/  UIADD3 UR8, UP1, UR4, 0x1f0, URZ ;  /* 0x000001f004087890 */ /* 0x000fe4000ff3e03f */
[----:B------:R-:W-:Y:S02]  /*0120*/  UIADD3 UR10, UP2, UR4, 0x3f0, URZ ;  /* 0x000003f0040a7890 */ /* 0x000fe4000ff5e03f */
[----:B------:R-:W-:Y:S02]  /*0130*/  UIADD3 UR4, UP3, UR4, 0x4f0, URZ ;  /* 0x000004f004047890 */ /* 0x000fe4000ff7e03f */
[----:B------:R-:W-:-:S02]  /*0140*/  UIADD3.X UR7, URZ, UR5, URZ, UP0, !UPT ;  /* 0x000000053f077290 */ /* 0x000fc400087fe43f */
[----:B------:R-:W-:Y:S02]  /*0150*/  UIADD3.X UR9, URZ, UR5, URZ, UP1, !UPT ;  /* 0x000000053f097290 */ /* 0x000fe40008ffe43f */
[----:B------:R-:W-:Y:S02]  /*0160*/  UIADD3.X UR11, URZ, UR5, URZ, UP2, !UPT ;  /* 0x000000053f0b7290 */ /* 0x000fe400097fe43f */
[----:B------:R-:W-:-:S03]  /*0170*/  UIADD3.X UR5, URZ, UR5, URZ, UP3, !UPT ;  /* 0x000000053f057290 */ /* 0x000fc60009ffe43f */
[----:B------:R1:W-:Y:S02]  /*0180*/  UTMACCTL.PF [UR6] ;  /* 0x00000000060079b9 */ /* 0x0003e40008040000 */
[----:B------:R1:W-:Y:S02]  /*0190*/  UTMACCTL.PF [UR8] ;  /* 0x00000000080079b9 */ /* 0x0003e40008040000 */
[----:B------:R1:W-:Y:S02]  /*01a0*/  UTMACCTL.PF [UR10] ;  /* 0x000000000a0079b9 */ /* 0x0003e40008040000 */
[----:B------:R1:W-:Y:S02]  /*01b0*/  UTMACCTL.PF [UR4] ;  /* 0x00000000040079b9 */ /* 0x0003e40008040000 */
[----:B-1----:R-:W-:Y:S01]  /*01c0*/  NOP ;  /* 0x0000000000007918 */ /* 0x002fe20000000000 */
.L_x_1:
[----:B------:R-:W-:Y:S05]  /*01d0*/  BSYNC B0 ;  /* 0x0000000000007941 */ /* 0x000fea0003800000 */
.L_x_0:
[----:B------:R-:W-:Y:S01]  /*01e0*/  ULDC.64 UR8, c[0x0][0x590] ;  /* 0x0001640000087ab9 */ /* 0x000fe20000000a00 */
[----:B--2---:R-:W-:Y:S01]  /*01f0*/  R2UR UR6, R2 ;  /* 0x00000000020672ca */ /* 0x004fe200000e0000 */
[----:B------:R-:W-:Y:S01]  /*0200*/  ULDC.64 UR4, c[0x0][0x588] ;  /* 0x0001620000047ab9 */ /* 0x000fe20000000a00 */
[----:B------:R-:W-:Y:S01]  /*0210*/  ISETP.NE.U32.AND P2, PT, RZ, UR8, PT ;  /* 0x00000008ff007c0c */ /* 0x000fe2000bf45070 */
[----:B------:R-:W-:Y:S01]  /*0220*/  ULDC.64 UR56, c[0x0][0x208] ;  /* 0x0000820000387ab9 */ /* 0x000fe20000000a00 */
[----:B------:R-:W-:Y:S02]  /*0230*/  PRMT R4, RZ, 0x7610, R4 ;  /* 0x00007610ff047816 */ /* 0x000fe40000000004 */
[----:B------:R-:W-:-:S13]  /*0240*/  ISETP.NE.AND.EX P1, PT, RZ, UR9, PT, P2 ;  /* 0x00000009ff007c0c */ /* 0x000fda000bf25320 */
[----:B------:R-:W-:Y:S05]  /*0250*/  @P1 BRA `(.L_x_2) ;  /* 0x0000000000441947 */ /* 0x000fea0003800000 */
[----:B------:R-:W-:Y:S02]  /*0260*/  ULDC.64 UR10, c[0x0][0x588] ;  /* 0x00016200000a7ab9 */ /* 0x000fe40000000a00 */
[----:B------:R-:W-:-:S04]  /*0270*/  ISETP.NE.U32.AND P0, PT, RZ, UR10, PT ;  /* 0x0000000aff007c0c */ /* 0x000fc8000bf05070 */
[----:B------:R-:W-:-:S13]  /*0280*/  ISETP.NE.AND.EX P0, PT, RZ, UR11, PT, P0 ;  /* 0x0000000bff007c0c */ /* 0x000fda000bf05300 */
[----:B------:R-:W-:Y:S05]  /*0290*/  @!P0 BRA `(.L_x_3) ;  /* 0x00000000001c8947 */ /* 0x000fea0003800000 */
[----:B------:R-:W-:Y:S02]  /*02a0*/  MOV R2, UR4 ;  /* 0x0000000400027c02 */ /* 0x000fe40008000f00 */
[----:B------:R-:W-:-:S05]  /*02b0*/  MOV R3, UR5 ;  /* 0x0000000500037c02 */ /* 0x000fca0008000f00 */
[----:B------:R-:W2:Y:S01]  /*02c0*/  LDG.E R2, desc[UR56][R2.64] ;  /* 0x0000003802027981 */ /* 0x000ea2000c1e1900 */
[----:B------:R-:W-:Y:S02]  /*02d0*/  MOV R4, 0x1 ;  /* 0x0000000100047802 */ /* 0x000fe40000000f00 */
[----:B--2---:R-:W-:-:S13]  /*02e0*/  FSETP.NEU.AND P0, PT, R2, RZ, PT ;  /* 0x000000ff0200720b */ /* 0x004fda0003f0d000 */
[----:B------:R-:W-:Y:S01]  /*02f0*/  VOTEU.ANY UP0, P0 ;  /* 0x00000000003f7886 */ /* 0x000fe20000000100 */
[----:B------:R-:W-:Y:S05]  /*0300*/  BRA `(.L_x_2) ;  /* 0x0000000000187947 */ /* 0x000fea0003800000 */
.L_x_3:
[----:B------:R-:W-:Y:S01]  /*0310*/  ULDC UR4, c[0x0][0x580] ;  /* 0x0001600000047ab9 */ /* 0x000fe20000000800 */
[----:B------:R-:W-:Y:S01]  /*0320*/  MOV R4, 0x1 ;  /* 0x0000000100047802 */ /* 0x000fe20000000f00 */
[----:B------:R-:W-:Y:S01]  /*0330*/  UMOV UR5, URZ ;  /* 0x0000003f00057c82 */ /* 0x000fe20008000000 */
[----:B------:R-:W-:Y:S01]  /*0340*/  FSETP.NEU.AND P0, PT, RZ, UR4, PT ;  /* 0x00000004ff007c0b */ /* 0x000fe2000bf0d000 */
[----:B------:R-:W-:-:S12]  /*0350*/  UMOV UR4, URZ ;  /* 0x0000003f00047c82 */ /* 0x000fd80008000000 */
[----:B------:R-:W-:-:S05]  /*0360*/  VOTEU.ANY UP0, P0 ;  /* 0x00000000003f7886 */ /* 0x000fca0000000100 */
.L_x_2:
[----:B------:R-:W-:Y:S01]  /*0370*/  ISETP.NE.U32.AND P0, PT, RZ, UR4, PT ;  /* 0x00000004ff007c0c */ /* 0x000fe2000bf05070 */
[----:B------:R-:W-:Y:S01]  /*0380*/  UPLOP3.LUT UP1, UPT, UPT, UPT, UPT, 0x40, 0x0 ;  /* 0x000000000000789c */ /* 0x000fe20003f2e870 */
[----:B------:R-:W-:Y:S02]  /*0390*/  ISETP.NE.AND.EX P2, PT, RZ, UR9, PT, P2 ;  /* 0x00000009ff007c0c */ /* 0x000fe4000bf45320 */
[----:B------:R-:W-:Y:S01]  /*03a0*/  ISETP.NE.AND.EX P0, PT, RZ, UR5, PT, P0 ;  /* 0x00000005ff007c0c */ /* 0x000fe2000bf05300 */
[----:B------:R-:W-:-:S12]  /*03b0*/  UP2UR UR60, UPR, URZ, 0x2 ;  /* 0x000000023f3c7883 */ /* 0x000fd80008000000 */
[----:B------:R-:W-:Y:S05]  /*03c0*/  @P0 BRA P2, `(.L_x_4) ;  /* 0x0000000000400947 */ /* 0x000fea0001000000 */
[----:B------:R-:W-:-:S04]  /*03d0*/  ISETP.NE.U32.AND P0, PT, RZ, UR8, PT ;  /* 0x00000008ff007c0c */ /* 0x000fc8000bf05070 */
[----:B------:R-:W-:-:S13]  /*03e0*/  ISETP.NE.AND.EX P0, PT, RZ, UR9, PT, P0 ;  /* 0x00000009ff007c0c */ /* 0x000fda000bf05300 */
[----:B------:R-:W-:Y:S05]  /*03f0*/  @!P0 BRA `(.L_x_5) ;  /* 0x00000000002c8947 */ /* 0x000fea0003800000 */
[----:B------:R-:W-:Y:S01]  /*0400*/  PRMT R2, R4, 0x9910, RZ ;  /* 0x0000991004027816 */ /* 0x000fe200000000ff */
[----:B------:R-:W-:Y:S02]  /*0410*/  UISETP.NE.U32.AND UP1, UPT, UR4, URZ, UPT ;  /* 0x0000003f0400728c */ /* 0x000fe4000bf25070 */
[----:B------:R-:W-:Y:S01]  /*0420*/  USEL UR4, URZ, 0xffffffff, UP0 ;  /* 0xffffffff3f047887 */ /* 0x000fe20008000000 */
[----:B------:R-:W-:Y:S01]  /*0430*/  R2UR UR7, R2 ;  /* 0x00000000020772ca */ /* 0x000fe200000e0000 */
[----:B------:R-:W-:-:S12]  /*0440*/  UISETP.NE.AND.EX UP0, UPT, UR5, URZ, UPT, UP1 ;  /* 0x0000003f0500728c */ /* 0x000fd8000bf05310 */
[----:B------:R-:W-:-:S11]  /*0450*/  UISETP.NE.AND UP2, UPT, UR7, URZ, UPT ;  /* 0x0000003f0700728c */ /* 0x000fd6000bf45270 */
[----:B------:R-:W-:-:S04]  /*0460*/  @!UP2 USEL UR4, URZ, 0xffffffff, UP0 ;  /* 0xffffffff3f04a887 */ /* 0x000fc80008000000 */
[----:B------:R-:W-:-:S04]  /*0470*/  ULOP3.LUT UR4, UR4, 0x1, URZ, 0xc0, !UPT ;  /* 0x0000000104047892 */ /* 0x000fc8000f8ec03f */
[----:B------:R-:W-:-:S04]  /*0480*/  UISETP.EQ.U32.AND UP0, UPT, UR4, 0x1, UPT ;  /* 0x000000010400788c */ /* 0x000fc8000bf02070 */
[----:B------:R-:W-:Y:S01]  /*0490*/  UP2UR UR60, UPR, URZ, 0x1 ;  /* 0x000000013f3c7883 */ /* 0x000fe20008000000 */
[----:B------:R-:W-:Y:S11]  /*04a0*/  BRA `(.L_x_4) ;  /* 0x0000000000087947 */ /* 0x000ff60003800000 */
.L_x_5:
[----:B------:R-:W-:-:S04]  /*04b0*/  UPLOP3.LUT UP0, UPT, UPT, UPT, UP0, 0x40, 0x0 ;  /* 0x000000000000789c */ /* 0x000fc80003f0e800 */
[----:B------:R-:W-:-:S12]  /*04c0*/  UP2UR UR60, UPR, URZ, 0x1 ;  /* 0x000000013f3c7883 */ /* 0x000fd80008000000 */
.L_x_4:
[----:B------:R-:W1:Y:S01]  /*04d0*/  SHFL.IDX PT, R2, R0, RZ, 0x1f ;  /* 0x00001fff00027589 */ /* 0x000e6200000e0000 */
[----:B------:R-:W-:Y:S02]  /*04e0*/  UISETP.NE.AND UP0, UPT, UR58, URZ, UPT ;  /* 0x0000003f3a00728c */ /* 0x000fe4000bf05270 */
[----:B------:R-:W-:Y:S02]  /*04f0*/  UISETP.NE.AND UP1, UPT, UR6, URZ, UPT ;  /* 0x0000003f0600728c */ /* 0x000fe4000bf25270 */
[----:B------:R-:W-:Y:S02]  /*0500*/  UP2UR UR61, UPR, URZ, 0x1 ;  /* 0x000000013f3d7883 */ /* 0x000fe40008000000 */
[----:B------:R-:W-:Y:S02]  /*0510*/  UISETP.EQ.OR UP0, UPT, UR58, 0x3, !UP0 ;  /* 0x000000033a00788c */ /* 0x000fe4000c702670 */
[----:B------:R-:W-:Y:S02]  /*0520*/  UIADD3 UR9, UR6, -0x1, URZ ;  /* 0xffffffff06097890 */ /* 0x000fe4000fffe03f */
[----:B------:R-:W-:Y:S01]  /*0530*/  UISETP.EQ.AND UP0, UPT, UR6, URZ, UP0 ;  /* 0x0000003f0600728c */ /* 0x000fe20008702270 */
[----:B-1----:R-:W-:-:S13]  /*0540*/  ISETP.NE.AND P0, PT, R2, RZ, PT ;  /* 0x000000ff0200720c */ /* 0x002fda0003f05270 */
[----:B------:R-:W-:Y:S05]  /*0550*/  @P0 BRA `(.L_x_6) ;  /* 0x0000000000580947 */ /* 0x000fea0003800000 */
[----:B------:R-:W1:Y:S01]  /*0560*/  S2UR UR8, SR_CgaCtaId ;  /* 0x00000000000879c3 */ /* 0x000e620000008800 */
[----:B------:R-:W-:Y:S01]  /*0570*/  UMOV UR4, 0x400 ;  /* 0x0000040000047882 */ /* 0x000fe20000000000 */
[----:B------:R-:W-:Y:S01]  /*0580*/  UMOV UR5, 0x1 ;  /* 0x0000000100057882 */ /* 0x000fe20000000000 */
[----:B------:R-:W-:Y:S01]  /*0590*/  UMOV UR6, 0x4 ;  /* 0x0000000400067882 */ /* 0x000fe20000000000 */
[----:B------:R-:W-:Y:S01]  /*05a0*/  ELECT P0, URZ, PT ;  /* 0x00000000003f782f */ /* 0x000fe20003800000 */
[----:B------:R-:W-:-:S04]  /*05b0*/  UIADD3 UR6, -UR6, 0x100000, URZ ;  /* 0x0010000006067890 */ /* 0x000fc8000fffe13f */
[----:B------:R-:W-:Y:S02]  /*05c0*/  USHF.L.U32 UR7, UR6, 0xb, URZ ;  /* 0x0000000b06077899 */ /* 0x000fe4000800063f */
[----:B------:R-:W-:Y:S02]  /*05d0*/  USHF.L.U32 UR6, UR6, 0x1, URZ ;  /* 0x0000000106067899 */ /* 0x000fe4000800063f */
[----:B-1----:R-:W-:Y:S02]  /*05e0*/  ULEA UR8, UR8, UR4, 0x18 ;  /* 0x0000000408087291 */ /* 0x002fe4000f8ec03f */
[----:B------:R-:W-:-:S04]  /*05f0*/  UIADD3 UR4, -UR5, 0x100000, URZ ;  /* 0x0010000005047890 */ /* 0x000fc8000fffe13f */
[----:B------:R-:W-:Y:S02]  /*0600*/  USHF.L.U32 UR5, UR4, 0xb, URZ ;  /* 0x0000000b04057899 */ /* 0x000fe4000800063f */
[----:B------:R-:W-:Y:S01]  /*0610*/  USHF.L.U32 UR4, UR4, 0x1, URZ ;  /* 0x0000000104047899 */ /* 0x000fe2000800063f */
[----:B------:R-:W1:Y:S11]  /*0620*/  FENCE.VIEW.ASYNC.S ;  /* 0x00000000000073c6 */ /* 0x000e760000000000 */
[----:B-1----:R1:W2:Y:S01]  /*0630*/  SYNCS.EXCH.64 URZ, [UR8], UR4 ;  /* 0x00000004083f75b2 */ /* 0x0022a20008000100 */
[----:B------:R1:W3:Y:S01]  /*0640*/  SYNCS.EXCH.64 URZ, [UR8+0x20], UR6 ;  /* 0x00002006083f75b2 */ /* 0x0002e20008000100 */
[----:B------:R1:W4:Y:S01]  /*0650*/  SYNCS.EXCH.64 URZ, [UR8+0x8], UR4 ;  /* 0x00000804083f75b2 */ /* 0x0003220008000100 */
[----:B------:R1:W1:Y:S01]  /*0660*/  SYNCS.EXCH.64 URZ, [UR8+0x28], UR6 ;  /* 0x00002806083f75b2 */ /* 0x0002620008000100 */
[----:B------:R1:W1:Y:S01]  /*0670*/  SYNCS.EXCH.64 URZ, [UR8+0x10], UR4 ;  /* 0x00001004083f75b2 */ /* 0x0002620008000100 */
[----:B------:R1:W1:Y:S01]  /*0680*/  SYNCS.EXCH.64 URZ, [UR8+0x30], UR6 ;  /* 0x00003006083f75b2 */ /* 0x0002620008000100 */
[----:B------:R1:W1:Y:S01]  /*0690*/  SYNCS.EXCH.64 URZ, [UR8+0x18], UR4 ;  /* 0x00001804083f75b2 */ /* 0x0002620008000100 */
[----:B------:R1:W1:Y:S01]  /*06a0*/  SYNCS.EXCH.64 URZ, [UR8+0x38], UR6 ;  /* 0x00003806083f75b2 */ /* 0x0002620008000100 */
[----:B------:R-:W-:Y:S01]  /*06b0*/  NOP ;  /* 0x0000000000007918 */ /* 0x000fe20000000000 */
.L_x_6:
[----:B------:R-:W5:Y:S01]  /*06c0*/  SHFL.IDX PT, R3, R0, RZ, 0x1f ;  /* 0x00001fff00037589 */ /* 0x000f6200000e0000 */
[----:B------:R-:W-:Y:S01]  /*06d0*/  NOP ;  /* 0x0000000000007918 */ /* 0x000fe20000000000 */
[----:B-----5:R-:W-:-:S13]  /*06e0*/  ISETP.NE.AND P0, PT, R3, RZ, PT ;  /* 0x000000ff0300720c */ /* 0x020fda0003f05270 */
[----:B------:R-:W-:Y:S05]  /*06f0*/  @P0 BRA `(.L_x_7) ;  /* 0x0000000000580947 */ /* 0x000fea0003800000 */
[----:B-1----:R-:W1:Y:S01]  /*0700*/  S2UR UR5, SR_CgaCtaId ;  /* 0x00000000000579c3 */ /* 0x002e620000008800 */
[----:B------:R-:W-:Y:S01]  /*0710*/  UMOV UR4, 0x400 ;  /* 0x0000040000047882 */ /* 0x000fe20000000000 */
[----:B------:R-:W-:Y:S01]  /*0720*/  UMOV UR6, 0x20 ;  /* 0x0000002000067882 */ /* 0x000fe20000000000 */
[----:B------:R-:W-:Y:S01]  /*0730*/  UMOV UR7, 0x100 ;  /* 0x0000010000077882 */ /* 0x000fe20000000000 */
[----:B------:R-:W-:Y:S01]  /*0740*/  ELECT P0, URZ, PT ;  /* 0x00000000003f782f */ /* 0x000fe20003800000 */
[----:B-1----:R-:W-:Y:S02]  /*0750*/  ULEA UR8, UR5, UR4, 0x18 ;  /* 0x0000000405087291 */ /* 0x002fe4000f8ec03f */
[----:B------:R-:W-:-:S04]  /*0760*/  UIADD3 UR4, -UR6, 0x100000, URZ ;  /* 0x0010000006047890 */ /* 0x000fc8000fffe13f */
[----:B------:R-:W-:Y:S02]  /*0770*/  USHF.L.U32 UR5, UR4, 0xb, URZ ;  /* 0x0000000b04057899 */ /* 0x000fe4000800063f */
[----:B------:R-:W-:Y:S02]  /*0780*/  USHF.L.U32 UR4, UR4, 0x1, URZ ;  /* 0x0000000104047899 */ /* 0x000fe4000800063f */
[----:B------:R-:W-:-:S04]  /*0790*/  UIADD3 UR6, -UR7, 0x100000, URZ ;  /* 0x0010000007067890 */ /* 0x000fc8000fffe13f */
[----:B------:R-:W-:Y:S02]  /*07a0*/  USHF.L.U32 UR7, UR6, 0xb, URZ ;  /* 0x0000000b06077899 */ /* 0x000fe4000800063f */
[----:B------:R-:W-:Y:S01]  /*07b0*/  USHF.L.U32 UR6, UR6, 0x1, URZ ;  /* 0x0000000106067899 */ /* 0x000fe2000800063f */
[----:B------:R-:W1:Y:S03]  /*07c0*/  FENCE.VIEW.ASYNC.S ;  /* 0x00000000000073c6 */ /* 0x000e660000000000 */
[----:B-1----:R1:W1:Y:S08]  /*07d0*/  SYNCS.EXCH.64 URZ, [UR8+0x40], UR4 ;  /* 0x00004004083f75b2 */ /* 0x0022700008000100 */
[----:B------:R1:W1:Y:S01]  /*07e0*/  SYNCS.EXCH.64 URZ, [UR8+0x60], UR6 ;  /* 0x00006006083f75b2 */ /* 0x0002620008000100 */
[----:B------:R1:W1:Y:S01]  /*07f0*/  SYNCS.EXCH.64 URZ, [UR8+0x48], UR4 ;  /* 0x00004804083f75b2 */ /* 0x0002620008000100 */
[----:B------:R1:W1:Y:S01]  /*0800*/  SYNCS.EXCH.64 URZ, [UR8+0x68], UR6 ;  /* 0x00006806083f75b2 */ /* 0x0002620008000100 */
[----:B------:R1:W1:Y:S01]  /*0810*/  SYNCS.EXCH.64 URZ, [UR8+0x50], UR4 ;  /* 0x00005004083f75b2 */ /* 0x0002620008000100 */
[----:B------:R1:W1:Y:S01]  /*0820*/  SYNCS.EXCH.64 URZ, [UR8+0x70], UR6 ;  /* 0x00007006083f75b2 */ /* 0x0002620008000100 */
[----:B------:R1:W1:Y:S01]  /*0830*/  SYNCS.EXCH.64 URZ, [UR8+0x58], UR4 ;  /* 0x00005804083f75b2 */ /* 0x0002620008000100 */
[----:B------:R1:W1:Y:S01]  /*0840*/  SYNCS.EXCH.64 URZ, [UR8+0x78], UR6 ;  /* 0x00007806083f75b2 */ /* 0x0002620008000100 */
[----:B------:R-:W-:Y:S01]  /*0850*/  NOP ;  /* 0x0000000000007918 */ /* 0x000fe20000000000 */
.L_x_7:
[----:B-1----:R-:W1:Y:S01]  /*0860*/  S2UR UR8, SR_CTAID.X ;  /* 0x00000000000879c3 */ /* 0x002e620000002500 */
[----:B------:R-:W5:Y:S01]  /*0870*/  SHFL.IDX PT, R0, R0, RZ, 0x1f ;  /* 0x00001fff00007589 */ /* 0x000f6200000e0000 */
[----:B------:R-:W-:Y:S02]  /*0880*/  SHF.R.S32.HI R4, RZ, 0x1f, R17 ;  /* 0x0000001fff047819 */ /* 0x000fe40000011411 */
[----:B------:R-:W-:Y:S02]  /*0890*/  ELECT P0, URZ, PT ;  /* 0x00000000003f782f */ /* 0x000fe40003800000 */
[----:B------:R-:W-:Y:S01]  /*08a0*/  SHF.R.S32.HI R7, RZ, 0x1f, R2 ;  /* 0x0000001fff077819 */ /* 0x000fe20000011402 */
[----:B------:R-:W-:Y:S01]  /*08b0*/  ULDC UR4, c[0x0][0x150] ;  /* 0x0000540000047ab9 */ /* 0x000fe20000000800 */
[----:B------:R-:W-:Y:S01]  /*08c0*/  LEA.HI R4, R4, R17, RZ, 0x7 ;  /* 0x0000001104047211 */ /* 0x000fe200078f38ff */
[----:B------:R-:W-:Y:S01]  /*08d0*/  NOP ;  /* 0x0000000000007918 */ /* 0x000fe20000000000 */
[----:B------:R-:W2:Y:S01]  /*08e0*/  LDC R9, c[0x0][0x144] ;  /* 0x00005100ff097b82 */ /* 0x000ea20000000800 */
[----:B------:R-:W-:Y:S01]  /*08f0*/  LEA.HI R7, R7, R2, RZ, 0x2 ;  /* 0x0000000207077211 */ /* 0x000fe200078f10ff */
[----:B------:R-:W-:Y:S01]  /*0900*/  USEL UR37, URZ, 0x1, !UP0 ;  /* 0x000000013f257887 */ /* 0x000fe2000c000000 */
[----:B------:R-:W-:-:S02]  /*0910*/  LOP3.LUT R6, R4, 0xffffff80, RZ, 0xc0, !PT ;  /* 0xffffff8004067812 */ /* 0x000fc400078ec0ff */
[----:B------:R-:W3:Y:S01]  /*0920*/  S2R R4, SR_CTAID.Y ;  /* 0x0000000000047919 */ /* 0x000ee20000002600 */
[----:B------:R-:W-:Y:S02]  /*0930*/  LOP3.LUT R7, R7, 0x3ffffffc, RZ, 0xc0, !PT ;  /* 0x3ffffffc07077812 */ /* 0x000fe400078ec0ff */
[----:B------:R-:W-:Y:S01]  /*0940*/  IADD3 R6, -R6, R17, RZ ;  /* 0x0000001106067210 */ /* 0x000fe20007ffe1ff */
[----:B------:R-:W4:Y:S01]  /*0950*/  LDC R13, c[0x0][0x148] ;  /* 0x00005200ff0d7b82 */ /* 0x000f220000000800 */
[----:B------:R-:W-:Y:S02]  /*0960*/  IADD3 R2, R2, -R7, RZ ;  /* 0x8000000702027210 */ /* 0x000fe40007ffe0ff */
[----:B------:R-:W-:Y:S02]  /*0970*/  SHF.R.S32.HI R3, RZ, 0x1f, R6 ;  /* 0x0000001fff037819 */ /* 0x000fe40000011406 */
[----:B------:R-:W-:Y:S02]  /*0980*/  MOV R23, 0x1 ;  /* 0x0000000100177802 */ /* 0x000fe40000000f00 */
[----:B-1----:R-:W-:-:S02]  /*0990*/  I2FP.F32.U32 R8, UR8 ;  /* 0x0000000800087c45 */ /* 0x002fc40008201000 */
[----:B------:R-:W-:Y:S02]  /*09a0*/  LEA.HI R3, R3, R6, RZ, 0x3 ;  /* 0x0000000603037211 */ /* 0x000fe400078f18ff */
[----:B-----5:R-:W-:Y:S01]  /*09b0*/  ISETP.NE.OR P0, PT, R0, RZ, !P0 ;  /* 0x000000ff0000720c */ /* 0x020fe20004705670 */
[----:B------:R-:W-:Y:S01]  /*09c0*/  FMUL R8, R8, UR4 ;  /* 0x0000000408087c20 */ /* 0x000fe20008400000 */
[--C-:B------:R-:W-:Y:S01]  /*09d0*/  SHF.R.S32.HI R0, RZ, 0x3, R3.reuse ;  /* 0x00000003ff007819 */ /* 0x100fe20000011403 */
[----:B------:R-:W-:Y:S01]  /*09e0*/  ULDC UR4, c[0x0][0x154] ;  /* 0x0000550000047ab9 */ /* 0x000fe20000000800 */
[----:B------:R-:W-:-:S03]  /*09f0*/  SHF.R.S32.HI R3, RZ, 0x1f, R3 ;  /* 0x0000001fff037819 */ /* 0x000fc60000011403 */
[----:B------:R-:W1:Y:S01]  /*0a00*/  F2I.U32.TRUNC.NTZ R8, R8 ;  /* 0x0000000800087305 */ /* 0x000e62000020f000 */
[----:B------:R-:W-:-:S04]  /*0a10*/  LEA.HI R3, R3, R0, RZ, 0x2 ;  /* 0x0000000003037211 */ /* 0x000fc800078f10ff */
[----:B------:R-:W-:Y:S01]  /*0a20*/  LOP3.LUT R3, R3, 0xfffffffc, RZ, 0xc0, !PT ;  /* 0xfffffffc03037812 */ /* 0x000fe200078ec0ff */
[----:B------:R-:W-:Y:S01]  /*0a30*/  VOTEU.ALL UP2, P0 ;  /* 0x00000000003f7886 */ /* 0x000fe20000040000 */
[----:B------:R-:W-:Y:S02]  /*0a40*/  VOTEU.ALL UP3, P0 ;  /* 0x00000000003f7886 */ /* 0x000fe40000060000 */
[----:B------:R-:W-:Y:S02]  /*0a50*/  IADD3 R3, R0, -R3, RZ ;  /* 0x8000000300037210 */ /* 0x000fe40007ffe0ff */
[----:B------:R-:W5:Y:S01]  /*0a60*/  @!UP2 S2UR UR7, SR_CgaCtaId ;  /* 0x000000000007a9c3 */ /* 0x000f620000008800 */
[----:B------:R-:W-:Y:S01]  /*0a70*/  @!UP2 UMOV UR6, 0x400 ;  /* 0x000004000006a882 */ /* 0x000fe20000000000 */
[----:B------:R-:W-:Y:S02]  /*0a80*/  LEA R2, R2, R3, 0x2 ;  /* 0x0000000302027211 */ /* 0x000fe400078e10ff */
[----:B---3--:R-:W-:-:S02]  /*0a90*/  I2FP.F32.U32 R3, R4 ;  /* 0x0000000400037245 */ /* 0x008fc40000201000 */
[----:B------:R-:W-:Y:S02]  /*0aa0*/  LEA.HI R0, R2, R2, RZ, 0x1 ;  /* 0x0000000202007211 */ /* 0x000fe400078f08ff */
[----:B-1----:R-:W-:Y:S01]  /*0ab0*/  IADD3 R8, -R8, RZ, RZ ;  /* 0x000000ff08087210 */ /* 0x002fe20007ffe1ff */
[----:B------:R-:W-:Y:S01]  /*0ac0*/  FMUL R7, R3, UR4 ;  /* 0x0000000403077c20 */ /* 0x000fe20008400000 */
[----:B------:R-:W-:Y:S01]  /*0ad0*/  LOP3.LUT R3, R0, 0xfffffffe, RZ, 0xc0, !PT ;  /* 0xfffffffe00037812 */ /* 0x000fe200078ec0ff */
[----:B------:R-:W-:Y:S02]  /*0ae0*/  UMOV UR4, 0x20 ;  /* 0x0000002000047882 */ /* 0x000fe40000000000 */
[----:B--2---:R-:W-:Y:S01]  /*0af0*/  IMAD R0, R9, R8, UR8 ;  /* 0x0000000809007e24 */ /* 0x004fe2000f8e0208 */
[----:B------:R-:W-:Y:S01]  /*0b00*/  IADD3 R3, R2, -R3, RZ ;  /* 0x8000000302037210 */ /* 0x000fe20007ffe0ff */
[----:B------:R-:W1:Y:S01]  /*0b10*/  LDC R8, c[0x0][0x140] ;  /* 0x00005000ff087b82 */ /* 0x000e620000000800 */
[----:B------:R-:W2:Y:S01]  /*0b20*/  F2I.U32.TRUNC.NTZ R7, R7 ;  /* 0x0000000700077305 */ /* 0x000ea2000020f000 */
[----:B------:R-:W-:-:S04]  /*0b30*/  @!UP2 UIADD3 UR4, -UR4, 0x100000, URZ ;  /* 0x001000000404a890 */ /* 0x000fc8000fffe13f */
[----:B------:R-:W-:Y:S02]  /*0b40*/  @!UP2 USHF.L.U32 UR5, UR4, 0xb, URZ ;  /* 0x0000000b0405a899 */ /* 0x000fe4000800063f */
[----:B------:R-:W-:Y:S01]  /*0b50*/  @!UP2 USHF.L.U32 UR4, UR4, 0x1, URZ ;  /* 0x000000010404a899 */ /* 0x000fe2000800063f */
[----:B------:R-:W-:Y:S02]  /*0b60*/  ISETP.NE.AND P2, PT, R3, R0, PT ;  /* 0x000000000300720c */ /* 0x000fe40003f45270 */
[----:B------:R-:W-:Y:S01]  /*0b70*/  SHF.L.U32 R3, R2, 0x2, RZ ;  /* 0x0000000202037819 */ /* 0x000fe200000006ff */
[----:B-----5:R-:W-:-:S03]  /*0b80*/  @!UP2 ULEA UR6, UR7, UR6, 0x18 ;  /* 0x000000060706a291 */ /* 0x020fc6000f8ec03f */
[----:B------:R-:W-:Y:S01]  /*0b90*/  LOP3.LUT R152, R2, 0xc, R3, 0x78, !PT ;  /* 0x0000000c02987812 */ /* 0x000fe200078e7803 */
[----:B------:R-:W-:Y:S01]  /*0ba0*/  VOTEU.ALL UP2, P0 ;  /* 0x00000000003f7886 */ /* 0x000fe20000040000 */
[----:B------:R-:W-:Y:S02]  /*0bb0*/  LOP3.LUT P0, RZ, R6, 0x7, RZ, 0xc0, !PT ;  /* 0x0000000706ff7812 */ /* 0x000fe4000780c0ff */
[----:B--2---:R-:W-:-:S03]  /*0bc0*/  IADD3 R14, -R7, RZ, RZ ;  /* 0x000000ff070e7210 */ /* 0x004fc60007ffe1ff */
[C---:B------:R-:W-:Y:S02]  /*0bd0*/  @P2 LEA.HI R2, R152.reuse, R152, RZ, 0x1 ;  /* 0x0000009898022211 */ /* 0x040fe400078f08ff */
[----:B------:R-:W-:Y:S01]  /*0be0*/  ISETP.LT.U32.AND P0, PT, R152, 0x2, !P0 ;  /* 0x000000029800780c */ /* 0x000fe20004701070 */
[----:B----4-:R-:W-:Y:S01]  /*0bf0*/  IMAD R3, R13, R14, R4 ;  /* 0x0000000e0d037224 */ /* 0x010fe200078e0204 */
[----:B------:R-:W2:Y:S02]  /*0c00*/  FENCE.VIEW.ASYNC.S ;  /* 0x00000000000073c6 */ /* 0x000ea40000000000 */
[----:B--2---:R2:W3:Y:S01]  /*0c10*/  @!UP2 SYNCS.EXCH.64 URZ, [UR6+0x80], UR4 ;  /* 0x00008004063fa5b2 */ /* 0x0044e20008000100 */
[----:B------:R-:W-:Y:S01]  /*0c20*/  @P2 SHF.R.S32.HI R2, RZ, 0x1, R2 ;  /* 0x00000001ff022819 */ /* 0x000fe20000011402 */
[----:B------:R-:W-:Y:S01]  /*0c30*/  UISETP.EQ.AND UP2, UPT, UR58, 0x2, !UP1 ;  /* 0x000000023a00788c */ /* 0x000fe2000cf42270 */
[----:B-1----:R-:W-:Y:S02]  /*0c40*/  ISETP.EQ.U32.AND P4, PT, R8, 0x1, PT ;  /* 0x000000010800780c */ /* 0x002fe40003f82070 */
[----:B------:R-:W-:Y:S01]  /*0c50*/  @P2 ISETP.NE.AND P3, PT, R2, R3, PT ;  /* 0x000000030200220c */ /* 0x000fe20003f65270 */
[----:B------:R-:W-:Y:S01]  /*0c60*/  USEL UR59, URZ, 0x1, !UP2 ;  /* 0x000000013f3b7887 */ /* 0x000fe2000d000000 */
[----:B------:R-:W-:-:S02]  /*0c70*/  SEL R2, RZ, 0x1, !P0 ;  /* 0x00000001ff027807 */ /* 0x000fc40004000000 */
[----:B------:R-:W-:-:S04]  /*0c80*/  @P2 SEL R23, RZ, 0x1, P3 ;  /* 0x00000001ff172807 */ /* 0x000fc80001800000 */
[----:B------:R-:W-:Y:S01]  /*0c90*/  LOP3.LUT R23, R23, R2, RZ, 0xc0, !PT ;  /* 0x0000000217177212 */ /* 0x000fe200078ec0ff */
[----:B------:R2:W1:Y:S01]  /*0ca0*/  @!UP3 SYNCS.EXCH.64 URZ, [UR6+0x88], UR4 ;  /* 0x00008804063fb5b2 */ /* 0x0004620008000100 */
[----:B------:R-:W-:Y:S01]  /*0cb0*/  UISETP.GE.U32.AND UP3, UPT, UR9, 0x2, UPT ;  /* 0x000000020900788c */ /* 0x000fe2000bf66070 */
[----:B------:R-:W-:-:S03]  /*0cc0*/  NOP ;  /* 0x0000000000007918 */ /* 0x000fc60000000000 */
[----:B------:R-:W-:Y:S02]  /*0cd0*/  USEL UR59, UR59, 0x2, UP3 ;  /* 0x000000023b3b7887 */ /* 0x000fe40009800000 */
[----:B------:R-:W-:Y:S01]  /*0ce0*/  USEL UR37, UR37, 0x2, UP3 ;  /* 0x0000000225257887 */ /* 0x000fe20009800000 */
[----:B--23--:R-:W-:Y:S11]  /*0cf0*/  @!P4 BRA `(.L_x_8) ;  /* 0x000000000008c947 */ /* 0x00cff60003800000 */
[----:B-1----:R-:W-:Y:S01]  /*0d00*/  UCGABAR_ARV ;  /* 0x00000000000079c7 */ /* 0x002fe20008000000 */
[----:B------:R-:W-:Y:S05]  /*0d10*/  BRA `(.L_x_9) ;  /* 0x0000000000047947 */ /* 0x000fea0003800000 */
.L_x_8:
[----:B-1----:R-:W-:Y:S01]  /*0d20*/  NOP ;  /* 0x0000000000007918 */ /* 0x002fe20000000000 */
.L_x_9:
[----:B------:R-:W1:Y:S01]  /*0d30*/  LDC R18, c[0x0][0x904] ;  /* 0x00024100ff127b82 */ /* 0x000e620000000800 */
[----:B------:R-:W-:Y:S02]  /*0d40*/  MOV R3, RZ ;  /* 0x000000ff00037202 */ /* 0x000fe40000000f00 */
[----:B-1----:R-:W-:-:S04]  /*0d50*/  ISETP.NE.AND P2, PT, R18, 0x1, PT ;  /* 0x000000011200780c */ /* 0x002fc80003f45270 */
[----:B------:R-:W-:Y:S02]  /*0d60*/  P2R R2, PR, RZ, 0x4 ;  /* 0x00000004ff027803 */ /* 0x000fe40000000000 */
[----:B------:R-:W-:-:S07]  /*0d70*/  MOV R2, UR8 ;  /* 0x0000000800027c02 */ /* 0x000fce0008000f00 */
[----:B------:R-:W1:Y:S01]  /*0d80*/  @P2 LDC R9, c[0x0][0x10] ;  /* 0x00000400ff092b82 */ /* 0x000e620000000800 */
[----:B------:R-:W-:Y:S02]  /*0d90*/  @P2 MOV R5, RZ ;  /* 0x000000ff00052202 */ /* 0x000fe40000000f00 */
[----:B------:R-:W-:-:S05]  /*0da0*/  @P2 MOV R11, RZ ;  /* 0x000000ff000b2202 */ /* 0x000fca0000000f00 */
[----:B------:R-:W2:Y:S01]  /*0db0*/  @!P2 LDC R7, c[0x0][0xc] ;  /* 0x00000300ff07ab82 */ /* 0x000ea20000000800 */
[----:B------:R-:W-:Y:S01]  /*0dc0*/  ULDC UR4, c[0x0][0xc] ;  /* 0x0000030000047ab9 */ /* 0x000fe20000000800 */
[----:B------:R-:W-:Y:S01]  /*0dd0*/  ULDC UR5, c[0x0][0x10] ;  /* 0x0000040000057ab9 */ /* 0x000fe20000000800 */
[----:B------:R-:W-:Y:S01]  /*0de0*/  ULDC UR6, c[0x0][0x14] ;  /* 0x0000050000067ab9 */ /* 0x000fe20000000800 */
[----:B------:R-:W-:-:S04]  /*0df0*/  UIMAD.WIDE.U32 UR4, UR4, UR5, URZ ;  /* 0x00000005040472a5 */ /* 0x000fc8000f8e003f */
[----:B------:R-:W-:Y:S02]  /*0e00*/  UIMAD.WIDE.U32 UR46, UR4, UR6, URZ ;  /* 0x00000006042e72a5 */ /* 0x000fe4000f8e003f */
[----:B------:R-:W-:-:S04]  /*0e10*/  UIMAD UR39, UR5, UR6, URZ ;  /* 0x00000006052772a4 */ /* 0x000fc8000f8e023f */
[----:B------:R-:W-:Y:S01]  /*0e20*/  UIADD3 UR39, UR47, UR39, URZ ;  /* 0x000000272f277290 */ /* 0x000fe2000fffe03f */
[----:B-1----:R-:W-:-:S05]  /*0e30*/  @P2 IMAD.WIDE.U32 R8, R9, UR8, R4 ;  /* 0x0000000809082c25 */ /* 0x002fca000f8e0004 */
[----:B------:R-:W-:Y:S01]  /*0e40*/  @P2 IADD3 R16, R9, R11, RZ ;  /* 0x0000000b09102210 */ /* 0x000fe20007ffe0ff */
[----:B--2---:R-:W-:Y:S01]  /*0e50*/  @!P2 IMAD.WIDE.U32 R6, R4, R7, R2 ;  /* 0x000000070406a225 */ /* 0x004fe200078e0002 */
[----:B------:R-:W-:Y:S02]  /*0e60*/  @P2 MOV R2, R8 ;  /* 0x0000000800022202 */ /* 0x000fe40000000f00 */
[----:B------:R-:W-:Y:S02]  /*0e70*/  @!P2 MOV R2, R6 ;  /* 0x000000060002a202 */ /* 0x000fe40000000f00 */
[----:B------:R-:W-:Y:S01]  /*0e80*/  @!P2 MOV R16, R7 ;  /* 0x000000070010a202 */ /* 0x000fe20000000f00 */
[----:B------:R-:W-:Y:S06]  /*0e90*/  @!P4 BRA `(.L_x_10) ;  /* 0x00000000000cc947 */ /* 0x000fec0003800000 */
[----:B------:R-:W-:Y:S01]  /*0ea0*/  UCGABAR_WAIT ;  /* 0x0000000000007dc7 */ /* 0x000fe20008000000 */
[----:B------:R-:W-:Y:S01]  /*0eb0*/  CCTL.IVALL ;  /* 0x00000000ff00798f */ /* 0x000fe20002000000 */
[----:B------:R-:W-:Y:S05]  /*0ec0*/  BRA `(.L_x_11) ;  /* 0x0000000000047947 */ /* 0x000fea0003800000 */
.L_x_10:
[----:B------:R-:W-:Y:S06]  /*0ed0*/  BAR.SYNC.DEFER_BLOCKING 0x0 ;  /* 0x0000000000007b1d */ /* 0x000fec0000010000 */
.L_x_11:
[----:B------:R-:W-:Y:S01]  /*0ee0*/  PLOP3.LUT P0, PT, PT, PT, UP1, 0x80, 0x0 ;  /* 0x000000000000781c */ /* 0x000fe20003f0f018 */
[----:B------:R-:W1:Y:S01]  /*0ef0*/  S2UR UR38, SR_CgaCtaId ;  /* 0x00000000002679c3 */ /* 0x000e620000008800 */
[----:B------:R-:W-:Y:S11]  /*0f00*/  BSSY B6, `(.L_x_12) ;  /* 0x00014f3000067945 */ /* 0x000ff60003800000 */
[----:B------:R-:W-:Y:S05]  /*0f10*/  @!P0 BRA `(.L_x_13) ;  /* 0x0000012000308947 */ /* 0x000fea0003800000 */
[----:B------:R-:W-:-:S06]  /*0f20*/  UISETP.GT.U32.AND UP0, UPT, UR9, 0x1, UPT ;  /* 0x000000010900788c */ /* 0x000fcc000bf04070 */
[----:B------:R-:W-:-:S13]  /*0f30*/  PLOP3.LUT P0, PT, PT, PT, UP0, 0x80, 0x0 ;  /* 0x000000000000781c */ /* 0x000fda0003f0f008 */
[----:B------:R-:W-:Y:S05]  /*0f40*/  @P0 BRA `(.L_x_14) ;  /* 0x0000014c00b80947 */ /* 0x000fea0003800000 */
[----:B------:R-:W-:Y:S01]  /*0f50*/  ULDC.64 UR4, c[0x0][0x8f8] ;  /* 0x00023e0000047ab9 */ /* 0x000fe20000000a00 */
[----:B------:R-:W-:Y:S01]  /*0f60*/  UMOV UR51, 0xffffffff ;  /* 0xffffffff00337882 */ /* 0x000fe20000000000 */
[----:B------:R-:W-:Y:S02]  /*0f70*/  ISETP.GE.U32.AND P0, PT, R2, UR4, PT ;  /* 0x0000000402007c0c */ /* 0x000fe4000bf06070 */
[----:B------:R-:W-:Y:S02]  /*0f80*/  PRMT R22, RZ, 0x7610, R22 ;  /* 0x00007610ff167816 */ /* 0x000fe40000000016 */
[----:B------:R-:W-:Y:S02]  /*0f90*/  ISETP.GE.U32.AND.EX P0, PT, R16, UR5, PT, P0 ;  /* 0x0000000510007c0c */ /* 0x000fe4000bf06100 */
[----:B------:R-:W-:Y:S02]  /*0fa0*/  MOV R19, 0xffffffff ;  /* 0xffffffff00137802 */ /* 0x000fe40000000f00 */
[----:B------:R-:W-:-:S02]  /*0fb0*/  MOV R156, 0xffffffff ;  /* 0xffffffff009c7802 */ /* 0x000fc40000000f00 */
[----:B------:R-:W-:-:S07]  /*0fc0*/  PRMT R3, RZ, 0x7610, R3 ;  /* 0x00007610ff037816 */ /* 0x000fce0000000003 */
[----:B------:R-:W-:Y:S05]  /*0fd0*/  @P0 BRA `(.L_x_15) ;  /* 0x0000000400300947 */ /* 0x000fea0003800000 */
[----:B------:R-:W2:Y:S01]  /*0fe0*/  LDC.64 R20, c[0x0][0x8d0] ;  /* 0x00023400ff147b82 */ /* 0x000ea20000000a00 */
[----:B------:R-:W-:Y:S02]  /*0ff0*/  MOV R6, R2 ;  /* 0x0000000200067202 */ /* 0x000fe40000000f00 */
[----:B------:R-:W-:-:S05]  /*1000*/  MOV R7, R16 ;  /* 0x0000001000077202 */ /* 0x000fca0000000f00 */
[----:B------:R-:W3:Y:S08]  /*1010*/  LDC R12, c[0x0][0x8d8] ;  /* 0x00023600ff0c7b82 */ /* 0x000ef00000000800 */
[----:B------:R-:W4:Y:S01]  /*1020*/  LDC.64 R24, c[0x0][0x8c8] ;  /* 0x00023200ff187b82 */ /* 0x000f220000000a00 */
[----:B--2---:R-:W-:-:S04]  /*1030*/  ISETP.NE.U32.AND P0, PT, R20, RZ, PT ;  /* 0x000000ff1400720c */ /* 0x004fc80003f05070 */
[----:B------:R-:W-:-:S13]  /*1040*/  ISETP.NE.AND.EX P0, PT, R21, RZ, PT, P0 ;  /* 0x000000ff1500720c */ /* 0x000fda0003f05300 */
[----:B---34-:R-:W-:Y:S05]  /*1050*/  @!P0 BRA `(.L_x_16) ;  /* 0x0000000000288947 */ /* 0x018fea0003800000 */
[----:B------:R-:W2:Y:S02]  /*1060*/  LDC R3, c[0x0][0x8dc] ;  /* 0x00023700ff037b82 */ /* 0x000ea40000000800 */
[----:B--2---:R-:W-:-:S04]  /*1070*/  IADD3 R3, P0, R2, R3, RZ ;  /* 0x0000000302037210 */ /* 0x004fc80007f1e0ff */
[----:B------:R-:W-:-:S05]  /*1080*/  IADD3.X R15, RZ, R16, RZ, P0, !PT ;  /* 0x00000010ff0f7210 */ /* 0x000fca00007fe4ff */
[----:B------:R-:W-:-:S04]  /*1090*/  IMAD.WIDE.U32 R6, R15, R20, RZ ;  /* 0x000000140f067225 */ /* 0x000fc800078e00ff */
[----:B------:R-:W-:-:S04]  /*10a0*/  IMAD.WIDE.U32 R8, P0, R3, R21, R6 ;  /* 0x0000001503087225 */ /* 0x000fc80007800006 */
[----:B------:R-:W-:Y:S01]  /*10b0*/  IMAD.WIDE.U32 R6, R3, R20, RZ ;  /* 0x0000001403067225 */ /* 0x000fe200078e00ff */
[----:B------:R-:W-:Y:S02]  /*10c0*/  IADD3.X R11, RZ, RZ, RZ, P0, !PT ;  /* 0x000000ffff0b7210 */ /* 0x000fe400007fe4ff */
[----:B------:R-:W-:Y:S02]  /*10d0*/  MOV R10, R9 ;  /* 0x00000009000a7202 */ /* 0x000fe40000000f00 */
[----:B------:R-:W-:-:S05]  /*10e0*/  IADD3 RZ, P0, R7, R8, RZ ;  /* 0x0000000807ff7210 */ /* 0x000fca0007f1e0ff */
[----:B------:R-:W-:-:S08]  /*10f0*/  IMAD.WIDE.U32.X R6, R15, R21, R10, P0 ;  /* 0x000000150f067225 */ /* 0x000fd000000e040a */
.L_x_16:
[-CC-:B------:R-:W-:Y:S01]  /*1100*/  SHF.R.U64 R30, R6, R12.reuse, R7.reuse ;  /* 0x0000000c061e7219 */ /* 0x180fe20000001207 */
[----:B------:R-:W2:Y:S01]  /*1110*/  LDC.64 R28, c[0x0][0x8e8] ;  /* 0x00023a00ff1c7b82 */ /* 0x000ea20000000a00 */
[----:B------:R-:W-:Y:S01]  /*1120*/  SHF.R.U32.HI R3, RZ, R12, R7 ;  /* 0x0000000cff037219 */ /* 0x000fe20000011607 */
[----:B------:R-:W-:Y:S01]  /*1130*/  IMAD R13, R13, R14, R4 ;  /* 0x0000000e0d0d7224 */ /* 0x000fe200078e0204 */
[----:B------:R-:W-:Y:S02]  /*1140*/  IADD3 R5, P0, RZ, -R30, RZ ;  /* 0x8000001eff057210 */ /* 0x000fe40007f1e0ff */
[----:B------:R-:W-:Y:S02]  /*1150*/  MOV R27, 0x1 ;  /* 0x00000001001b7802 */ /* 0x000fe40000000f00 */
[----:B------:R-:W-:Y:S01]  /*1160*/  IADD3.X R3, RZ, ~R3, RZ, P0, !PT ;  /* 0x80000003ff037210 */ /* 0x000fe200007fe4ff */
[----:B------:R-:W3:Y:S04]  /*1170*/  LDC R10, c[0x0][0x8c0] ;  /* 0x00023000ff0a7b82 */ /* 0x000ee80000000800 */
[----:B------:R-:W-:Y:S01]  /*1180*/  IMAD R8, R3, R24, RZ ;  /* 0x0000001803087224 */ /* 0x000fe200078e02ff */
[----:B------:R-:W-:-:S03]  /*1190*/  MOV R3, R16 ;  /* 0x0000001000037202 */ /* 0x000fc60000000f00 */
[----:B------:R-:W4:Y:S01]  /*11a0*/  LDC R20, c[0x0][0x8b0] ;  /* 0x00022c00ff147b82 */ /* 0x000f220000000800 */
[----:B------:R-:W-:Y:S01]  /*11b0*/  IMAD.WIDE.U32 R6, R5, R24, R2 ;  /* 0x0000001805067225 */ /* 0x000fe200078e0002 */
[----:B------:R-:W-:-:S03]  /*11c0*/  MOV R3, 0xffffffff ;  /* 0xffffffff00037802 */ /* 0x000fc60000000f00 */
[----:B------:R-:W-:-:S03]  /*11d0*/  IMAD R5, R5, R25, R8 ;  /* 0x0000001905057224 */ /* 0x000fc600078e0208 */
[----:B------:R-:W5:Y:S01]  /*11e0*/  LDC R26, c[0x0][0x900] ;  /* 0x00024000ff1a7b82 */ /* 0x000f620000000800 */
[----:B--2---:R-:W-:Y:S02]  /*11f0*/  ISETP.NE.U32.AND P0, PT, R28, RZ, PT ;  /* 0x000000ff1c00720c */ /* 0x004fe40003f05070 */
[----:B------:R-:W-:Y:S02]  /*1200*/  IADD3 R5, R7, R5, RZ ;  /* 0x0000000507057210 */ /* 0x000fe40007ffe0ff */
[----:B------:R-:W-:-:S03]  /*1210*/  ISETP.NE.AND.EX P0, PT, R29, RZ, PT, P0 ;  /* 0x000000ff1d00720c */ /* 0x000fc60003f05300 */
[----:B------:R-:W2:Y:S01]  /*1220*/  LDC R24, c[0x0][0x8a8] ;  /* 0x00022a00ff187b82 */ /* 0x000ea20000000800 */
[-CC-:B---3--:R-:W-:Y:S02]  /*1230*/  SHF.R.U64 R12, R6, R10.reuse, R5.reuse ;  /* 0x0000000a060c7219 */ /* 0x188fe40000001205 */
[----:B------:R-:W-:-:S05]  /*1240*/  SHF.R.U32.HI R5, RZ, R10, R5 ;  /* 0x0000000aff057219 */ /* 0x000fca0000011605 */
[----:B------:R-:W3:Y:S01]  /*1250*/  LDC R15, c[0x0][0x8f0] ;  /* 0x00023c00ff0f7b82 */ /* 0x000ee20000000800 */
[-CC-:B----4-:R-:W-:Y:S02]  /*1260*/  SHF.R.U64 R25, R12, R20.reuse, R5.reuse ;  /* 0x000000140c197219 */ /* 0x190fe40000001205 */
[----:B------:R-:W-:-:S05]  /*1270*/  SHF.R.U32.HI R5, RZ, R20, R5 ;  /* 0x00000014ff057219 */ /* 0x000fca0000011605 */
[----:B------:R-:W4:Y:S01]  /*1280*/  LDC R19, c[0x0][0x8e0] ;  /* 0x00023800ff137b82 */ /* 0x000f220000000800 */
[-C--:B-----5:R-:W-:Y:S02]  /*1290*/  SHF.L.U32 R3, R3, R26.reuse, RZ ;  /* 0x0000001a03037219 */ /* 0x0a0fe400000006ff */
[-CC-:B------:R-:W-:Y:S02]  /*12a0*/  SHF.R.U64 R14, R25, R26.reuse, R5.reuse ;  /* 0x0000001a190e7219 */ /* 0x180fe40000001205 */
[----:B------:R-:W-:Y:S02]  /*12b0*/  SHF.R.U32.HI R5, RZ, R26, R5 ;  /* 0x0000001aff057219 */ /* 0x000fe40000011605 */
[----:B------:R-:W-:Y:S01]  /*12c0*/  LOP3.LUT R10, RZ, R3, RZ, 0x33, !PT ;  /* 0x00000003ff0a7212 */ /* 0x000fe200078e33ff */
[----:B------:R-:W1:Y:S01]  /*12d0*/  LDC R21, c[0x0][0x8b8] ;  /* 0x00022e00ff157b82 */ /* 0x000e620000000800 */
[----:B------:R-:W-:Y:S01]  /*12e0*/  MOV R4, R14 ;  /* 0x0000000e00047202 */ /* 0x000fe20000000f00 */
[----:B------:R-:W-:Y:S06]  /*12f0*/  @!P0 BRA `(.L_x_17) ;  /* 0x0000000000288947 */ /* 0x000fec0003800000 */
[----:B------:R-:W5:Y:S02]  /*1300*/  LDC R3, c[0x0][0x8f4] ;  /* 0x00023d00ff037b82 */ /* 0x000f640000000800 */
[----:B-----5:R-:W-:-:S04]  /*1310*/  IADD3 R3, P0, R14, R3, RZ ;  /* 0x000000030e037210 */ /* 0x020fc80007f1e0ff */
        /* <DEDUP_REMOVED lines=8> */
.L_x_17:
[----:B---3--:R-:W-:Y:S02]  /*13a0*/  SHF.R.U64 R4, R4, R15, R5 ;  /* 0x0000000f04047219 */ /* 0x008fe40000001205 */
[----:B------:R-:W-:Y:S02]  /*13b0*/  SHF.L.U32 R3, R27, R26, RZ ;  /* 0x0000001a1b037219 */ /* 0x000fe400000006ff */
[----:B------:R-:W-:Y:S02]  /*13c0*/  LOP3.LUT R10, R25, R10, RZ, 0xc0, !PT ;  /* 0x0000000a190a7212 */ /* 0x000fe400078ec0ff */
[----:B--2---:R-:W-:Y:S02]  /*13d0*/  IADD3 R5, R24, -0x1, RZ ;  /* 0xffffffff18057810 */ /* 0x004fe40007ffe0ff */
[----:B------:R-:W-:Y:S01]  /*13e0*/  IADD3 R6, -R4, RZ, RZ ;  /* 0x000000ff04067210 */ /* 0x000fe20007ffe1ff */
[----:B------:R-:W-:Y:S01]  /*13f0*/  IMAD R7, R3, R4, R10 ;  /* 0x0000000403077224 */ /* 0x000fe200078e020a */
[----:B------:R-:W-:-:S02]  /*1400*/  SEL R0, R0, R13, !P2 ;  /* 0x0000000d00007207 */ /* 0x000fc40005000000 */
[----:B------:R-:W-:Y:S01]  /*1410*/  LOP3.LUT R5, R12, R5, RZ, 0xc0, !PT ;  /* 0x000000050c057212 */ /* 0x000fe200078ec0ff */
[----:B----4-:R-:W-:Y:S01]  /*1420*/  IMAD R3, R6, R19, R14 ;  /* 0x0000001306037224 */ /* 0x010fe200078e020e */
[----:B------:R-:W-:Y:S01]  /*1430*/  R2UR UR51, R30 ;  /* 0x000000001e3372ca */ /* 0x000fe200000e0000 */
[----:B-1----:R-:W-:Y:S01]  /*1440*/  IMAD R0, R7, R21, R0 ;  /* 0x0000001507007224 */ /* 0x002fe200078e0200 */
[----:B------:R-:W-:Y:S01]  /*1450*/  MOV R4, 0x1 ;  /* 0x0000000100047802 */ /* 0x000fe20000000f00 */
[----:B------:R-:W-:-:S05]  /*1460*/  IMAD R3, R3, R24, R5 ;  /* 0x0000001803037224 */ /* 0x000fca00078e0205 */
[----:B------:R-:W-:Y:S02]  /*1470*/  SEL R156, R3, R0, !P2 ;  /* 0x00000000039c7207 */ /* 0x000fe40005000000 */
[----:B------:R-:W-:Y:S02]  /*1480*/  SEL R19, R0, R3, !P2 ;  /* 0x0000000300137207 */ /* 0x000fe40005000000 */
[----:B------:R-:W-:-:S07]  /*1490*/  PRMT R3, R4, 0x7610, R3 ;  /* 0x0000761004037816 */ /* 0x000fce0000000003 */
.L_x_15:
[----:B------:R-:W-:-:S08]  /*14a0*/  NOP ;  /* 0x0000000000007918 */ /* 0x000fd00000000000 */
[----:B------:R-:W2:Y:S02]  /*14b0*/  USETMAXREG.TRY_ALLOC.CTAPOOL UP0, 0xe8 ;  /* 0x000000e8000079c8 */ /* 0x000ea40008000600 */
[----:B--2---:R-:W-:-:S13]  /*14c0*/  PLOP3.LUT P0, PT, PT, PT, UP0, 0x80, 0x0 ;  /* 0x000000000000781c */ /* 0x004fda0003f0f008 */
[----:B------:R-:W-:Y:S05]  /*14d0*/  @!P0 BRA `(.L_x_15) ;  /* 0xfffffffc00f08947 */ /* 0x000fea000383ffff */
[----:B------:R-:W-:Y:S02]  /*14e0*/  ULDC.64 UR4, c[0x0][0x590] ;  /* 0x0001640000047ab9 */ /* 0x000fe40000000a00 */
[----:B------:R-:W-:-:S04]  /*14f0*/  ISETP.NE.U32.AND P0, PT, RZ, UR4, PT ;  /* 0x00000004ff007c0c */ /* 0x000fc8000bf05070 */
[----:B------:R-:W-:-:S13]  /*1500*/  ISETP.NE.AND.EX P0, PT, RZ, UR5, PT, P0 ;  /* 0x00000005ff007c0c */ /* 0x000fda000bf05300 */
[----:B------:R-:W-:Y:S05]  /*1510*/  @P0 BRA `(.L_x_18) ;  /* 0x00000000002c0947 */ /* 0x000fea0003800000 */
[----:B------:R-:W-:Y:S02]  /*1520*/  ULDC.64 UR4, c[0x0][0x588] ;  /* 0x0001620000047ab9 */ /* 0x000fe40000000a00 */
[----:B------:R-:W-:-:S04]  /*1530*/  ISETP.NE.U32.AND P0, PT, RZ, UR4, PT ;  /* 0x00000004ff007c0c */ /* 0x000fc8000bf05070 */
[----:B------:R-:W-:-:S13]  /*1540*/  ISETP.NE.AND.EX P0, PT, RZ, UR5, PT, P0 ;  /* 0x00000005ff007c0c */ /* 0x000fda000bf05300 */
[----:B------:R-:W-:Y:S05]  /*1550*/  @!P0 BRA `(.L_x_19) ;  /* 0x0000000000108947 */ /* 0x000fea0003800000 */
[----:B------:R-:W2:Y:S02]  /*1560*/  LDC.64 R4, c[0x0][0x588] ;  /* 0x00016200ff047b82 */ /* 0x000ea40000000a00 */
[----:B--2---:R2:W5:Y:S01]  /*1570*/  LDG.E R153, desc[UR56][R4.64] ;  /* 0x0000003804997981 */ /* 0x004562000c1e1900 */
[----:B------:R-:W-:Y:S01]  /*1580*/  MOV R22, 0x1 ;  /* 0x0000000100167802 */ /* 0x000fe20000000f00 */
[----:B------:R-:W-:Y:S06]  /*1590*/  BRA `(.L_x_18) ;  /* 0x00000000000c7947 */ /* 0x000fec0003800000 */
.L_x_19:
[----:B------:R-:W-:Y:S01]  /*15a0*/  ULDC UR4, c[0x0][0x580] ;  /* 0x0001600000047ab9 */ /* 0x000fe20000000800 */
[----:B------:R-:W-:Y:S02]  /*15b0*/  MOV R22, 0x1 ;  /* 0x0000000100167802 */ /* 0x000fe40000000f00 */
[----:B------:R-:W-:-:S07]  /*15c0*/  MOV R153, UR4 ;  /* 0x0000000400997c02 */ /* 0x000fce0008000f00 */
.L_x_18:
        /* <DEDUP_REMOVED lines=8> */
[----:B------:R-:W3:Y:S02]  /*1650*/  LDC.64 R154, c[0x0][0x5a8] ;  /* 0x00016a00ff9a7b82 */ /* 0x000ee40000000a00 */
[----:B---3--:R3:W5:Y:S01]  /*1660*/  LDG.E R154, desc[UR56][R154.64] ;  /* 0x000000389a9a7981 */ /* 0x008762000c1e1900 */
[----:B------:R-:W-:Y:S05]  /*1670*/  BRA `(.L_x_20) ;  /* 0x0000000000087947 */ /* 0x000fea0003800000 */
.L_x_21:
[----:B------:R-:W-:Y:S02]  /*1680*/  ULDC UR4, c[0x0][0x5a0] ;  /* 0x0001680000047ab9 */ /* 0x000fe40000000800 */
[----:B------:R-:W-:-:S07]  /*1690*/  MOV R154, UR4 ;  /* 0x00000004009a7c02 */ /* 0x000fce0008000f00 */
.L_x_20:
[----:B------:R-:W-:Y:S01]  /*16a0*/  LOP3.LUT P1, RZ, R3, 0xff, RZ, 0xc0, !PT ;  /* 0x000000ff03ff7812 */ /* 0x000fe2000782c0ff */
[----:B------:R-:W-:Y:S01]  /*16b0*/  UMOV UR36, URZ ;  /* 0x0000003f00247c82 */ /* 0x000fe20008000000 */
[----:B------:R-:W-:-:S11]  /*16c0*/  PLOP3.LUT P0, PT, PT, PT, PT, 0x80, 0x0 ;  /* 0x000000000000781c */ /* 0x000fd60003f0f070 */
[----:B------:R-:W-:Y:S05]  /*16d0*/  @!P1 BRA `(.L_x_22) ;  /* 0x00000114009c9947 */ /* 0x000fea0003800000 */
[----:B------:R-:W-:Y:S01]  /*16e0*/  ULDC UR4, c[0x0][0x28c] ;  /* 0x0000a30000047ab9 */ /* 0x000fe20000000800 */
[----:B------:R-:W-:Y:S01]  /*16f0*/  LOP3.LUT P0, RZ, R17, 0x4, RZ, 0xc0, !PT ;  /* 0x0000000411ff7812 */ /* 0x000fe2000780c0ff */
[----:B------:R-:W-:Y:S01]  /*1700*/  UIADD3 UR4, UR4, 0x3f, URZ ;  /* 0x0000003f04047890 */ /* 0x000fe2000fffe03f */
[----:B---3--:R-:W-:Y:S01]  /*1710*/  MOV R155, 0x10 ;  /* 0x00000010009b7802 */ /* 0x008fe20000000f00 */
[----:B------:R-:W-:Y:S02]  /*1720*/  ULOP3.LUT UR55, UR37, 0x1, URZ, 0xfc, !UPT ;  /* 0x0000000125377892 */ /* 0x000fe4000f8efc3f */
[----:B------:R-:W-:Y:S01]  /*1730*/  USHF.R.S32.HI UR5, URZ, 0x1f, UR4 ;  /* 0x0000001f3f057899 */ /* 0x000fe20008011404 */
[----:B------:R-:W-:Y:S01]  /*1740*/  SEL R155, R155, 0xfffffff0, !P0 ;  /* 0xfffffff09b9b7807 */ /* 0x000fe20004000000 */
[----:B------:R-:W-:Y:S02]  /*1750*/  ULOP3.LUT UR45, UR59, 0x1, URZ, 0xfc, !UPT ;  /* 0x000000013b2d7892 */ /* 0x000fe4000f8efc3f */
[----:B------:R-:W-:Y:S01]  /*1760*/  ULEA.HI UR5, UR5, UR4, URZ, 0x6 ;  /* 0x0000000405057291 */ /* 0x000fe2000f8f303f */
[----:B------:R-:W-:Y:S01]  /*1770*/  ULDC.64 UR40, c[0x0][0x198] ;  /* 0x0000660000287ab9 */ /* 0x000fe20000000a00 */
[----:B------:R-:W-:-:S02]  /*1780*/  UMOV UR42, URZ ;  /* 0x0000003f002a7c82 */ /* 0x000fc40008000000 */
[----:B------:R-:W-:Y:S01]  /*1790*/  USHF.R.S32.HI UR52, URZ, 0x6, UR5 ;  /* 0x000000063f347899 */ /* 0x000fe20008011405 */
[----:B------:R-:W-:Y:S01]  /*17a0*/  UMOV UR43, URZ ;  /* 0x0000003f002b7c82 */ /* 0x000fe20008000000 */
[----:B------:R-:W-:Y:S01]  /*17b0*/  UMOV UR44, URZ ;  /* 0x0000003f002c7c82 */ /* 0x000fe20008000000 */
[----:B------:R-:W-:-:S09]  /*17c0*/  UMOV UR36, URZ ;  /* 0x0000003f00247c82 */ /* 0x000fd20008000000 */
.L_x_517:
[----:B------:R-:W-:Y:S01]  /*17d0*/  LOP3.LUT R0, R17, 0x80, RZ, 0xc0, !PT ;  /* 0x0000008011007812 */ /* 0x000fe200078ec0ff */
[----:B------:R-:W3:Y:S01]  /*17e0*/  S2UR UR54, SR_CgaCtaId ;  /* 0x00000000003679c3 */ /* 0x000ee20000008800 */
[----:B------:R-:W-:Y:S02]  /*17f0*/  UMOV UR53, 0x400 ;  /* 0x0000040000357882 */ /* 0x000fe40000000000 */
[----:B------:R-:W-:-:S06]  /*1800*/  SHF.R.U32.HI R0, RZ, 0x7, R0 ;  /* 0x00000007ff007819 */ /* 0x000fcc0000011600 */
[----:B------:R-:W4:Y:S01]  /*1810*/  SHFL.IDX PT, R0, R0, RZ, 0x1f ;  /* 0x00001fff00007589 */ /* 0x000f2200000e0000 */
[----:B---3--:R-:W-:Y:S01]  /*1820*/  ULEA UR53, UR54, UR53, 0x18 ;  /* 0x0000003536357291 */ /* 0x008fe2000f8ec03f */
[----:B----4-:R-:W-:-:S13]  /*1830*/  R2UR UR4, R0 ;  /* 0x00000000000472ca */ /* 0x010fda00000e0000 */
[----:B------:R-:W-:-:S04]  /*1840*/  ULEA.HI UR5, UR4, UR4, URZ, 0x1 ;  /* 0x0000000404057291 */ /* 0x000fc8000f8f083f */
[----:B------:R-:W-:-:S04]  /*1850*/  ULOP3.LUT UR5, UR5, 0x7fffe, URZ, 0xc0, !UPT ;  /* 0x0007fffe05057892 */ /* 0x000fc8000f8ec03f */
[----:B------:R-:W-:-:S03]  /*1860*/  UIADD3 UR5, UR4, -UR5, URZ ;  /* 0x8000000504057290 */ /* 0x000fc6000fffe03f */
[----:B------:R-:W-:Y:S01]  /*1870*/  ULDC UR4, c[0x0][0x28c] ;  /* 0x0000a30000047ab9 */ /* 0x000fe20000000800 */
[----:B------:R-:W-:Y:S01]  /*1880*/  ULEA UR5, UR5, UR53, 0xd ;  /* 0x0000003505057291 */ /* 0x000fe2000f8e683f */
[----:B------:R-:W-:-:S03]  /*1890*/  ISETP.LT.AND P0, PT, RZ, UR4, PT ;  /* 0x00000004ff007c0c */ /* 0x000fc6000bf01270 */
[----:B------:R-:W-:-:S04]  /*18a0*/  UIADD3 UR5, UR5, 0x8400, URZ ;  /* 0x0000840005057890 */ /* 0x000fc8000fffe03f */
[----:B------:R-:W-:-:S04]  /*18b0*/  USHF.R.U32.HI UR5, URZ, 0x4, UR5 ;  /* 0x000000043f057899 */ /* 0x000fc80008011605 */
[----:B------:R-:W-:Y:S02]  /*18c0*/  ULOP3.LUT UR48, UR5, 0x3fff, URZ, 0xc0, !UPT ;  /* 0x00003fff05307892 */ /* 0x000fe4000f8ec03f */
[----:B-1----:R-:W-:Y:S10]  /*18d0*/  @P0 BRA `(.L_x_23) ;  /* 0x0000000000400947 */ /* 0x002ff40003800000 */
[----:B------:R-:W-:Y:S01]  /*18e0*/  MOV R0, 0x0 ;  /* 0x0000000000007802 */ /* 0x000fe20000000f00 */
[----:B------:R-:W-:Y:S01]  /*18f0*/  ULDC.64 UR4, c[0x4][0x70] ;  /* 0x01001c0000047ab9 */ /* 0x000fe20000000a00 */
[----:B------:R-:W-:Y:S01]  /*1900*/  ULDC.64 UR6, c[0x4][0x8] ;  /* 0x0100020000067ab9 */ /* 0x000fe20000000a00 */
[----:B--2---:R-:W-:Y:S01]  /*1910*/  MOV R4, UR4 ;  /* 0x0000000400047c02 */ /* 0x004fe20008000f00 */
[----:B------:R2:W3:Y:S01]  /*1920*/  LDC.64 R14, c[0x4][R0] ;  /* 0x01000000000e7b82 */ /* 0x0004e20000000a00 */
[----:B------:R-:W-:Y:S01]  /*1930*/  MOV R5, UR5 ;  /* 0x0000000500057c02 */ /* 0x000fe20008000f00 */
[----:B------:R-:W-:Y:S01]  /*1940*/  ULDC.64 UR4, c[0x4][0x78] ;  /* 0x01001e0000047ab9 */ /* 0x000fe20000000a00 */
[----:B------:R-:W-:Y:S02]  /*1950*/  MOV R10, UR6 ;  /* 0x00000006000a7c02 */ /* 0x000fe40008000f00 */
[----:B------:R-:W-:Y:S02]  /*1960*/  MOV R6, UR4 ;  /* 0x0000000400067c02 */ /* 0x000fe40008000f00 */
[----:B------:R-:W-:-:S02]  /*1970*/  MOV R7, UR5 ;  /* 0x0000000500077c02 */ /* 0x000fc40008000f00 */
[----:B------:R-:W-:Y:S02]  /*1980*/  MOV R11, UR7 ;  /* 0x00000007000b7c02 */ /* 0x000fe40008000f00 */
[----:B------:R-:W-:Y:S02]  /*1990*/  MOV R8, 0x1e1 ;  /* 0x000001e100087802 */ /* 0x000fe40000000f00 */
[----:B------:R-:W-:Y:S02]  /*19a0*/  MOV R12, 0x1 ;  /* 0x00000001000c7802 */ /* 0x000fe40000000f00 */
[----:B--2---:R-:W-:-:S07]  /*19b0*/  MOV R13, RZ ;  /* 0x000000ff000d7202 */ /* 0x004fce0000000f00 */
[----:B------:R-:W-:-:S07]  /*19c0*/  LEPC R20, `(.L_x_23) ;  /* 0x000000001014794e */ /* 0x000fce0000000000 */
[----:B-1-3-5:R-:W-:Y:S05]  /*19d0*/  CALL.ABS.NOINC R14 ;  /* 0x000000000e007343 */ /* 0x02afea0003c00000 */
.L_x_23:
[----:B------:R-:W-:-:S04]  /*19e0*/  MOV R0, UR55 ;  /* 0x0000003700007c02 */ /* 0x000fc80008000f00 */
[----:B------:R-:W-:-:S13]  /*19f0*/  ISETP.NE.AND P0, PT, R0, 0x3, PT ;  /* 0x000000030000780c */ /* 0x000fda0003f05270 */
[----:B------:R-:W-:Y:S05]  /*1a00*/  @!P0 BRA `(.L_x_24) ;  /* 0x0000000000048947 */ /* 0x000fea0003800000 */
[----:B-1----:R-:W-:Y:S01]  /*1a10*/  BPT.TRAP 0x1 ;  /* 0x000000040000795c */ /* 0x002fe20000300000 */
.L_x_24:
[----:B------:R-:W-:Y:S02]  /*1a20*/  MOV R3, UR44 ;  /* 0x0000002c00037c02 */ /* 0x000fe40008000f00 */
[----:B------:R-:W-:Y:S02]  /*1a30*/  MOV R0, UR43 ;  /* 0x0000002b00007c02 */ /* 0x000fe40008000f00 */
[----:B------:R-:W-:Y:S02]  /*1a40*/  LEA R3, R3, UR53, 0x3 ;  /* 0x0000003503037c11 */ /* 0x000fe4000f8e18ff */
[----:B------:R-:W-:-:S04]  /*1a50*/  SHF.L.U32 R0, R0, 0x1f, RZ ;  /* 0x0000001f00007819 */ /* 0x000fc800000006ff */
[----:B------:R3:W4:Y:S01]  /*1a60*/  SYNCS.PHASECHK.TRANS64.TRYWAIT P1, [R3+URZ], R0 ;  /* 0x00000000030075a7 */ /* 0x000722000802017f */
[----:B------:R-:W-:Y:S05]  /*1a70*/  @!P0 BRA `(.L_x_25) ;  /* 0x0000000000048947 */ /* 0x000fea0003800000 */
[----:B-1----:R-:W-:Y:S01]  /*1a80*/  BPT.TRAP 0x1 ;  /* 0x000000040000795c */ /* 0x002fe20000300000 */
.L_x_25:
[----:B----4-:R-:W-:Y:S05]  /*1a90*/  @P1 BRA `(.L_x_26) ;  /* 0x0000000000081947 */ /* 0x010fea0003800000 */
[----:B------:R-:W4:Y:S02]  /*1aa0*/  SYNCS.PHASECHK.TRANS64.TRYWAIT P1, [R3+URZ], R0 ;  /* 0x00000000030075a7 */ /* 0x000f24000802017f */
[----:B----4-:R-:W-:Y:S05]  /*1ab0*/  @!P1 BRA `(.L_x_27) ;  /* 0x0000014000e49947 */ /* 0x010fea0003800000 */
.L_x_26:
[----:B------:R-:W-:-:S04]  /*1ac0*/  UISETP.LT.AND UP0, UPT, UR52, 0x1, UPT ;  /* 0x000000013400788c */ /* 0x000fc8000bf01270 */
[----:B------:R-:W-:-:S06]  /*1ad0*/  USEL UR4, UR52, 0x1, UP0 ;  /* 0x0000000134047887 */ /* 0x000fcc0008000000 */
[----:B---34-:R-:W-:Y:S01]  /*1ae0*/  MOV R0, UR4 ;  /* 0x0000000400007c02 */ /* 0x018fe20008000f00 */
[----:B------:R-:W-:Y:S05]  /*1af0*/  WARPSYNC.ALL ;  /* 0x0000000000007948 */ /* 0x000fea0003800000 */
[----:B------:R-:W-:-:S04]  /*1b00*/  IADD3 R0, -R0, UR52, RZ ;  /* 0x0000003400007c10 */ /* 0x000fc8000fffe1ff */
[----:B------:R-:W-:Y:S01]  /*1b10*/  ISETP.GE.AND P1, PT, R0, 0x1, PT ;  /* 0x000000010000780c */ /* 0x000fe20003f26270 */
[----:B------:R-:W-:Y:S01]  /*1b20*/  UIADD3 UR4, UR53, 0x18400, URZ ;  /* 0x0001840035047890 */ /* 0x000fe2000fffe03f */
[----:B------:R-:W-:Y:S01]  /*1b30*/  WARPGROUP.ARRIVE ;  /* 0x00000000000079c5 */ /* 0x000fe20000000000 */
[----:B------:R-:W-:Y:S02]  /*1b40*/  ULOP3.LUT UR8, UR48, 0x10000, URZ, 0xfc, !UPT ;  /* 0x0001000030087892 */ /* 0x000fe4000f8efc3f */
[----:B------:R-:W-:Y:S02]  /*1b50*/  USHF.R.U32.HI UR4, URZ, 0x4, UR4 ;  /* 0x000000043f047899 */ /* 0x000fe40008011604 */
[----:B------:R-:W-:Y:S02]  /*1b60*/  ULEA UR10, UR44, UR8, 0xa ;  /* 0x000000082c0a7291 */ /* 0x000fe4000f8e503f */
[----:B------:R-:W-:Y:S01]  /*1b70*/  ULOP3.LUT UR4, UR4, 0x3fff, URZ, 0xc0, !UPT ;  /* 0x00003fff04047892 */ /* 0x000fe2000f8ec03f */
[----:B------:R-:W-:Y:S01]  /*1b80*/  UMOV UR5, 0x40000040 ;  /* 0x4000004000057882 */ /* 0x000fe20000000000 */
[----:B------:R-:W-:-:S02]  /*1b90*/  UMOV UR7, 0x40000040 ;  /* 0x4000004000077882 */ /* 0x000fc40000000000 */
[----:B------:R-:W-:-:S03]  /*1ba0*/  ULOP3.LUT UR9, UR4, 0x10000, URZ, 0xfc, !UPT ;  /* 0x0001000004097892 */ /* 0x000fc6000f8efc3f */
[----:B------:R-:W-:Y:S01]  /*1bb0*/  UMOV UR4, UR10 ;  /* 0x0000000a00047c82 */ /* 0x000fe20008000000 */
[----:B------:R-:W-:-:S07]  /*1bc0*/  ULEA UR11, UR44, UR9, 0xb ;  /* 0x000000092c0b7291 */ /* 0x000fce000f8e583f */
[----:B------:R-:W-:Y:S02]  /*1bd0*/  UMOV UR6, UR11 ;  /* 0x0000000b00067c82 */ /* 0x000fe40008000000 */
[----:B------:R-:W-:Y:S01]  /*1be0*/  HGMMA.64x256x16.F32 R24, gdesc[UR4], RZ, !UPT, gsb0 ;  /* 0x03e00000041879f0 */ /* 0x000fe2000c0008ff */
[----:B------:R-:W-:Y:S02]  /*1bf0*/  UIADD3 UR4, UR10, 0x2, URZ ;  /* 0x000000020a047890 */ /* 0x000fe4000fffe03f */
[----:B------:R-:W-:Y:S01]  /*1c00*/  UIADD3 UR6, UR11, 0x2, URZ ;  /* 0x000000020b067890 */ /* 0x000fe2000fffe03f */
[----:B------:R-:W-:Y:S01]  /*1c10*/  UMOV UR5, 0x40000040 ;  /* 0x4000004000057882 */ /* 0x000fe20000000000 */
[----:B------:R-:W-:Y:S01]  /*1c20*/  UMOV UR7, 0x40000040 ;  /* 0x4000004000077882 */ /* 0x000fe20000000000 */
[----:B------:R-:W-:Y:S02]  /*1c30*/  WARPGROUP.DEPBAR.LE gsb0, 0x0 ;  /* 0x00008000000079c5 */ /* 0x000fe40000010000 */
[----:B------:R-:W-:-:S15]  /*1c40*/  WARPGROUP.ARRIVE ;  /* 0x00000000000079c5 */ /* 0x000fde0000000000 */
[----:B------:R-:W-:-:S05]  /*1c50*/  NOP ;  /* 0x0000000000007918 */ /* 0x000fca0000000000 */
[----:B------:R-:W-:Y:S01]  /*1c60*/  HGMMA.64x256x16.F32 R24, gdesc[UR4], R24, gsb0 ;  /* 0x03e00000041879f0 */ /* 0x000fe20008000818 */
        /* <DEDUP_REMOVED lines=15> */
[----:B------:R-:W-:Y:S03]  /*1d60*/  HGMMA.64x256x16.F32 R24, gdesc[UR4], R24, gsb0 ;  /* 0x03e00000041879f0 */ /* 0x000fe60008000818 */
[----:B------:R-:W-:Y:S02]  /*1d70*/  WARPGROUP.DEPBAR.LE gsb0, 0x0 ;  /* 0x00008000000079c5 */ /* 0x000fe40000010000 */
[----:B------:R-:W-:Y:S05]  /*1d80*/  @!P1 BRA `(.L_x_28) ;  /* 0x0000000400209947 */ /* 0x000fea0003800000 */
[----:B------:R-:W-:Y:S02]  /*1d90*/  UIADD3 UR4, UR44, 0x1, URZ ;  /* 0x000000012c047890 */ /* 0x000fe4000fffe03f */
[----:B------:R-:W-:Y:S02]  /*1da0*/  MOV R3, UR44 ;  /* 0x0000002c00037c02 */ /* 0x000fe40008000f00 */
[----:B------:R-:W-:-:S04]  /*1db0*/  UISETP.NE.AND UP0, UPT, UR4, 0x4, UPT ;  /* 0x000000040400788c */ /* 0x000fc8000bf05270 */
[----:B------:R-:W-:Y:S02]  /*1dc0*/  USEL UR5, URZ, 0x1, UP0 ;  /* 0x000000013f057887 */ /* 0x000fe40008000000 */
[----:B------:R-:W-:Y:S02]  /*1dd0*/  USEL UR10, UR4, URZ, UP0 ;  /* 0x0000003f040a7287 */ /* 0x000fe40008000000 */
[----:B------:R-:W-:-:S06]  /*1de0*/  ULOP3.LUT UR5, UR43, UR5, URZ, 0x3c, !UPT ;  /* 0x000000052b057292 */ /* 0x000fcc000f8e3c3f */
[----:B------:R-:W-:-:S07]  /*1df0*/  MOV R6, UR5 ;  /* 0x0000000500067c02 */ /* 0x000fce0008000f00 */
.L_x_35:
[----:B------:R-:W-:Y:S05]  /*1e00*/  @!P0 BRA `(.L_x_29) ;  /* 0x0000000000048947 */ /* 0x000fea0003800000 */
[----:B-1----:R-:W-:Y:S01]  /*1e10*/  BPT.TRAP 0x1 ;  /* 0x000000040000795c */ /* 0x002fe20000300000 */
.L_x_29:
[----:B------:R-:W-:Y:S01]  /*1e20*/  ULEA UR4, UR10, UR53, 0x3 ;  /* 0x000000350a047291 */ /* 0x000fe2000f8e183f */
[----:B--2---:R-:W-:-:S08]  /*1e30*/  SHF.L.U32 R4, R6, 0x1f, RZ ;  /* 0x0000001f06047819 */ /* 0x004fd000000006ff */
[----:B------:R2:W3:Y:S01]  /*1e40*/  SYNCS.PHASECHK.TRANS64.TRYWAIT P1, [UR4], R4 ;  /* 0x00000004ff0075a7 */ /* 0x0004e20008020144 */
[----:B------:R-:W-:Y:S05]  /*1e50*/  @!P0 BRA `(.L_x_30) ;  /* 0x0000000000048947 */ /* 0x000fea0003800000 */
[----:B-1----:R-:W-:Y:S01]  /*1e60*/  BPT.TRAP 0x1 ;  /* 0x000000040000795c */ /* 0x002fe20000300000 */
.L_x_30:
[----:B---3--:R-:W-:Y:S05]  /*1e70*/  @P1 BRA `(.L_x_31) ;  /* 0x0000000000081947 */ /* 0x008fea0003800000 */
[----:B------:R-:W3:Y:S02]  /*1e80*/  SYNCS.PHASECHK.TRANS64.TRYWAIT P1, [UR4], R4 ;  /* 0x00000004ff0075a7 */ /* 0x000ee40008020144 */
[----:B---3--:R-:W-:Y:S05]  /*1e90*/  @!P1 BRA `(.L_x_32) ;  /* 0x0000014000009947 */ /* 0x008fea0003800000 */
.L_x_31:
[----:B------:R-:W-:Y:S01]  /*1ea0*/  ULEA UR11, UR10, UR8, 0xa ;  /* 0x000000080a0b7291 */ /* 0x000fe2000f8e503f */
[----:B------:R-:W-:Y:S01]  /*1eb0*/  WARPGROUP.ARRIVE ;  /* 0x00000000000079c5 */ /* 0x000fe20000000000 */
[----:B------:R-:W-:Y:S01]  /*1ec0*/  ULEA UR12, UR10, UR9, 0xb ;  /* 0x000000090a0c7291 */ /* 0x000fe2000f8e583f */
[----:B------:R-:W-:Y:S01]  /*1ed0*/  UMOV UR5, 0x40000040 ;  /* 0x4000004000057882 */ /* 0x000fe20000000000 */
[----:B------:R-:W-:-:S03]  /*1ee0*/  UMOV UR7, 0x40000040 ;  /* 0x4000004000077882 */ /* 0x000fc60000000000 */
[----:B------:R-:W-:Y:S02]  /*1ef0*/  UMOV UR4, UR11 ;  /* 0x0000000b00047c82 */ /* 0x000fe40008000000 */
[----:B------:R-:W-:Y:S02]  /*1f00*/  UMOV UR6, UR12 ;  /* 0x0000000c00067c82 */ /* 0x000fe40008000000 */
[----:B------:R-:W-:Y:S01]  /*1f10*/  HGMMA.64x256x16.F32 R24, gdesc[UR4], R24, gsb0 ;  /* 0x03e00000041879f0 */ /* 0x000fe20008000818 */
[----:B------:R-:W-:Y:S02]  /*1f20*/  UIADD3 UR4, UR11, 0x2, URZ ;  /* 0x000000020b047890 */ /* 0x000fe4000fffe03f */
[----:B------:R-:W-:Y:S01]  /*1f30*/  UIADD3 UR6, UR12, 0x2, URZ ;  /* 0x000000020c067890 */ /* 0x000fe2000fffe03f */
[----:B------:R-:W-:Y:S01]  /*1f40*/  UMOV UR5, 0x40000040 ;  /* 0x4000004000057882 */ /* 0x000fe20000000000 */
[----:B------:R-:W-:Y:S01]  /*1f50*/  UMOV UR7, 0x40000040 ;  /* 0x4000004000077882 */ /* 0x000fe20000000000 */
[----:B------:R-:W-:-:S02]  /*1f60*/  WARPGROUP.DEPBAR.LE gsb0, 0x0 ;  /* 0x00008000000079c5 */ /* 0x000fc40000010000 */
        /* <DEDUP_REMOVED lines=21> */
[----:B-1----:R-:W-:Y:S01]  /*20c0*/  BPT.TRAP 0x1 ;  /* 0x000000040000795c */ /* 0x002fe20000300000 */
.L_x_33:
[----:B------:R-:W-:Y:S01]  /*20d0*/  ISETP.NE.AND P1, PT, R23, RZ, PT ;  /* 0x000000ff1700720c */ /* 0x000fe20003f25270 */
[----:B------:R-:W-:-:S12]  /*20e0*/  UISETP.GT.U32.AND UP0, UPT, UR37, 0x1, UPT ;  /* 0x000000012500788c */ /* 0x000fd8000bf04070 */
[----:B--23--:R-:W-:-:S04]  /*20f0*/  @P1 LEA R4, R3, UR53, 0x3 ;  /* 0x0000003503041c11 */ /* 0x00cfc8000f8e18ff */
[----:B------:R-:W-:-:S04]  /*2100*/  @P1 IADD3 R5, R4, 0x20, RZ ;  /* 0x0000002004051810 */ /* 0x000fc80007ffe0ff */
[----:B------:R-:W-:-:S04]  /*2110*/  @P1 PRMT R5, R152, 0x654, R5 ;  /* 0x0000065498051816 */ /* 0x000fc80000000005 */
[----:B------:R2:W-:Y:S01]  /*2120*/  @P1 SYNCS.ARRIVE.TRANS64.RED.A1T0 RZ, [R5+URZ], RZ ;  /* 0x000000ff05ff19a7 */ /* 0x0005e2000810043f */
[----:B------:R-:W-:-:S13]  /*2130*/  PLOP3.LUT P1, PT, PT, PT, UP0, 0x80, 0x0 ;  /* 0x000000000000781c */ /* 0x000fda0003f2f008 */
[----:B--2---:R-:W-:Y:S05]  /*2140*/  @P1 BRA `(.L_x_34) ;  /* 0x0000000000041947 */ /* 0x004fea0003800000 */
[----:B-1----:R-:W-:Y:S01]  /*2150*/  BPT.TRAP 0x1 ;  /* 0x000000040000795c */ /* 0x002fe20000300000 */
.L_x_34:
[----:B------:R-:W-:Y:S01]  /*2160*/  UIADD3 UR10, UR10, 0x1, URZ ;  /* 0x000000010a0a7890 */ /* 0x000fe2000fffe03f */
[C---:B------:R-:W-:Y:S02]  /*2170*/  ISETP.GT.AND P2, PT, R0.reuse, 0x1, PT ;  /* 0x000000010000780c */ /* 0x040fe40003f44270 */
[----:B------:R-:W-:Y:S01]  /*2180*/  IADD3 R3, R3, 0x1, RZ ;  /* 0x0000000103037810 */ /* 0x000fe20007ffe0ff */
[----:B------:R-:W-:Y:S01]  /*2190*/  UISETP.NE.AND UP0, UPT, UR10, 0x4, UPT ;  /* 0x000000040a00788c */ /* 0x000fe2000bf05270 */
[----:B------:R-:W-:Y:S02]  /*21a0*/  IADD3 R0, R0, -0x1, RZ ;  /* 0xffffffff00007810 */ /* 0x000fe40007ffe0ff */
[C---:B------:R-:W-:Y:S01]  /*21b0*/  ISETP.NE.AND P1, PT, R3.reuse, 0x4, PT ;  /* 0x000000040300780c */ /* 0x040fe20003f25270 */
[----:B------:R-:W-:Y:S02]  /*21c0*/  USEL UR4, URZ, 0x1, UP0 ;  /* 0x000000013f047887 */ /* 0x000fe40008000000 */
[----:B------:R-:W-:Y:S01]  /*21d0*/  USEL UR10, UR10, URZ, UP0 ;  /* 0x0000003f0a0a7287 */ /* 0x000fe20008000000 */
[----:B------:R-:W-:-:S03]  /*21e0*/  SEL R3, R3, RZ, P1 ;  /* 0x000000ff03037207 */ /* 0x000fc60000800000 */
[----:B------:R-:W-:Y:S01]  /*21f0*/  LOP3.LUT R6, R6, UR4, RZ, 0x3c, !PT ;  /* 0x0000000406067c12 */ /* 0x000fe2000f8e3cff */
[----:B------:R-:W-:Y:S07]  /*2200*/  @P2 BRA `(.L_x_35) ;  /* 0xfffffff800fc2947 */ /* 0x000fee000383ffff */
.L_x_28:
[----:B------:R-:W3:Y:S02]  /*2210*/  LDC R0, c[0x0][0x28c] ;  /* 0x0000a300ff007b82 */ /* 0x000ee40000000800 */
[----:B---3--:R-:W-:-:S13]  /*2220*/  ISETP.GE.AND P1, PT, R0, 0x1, PT ;  /* 0x000000010000780c */ /* 0x008fda0003f26270 */
[----:B------:R-:W-:Y:S05]  /*2230*/  @!P1 BRA `(.L_x_36) ;  /* 0x0000000000489947 */ /* 0x000fea0003800000 */
[----:B------:R-:W-:Y:S05]  /*2240*/  @!P0 BRA `(.L_x_37) ;  /* 0x0000000000048947 */ /* 0x000fea0003800000 */
[----:B-1----:R-:W-:Y:S01]  /*2250*/  BPT.TRAP 0x1 ;  /* 0x000000040000795c */ /* 0x002fe20000300000 */
.L_x_37:
[----:B------:R-:W-:Y:S01]  /*2260*/  ISETP.NE.AND P0, PT, R23, RZ, PT ;  /* 0x000000ff1700720c */ /* 0x000fe20003f05270 */
[----:B------:R-:W-:Y:S01]  /*2270*/  UISETP.LT.AND UP1, UPT, UR52, 0x1, UPT ;  /* 0x000000013400788c */ /* 0x000fe2000bf21270 */
[----:B------:R-:W-:-:S11]  /*2280*/  MOV R3, UR53 ;  /* 0x0000003500037c02 */ /* 0x000fd60008000f00 */
[----:B------:R-:W-:-:S05]  /*2290*/  VOTEU.ANY UP0, P0 ;  /* 0x00000000003f7886 */ /* 0x000fca0000000100 */
[----:B------:R-:W-:-:S04]  /*22a0*/  @UP0 USEL UR4, UR52, 0x1, UP1 ;  /* 0x0000000134040887 */ /* 0x000fc80008800000 */
[----:B------:R-:W-:Y:S02]  /*22b0*/  @UP0 UIADD3 UR4, UR44, UR52, -UR4 ;  /* 0x000000342c040290 */ /* 0x000fe4000fffe804 */
[----:B------:R-:W-:-:S04]  /*22c0*/  UISETP.GT.U32.AND UP0, UPT, UR37, 0x1, UPT ;  /* 0x000000012500788c */ /* 0x000fc8000bf04070 */
[----:B------:R-:W-:-:S04]  /*22d0*/  MOV R0, UR4 ;  /* 0x0000000400007c02 */ /* 0x000fc80008000f00 */
[----:B------:R-:W-:-:S04]  /*22e0*/  @P0 SHF.L.U32 R0, R0, 0x3, RZ ;  /* 0x0000000300000819 */ /* 0x000fc800000006ff */
[----:B------:R-:W-:-:S04]  /*22f0*/  @P0 LOP3.LUT R0, R0, 0x18, RZ, 0xc0, !PT ;  /* 0x0000001800000812 */ /* 0x000fc800078ec0ff */
[----:B------:R-:W-:-:S04]  /*2300*/  @P0 IADD3 R3, R3, 0x20, R0 ;  /* 0x0000002003030810 */ /* 0x000fc80007ffe000 */
[----:B------:R-:W-:-:S04]  /*2310*/  @P0 PRMT R3, R152, 0x654, R3 ;  /* 0x0000065498030816 */ /* 0x000fc80000000003 */
[----:B------:R3:W-:Y:S01]  /*2320*/  @P0 SYNCS.ARRIVE.TRANS64.RED.A1T0 RZ, [R3+URZ], RZ ;  /* 0x000000ff03ff09a7 */ /* 0x0007e2000810043f */
[----:B------:R-:W-:-:S13]  /*2330*/  PLOP3.LUT P0, PT, PT, PT, UP0, 0x80, 0x0 ;  /* 0x000000000000781c */ /* 0x000fda0003f0f008 */
[----:B---3--:R-:W-:Y:S05]  /*2340*/  @P0 BRA `(.L_x_36) ;  /* 0x0000000000040947 */ /* 0x008fea0003800000 */
[----:B-1----:R-:W-:Y:S01]  /*2350*/  BPT.TRAP 0x1 ;  /* 0x000000040000795c */ /* 0x002fe20000300000 */
.L_x_36:
[----:B------:R-:W-:Y:S01]  /*2360*/  UIADD3 UR4, UR53, 0x200, URZ ;  /* 0x0000020035047890 */ /* 0x000fe2000fffe03f */
[----:B------:R-:W-:Y:S02]  /*2370*/  R2UR UR50, R19 ;  /* 0x00000000133272ca */ /* 0x000fe400000e0000 */
[----:B------:R-:W-:Y:S01]  /*2380*/  R2UR UR49, R156 ;  /* 0x000000009c3172ca */ /* 0x000fe200000e0000 */
[----:B------:R-:W-:-:S06]  /*2390*/  ULOP3.LUT UP0, URZ, UR4, 0x1bf, URZ, 0xc0, !UPT ;  /* 0x000001bf043f7892 */ /* 0x000fcc000f80c03f */
[----:B------:R-:W-:-:S04]  /*23a0*/  PLOP3.LUT P0, PT, PT, PT, UP0, 0x80, 0x0 ;  /* 0x000000000000781c */ /* 0x000fc80003f0f008 */
[----:B------:R-:W-:Y:S02]  /*23b0*/  USHF.L.U32 UR50, UR50, 0x7, URZ ;  /* 0x0000000732327899 */ /* 0x000fe4000800063f */
[----:B------:R-:W-:-:S07]  /*23c0*/  USHF.L.U32 UR49, UR49, 0x8, URZ ;  /* 0x0000000831317899 */ /* 0x000fce000800063f */
[----:B------:R-:W-:Y:S05]  /*23d0*/  @!P0 BRA `(.L_x_38) ;  /* 0x00000000007c8947 */ /* 0x000fea0003800000 */
        /* <DEDUP_REMOVED lines=16> */
.L_x_39:
[----:B------:R1:W2:Y:S01]  /*24e0*/  LDC.64 R14, c[0x4][R19] ;  /* 0x01000000130e7b82 */ /* 0x0002a20000000a00 */
[----:B------:R-:W-:Y:S01]  /*24f0*/  ULDC.64 UR4, c[0x4][0x80] ;  /* 0x0100200000047ab9 */ /* 0x000fe20000000a00 */
[----:B------:R-:W-:Y:S01]  /*2500*/  ULDC.64 UR6, c[0x4][0x10] ;  /* 0x0100040000067ab9 */ /* 0x000fe20000000a00 */
[----:B------:R-:W-:Y:S02]  /*2510*/  MOV R4, UR4 ;  /* 0x0000000400047c02 */ /* 0x000fe40008000f00 */
        /* <DEDUP_REMOVED lines=8> */
[----:B-1----:R-:W-:-:S07]  /*25a0*/  MOV R13, RZ ;  /* 0x000000ff000d7202 */ /* 0x002fce0000000f00 */
[----:B------:R-:W-:-:S07]  /*25b0*/  LEPC R20, `(.L_x_38) ;  /* 0x000000001014794e */ /* 0x000fce0000000000 */
[----:B--2---:R-:W-:Y:S05]  /*25c0*/  CALL.ABS.NOINC R14 ;  /* 0x000000000e007343 */ /* 0x004fea0003c00000 */
.L_x_38:
[----:B------:R-:W3:Y:S02]  /*25d0*/  LDC.64 R8, c[0x0][0x590] ;  /* 0x00016400ff087b82 */ /* 0x000ee40000000a00 */
[----:B---3--:R-:W-:-:S04]  /*25e0*/  ISETP.NE.U32.AND P2, PT, R8, RZ, PT ;  /* 0x000000ff0800720c */ /* 0x008fc80003f45070 */
[----:B------:R-:W-:-:S13]  /*25f0*/  ISETP.NE.AND.EX P2, PT, R9, RZ, PT, P2 ;  /* 0x000000ff0900720c */ /* 0x000fda0003f45320 */
[----:B------:R-:W-:Y:S05]  /*2600*/  @!P2 BRA `(.L_x_40) ;  /* 0x000000000034a947 */ /* 0x000fea0003800000 */
[----:B------:R-:W-:Y:S02]  /*2610*/  ULDC.64 UR4, c[0x0][0x588] ;  /* 0x0001620000047ab9 */ /* 0x000fe40000000a00 */
[----:B------:R-:W-:-:S04]  /*2620*/  ISETP.NE.U32.AND P0, PT, RZ, UR4, PT ;  /* 0x00000004ff007c0c */ /* 0x000fc8000bf05070 */
[----:B------:R-:W-:-:S13]  /*2630*/  ISETP.NE.AND.EX P0, PT, RZ, UR5, PT, P0 ;  /* 0x00000005ff007c0c */ /* 0x000fda000bf05300 */
[----:B------:R-:W-:Y:S05]  /*2640*/  @!P0 BRA `(.L_x_41) ;  /* 0x0000000000188947 */ /* 0x000fea0003800000 */
[----:B--2---:R-:W2:Y:S01]  /*2650*/  LDC.64 R4, c[0x0][0x588] ;  /* 0x00016200ff047b82 */ /* 0x004ea20000000a00 */
[----:B------:R-:W-:-:S04]  /*2660*/  IMAD R3, R8, UR51, RZ ;  /* 0x0000003308037c24 */ /* 0x000fc8000f8e02ff */
[----:B--2---:R-:W-:-:S05]  /*2670*/  IMAD.WIDE R4, R3, 0x4, R4 ;  /* 0x0000000403047825 */ /* 0x004fca00078e0204 */
[----:B-----5:R3:W5:Y:S01]  /*2680*/  LDG.E R153, desc[UR56][R4.64] ;  /* 0x0000003804997981 */ /* 0x020762000c1e1900 */
[----:B------:R-:W-:Y:S01]  /*2690*/  MOV R22, 0x1 ;  /* 0x0000000100167802 */ /* 0x000fe20000000f00 */
[----:B------:R-:W-:Y:S06]  /*26a0*/  BRA `(.L_x_40) ;  /* 0x00000000000c7947 */ /* 0x000fec0003800000 */
.L_x_41:
[----:B------:R-:W-:Y:S01]  /*26b0*/  ULDC UR4, c[0x0][0x580] ;  /* 0x0001600000047ab9 */ /* 0x000fe20000000800 */
[----:B------:R-:W-:Y:S02]  /*26c0*/  MOV R22, 0x1 ;  /* 0x0000000100167802 */ /* 0x000fe40000000f00 */
[----:B-----5:R-:W-:-:S07]  /*26d0*/  MOV R153, UR4 ;  /* 0x0000000400997c02 */ /* 0x020fce0008000f00 */
.L_x_40:
[----:B------:R-:W4:Y:S02]  /*26e0*/  LDC.64 R6, c[0x0][0x5b0] ;  /* 0x00016c00ff067b82 */ /* 0x000f240000000a00 */
[----:B----4-:R-:W-:-:S04]  /*26f0*/  ISETP.NE.U32.AND P0, PT, R6, RZ, PT ;  /* 0x000000ff0600720c */ /* 0x010fc80003f05070 */
[----:B------:R-:W-:-:S13]  /*2700*/  ISETP.NE.AND.EX P0, PT, R7, RZ, PT, P0 ;  /* 0x000000ff0700720c */ /* 0x000fda0003f05300 */
[----:B------:R-:W-:Y:S05]  /*2710*/  @!P0 BRA `(.L_x_42) ;  /* 0x00000000002c8947 */ /* 0x000fea0003800000 */
[----:B------:R-:W-:Y:S02]  /*2720*/  ULDC.64 UR4, c[0x0][0x5a8] ;  /* 0x00016a0000047ab9 */ /* 0x000fe40000000a00 */
[----:B------:R-:W-:-:S04]  /*2730*/  ISETP.NE.U32.AND P0, PT, RZ, UR4, PT ;  /* 0x00000004ff007c0c */ /* 0x000fc8000bf05070 */
[----:B------:R-:W-:-:S13]  /*2740*/  ISETP.NE.AND.EX P0, PT, RZ, UR5, PT, P0 ;  /* 0x00000005ff007c0c */ /* 0x000fda000bf05300 */
[----:B------:R-:W-:Y:S05]  /*2750*/  @!P0 BRA `(.L_x_43) ;  /* 0x0000000000148947 */ /* 0x000fea0003800000 */
[----:B--23--:R-:W2:Y:S01]  /*2760*/  LDC.64 R4, c[0x0][0x5a8] ;  /* 0x00016a00ff047b82 */ /* 0x00cea20000000a00 */
[----:B------:R-:W-:-:S04]  /*2770*/  IMAD R3, R6, UR51, RZ ;  /* 0x0000003306037c24 */ /* 0x000fc8000f8e02ff */
[----:B--2---:R-:W-:-:S05]  /*2780*/  IMAD.WIDE R4, R3, 0x4, R4 ;  /* 0x0000000403047825 */ /* 0x004fca00078e0204 */
[----:B-----5:R4:W5:Y:S01]  /*2790*/  LDG.E R154, desc[UR56][R4.64] ;  /* 0x00000038049a7981 */ /* 0x020962000c1e1900 */
[----:B------:R-:W-:Y:S05]  /*27a0*/  BRA `(.L_x_42) ;  /* 0x0000000000087947 */ /* 0x000fea0003800000 */
.L_x_43:
[----:B------:R-:W-:Y:S02]  /*27b0*/  ULDC UR4, c[0x0][0x5a0] ;  /* 0x0001680000047ab9 */ /* 0x000fe40000000800 */
[----:B-----5:R-:W-:-:S07]  /*27c0*/  MOV R154, UR4 ;  /* 0x00000004009a7c02 */ /* 0x020fce0008000f00 */
.L_x_42:
[----:B------:R-:W-:Y:S01]  /*27d0*/  ULDC.64 UR4, c[0x0][0x588] ;  /* 0x0001620000047ab9 */ /* 0x000fe20000000a00 */
[----:B------:R-:W-:Y:S01]  /*27e0*/  ISETP.NE.U32.AND P3, PT, R8, RZ, PT ;  /* 0x000000ff0800720c */ /* 0x000fe20003f65070 */
[----:B------:R-:W-:Y:S02]  /*27f0*/  UISETP.NE.U32.AND UP0, UPT, UR4, URZ, UPT ;  /* 0x0000003f0400728c */ /* 0x000fe4000bf05070 */
[----:B------:R-:W-:Y:S02]  /*2800*/  ISETP.NE.U32.AND P4, PT, RZ, UR4, PT ;  /* 0x00000004ff007c0c */ /* 0x000fe4000bf85070 */
[----:B------:R-:W-:Y:S01]  /*2810*/  ISETP.NE.AND.EX P3, PT, R9, RZ, PT, P3 ;  /* 0x000000ff0900720c */ /* 0x000fe20003f65330 */
[----:B------:R-:W-:Y:S02]  /*2820*/  UISETP.NE.AND.EX UP0, UPT, UR5, URZ, UPT, UP0 ;  /* 0x0000003f0500728c */ /* 0x000fe4000bf05300 */
[----:B------:R-:W-:Y:S02]  /*2830*/  ISETP.NE.AND.EX P4, PT, RZ, UR5, PT, P4 ;  /* 0x00000005ff007c0c */ /* 0x000fe4000bf85340 */
[----:B------:R-:W-:-:S02]  /*2840*/  PLOP3.LUT P0, PT, PT, PT, PT, 0x8, 0x0 ;  /* 0x000000000000781c */ /* 0x000fc40003f0e170 */
[----:B------:R-:W-:-:S04]  /*2850*/  PLOP3.LUT P1, PT, PT, PT, UP0, 0x80, 0x0 ;  /* 0x000000000000781c */ /* 0x000fc80003f2f008 */
[----:B------:R-:W-:-:S05]  /*2860*/  PLOP3.LUT P1, PT, P1, PT, PT, 0x8, 0x0 ;  /* 0x000000000000781c */ /* 0x000fca0000f2e170 */
[----:B------:R-:W-:Y:S08]  /*2870*/  @P4 BRA P3, `(.L_x_44) ;  /* 0x0000000000244947 */ /* 0x000ff00001800000 */
[----:B------:R-:W-:Y:S04]  /*2880*/  BSSY B0, `(.L_x_44) ;  /* 0x0000008000007945 */ /* 0x000fe80003800000 */
[----:B------:R-:W-:Y:S05]  /*2890*/  @!P2 BRA `(.L_x_45) ;  /* 0x000000000014a947 */ /* 0x000fea0003800000 */
[----:B------:R-:W-:Y:S02]  /*28a0*/  LOP3.LUT P3, RZ, R22, 0xff, RZ, 0xc0, !PT ;  /* 0x000000ff16ff7812 */ /* 0x000fe4000786c0ff */
[----:B------:R-:W-:-:S11]  /*28b0*/  PLOP3.LUT P0, PT, P1, PT, PT, 0x80, 0x0 ;  /* 0x000000000000781c */ /* 0x000fd60000f0f070 */
[----:B------:R-:W-:Y:S05]  /*28c0*/  @!P3 BRA `(.L_x_46) ;  /* 0x00000000000cb947 */ /* 0x000fea0003800000 */
[----:B-----5:R-:W-:Y:S01]  /*28d0*/  FSETP.EQ.AND P0, PT, R153, RZ, PT ;  /* 0x000000ff9900720b */ /* 0x020fe20003f02000 */
[----:B------:R-:W-:-:S12]  /*28e0*/  BRA `(.L_x_46) ;  /* 0x0000000000047947 */ /* 0x000fd80003800000 */
.L_x_45:
[----:B-----5:R-:W-:-:S13]  /*28f0*/  FSETP.EQ.AND P0, PT, R153, RZ, PT ;  /* 0x000000ff9900720b */ /* 0x020fda0003f02000 */
.L_x_46:
[----:B-1----:R-:W-:Y:S05]  /*2900*/  BSYNC B0 ;  /* 0x0000000000007941 */ /* 0x002fea0003800000 */
.L_x_44:
[----:B------:R-:W-:Y:S04]  /*2910*/  BSSY B0, `(.L_x_47) ;  /* 0x0000007000007945 */ /* 0x000fe80003800000 */
[----:B------:R-:W-:Y:S05]  /*2920*/  @!P2 BRA `(.L_x_48) ;  /* 0x000000000010a947 */ /* 0x000fea0003800000 */
[----:B------:R-:W-:-:S13]  /*2930*/  LOP3.LUT P2, RZ, R22, 0xff, RZ, 0xc0, !PT ;  /* 0x000000ff16ff7812 */ /* 0x000fda000784c0ff */
[----:B------:R-:W-:Y:S05]  /*2940*/  @!P2 BRA `(.L_x_49) ;  /* 0x00000000000ca947 */ /* 0x000fea0003800000 */
[----:B-----5:R-:W-:Y:S01]  /*2950*/  FSETP.EQ.AND P1, PT, R153, RZ, PT ;  /* 0x000000ff9900720b */ /* 0x020fe20003f22000 */
[----:B------:R-:W-:-:S12]  /*2960*/  BRA `(.L_x_49) ;  /* 0x0000000000047947 */ /* 0x000fd80003800000 */
.L_x_48:
[----:B-----5:R-:W-:-:S13]  /*2970*/  FSETP.EQ.AND P1, PT, R153, RZ, PT ;  /* 0x000000ff9900720b */ /* 0x020fda0003f22000 */
.L_x_49:
[----:B-1----:R-:W-:Y:S05]  /*2980*/  BSYNC B0 ;  /* 0x0000000000007941 */ /* 0x002fea0003800000 */
.L_x_47:
[----:B------:R-:W-:Y:S01]  /*2990*/  BSSY B0, `(.L_x_50) ;  /* 0x0000025000007945 */ /* 0x000fe20003800000 */
[----:B------:R-:W-:Y:S02]  /*29a0*/  MOV R12, RZ ;  /* 0x000000ff000c7202 */ /* 0x000fe40000000f00 */
[----:B------:R-:W-:Y:S02]  /*29b0*/  CS2R R10, SRZ ;  /* 0x00000000000a7805 */ /* 0x000fe4000001ff00 */
[----:B------:R-:W-:Y:S02]  /*29c0*/  CS2R R8, SRZ ;  /* 0x0000000000087805 */ /* 0x000fe4000001ff00 */
[----:B------:R-:W-:Y:S02]  /*29d0*/  CS2R R6, SRZ ;  /* 0x0000000000067805 */ /* 0x000fe4000001ff00 */
[----:B--234-:R-:W-:Y:S01]  /*29e0*/  CS2R R4, SRZ ;  /* 0x0000000000047805 */ /* 0x01cfe2000001ff00 */
[----:B------:R-:W-:Y:S06]  /*29f0*/  @P0 BRA `(.L_x_51) ;  /* 0x0000000000780947 */ /* 0x000fec0003800000 */
[----:B------:R-:W-:-:S06]  /*2a00*/  UISETP.NE.AND UP0, UPT, UR45, 0x3, UPT ;  /* 0x000000032d00788c */ /* 0x000fcc000bf05270 */
[----:B------:R-:W-:-:S13]  /*2a10*/  PLOP3.LUT P2, PT, PT, PT, UP0, 0x80, 0x0 ;  /* 0x000000000000781c */ /* 0x000fda0003f4f008 */
[----:B------:R-:W-:Y:S05]  /*2a20*/  @!P2 BRA `(.L_x_52) ;  /* 0x000000000004a947 */ /* 0x000fea0003800000 */
[----:B------:R-:W-:Y:S01]  /*2a30*/  BPT.TRAP 0x1 ;  /* 0x000000040000795c */ /* 0x000fe20000300000 */
.L_x_52:
[----:B------:R-:W-:Y:S02]  /*2a40*/  SHF.L.U32 R0, RZ, 0x1f, RZ ;  /* 0x0000001fff007819 */ /* 0x000fe400000006ff */
[----:B------:R-:W-:Y:S02]  /*2a50*/  MOV R12, 0x1 ;  /* 0x00000001000c7802 */ /* 0x000fe40000000f00 */
[----:B------:R-:W1:Y:S01]  /*2a60*/  SYNCS.PHASECHK.TRANS64.TRYWAIT P2, [UR53+0x40], R0 ;  /* 0x00004000ff0075a7 */ /* 0x000e620008040175 */
[----:B------:R-:W-:Y:S01]  /*2a70*/  MOV R11, RZ ;  /* 0x000000ff000b7202 */ /* 0x000fe20000000f00 */
[----:B-1----:R-:W-:Y:S06]  /*2a80*/  @!P2 BRA `(.L_x_53) ;  /* 0x00000134001ca947 */ /* 0x002fec0003800000 */
.L_x_614:
[----:B------:R-:W-:Y:S02]  /*2a90*/  MOV R10, RZ ;  /* 0x000000ff000a7202 */ /* 0x000fe40000000f00 */
[----:B------:R-:W-:Y:S02]  /*2aa0*/  CS2R R8, SRZ ;  /* 0x0000000000087805 */ /* 0x000fe4000001ff00 */
[----:B------:R-:W-:Y:S02]  /*2ab0*/  CS2R R6, SRZ ;  /* 0x0000000000067805 */ /* 0x000fe4000001ff00 */
[----:B------:R-:W-:Y:S01]  /*2ac0*/  CS2R R4, SRZ ;  /* 0x0000000000047805 */ /* 0x000fe2000001ff00 */
[----:B------:R-:W-:Y:S06]  /*2ad0*/  @P1 BRA `(.L_x_51) ;  /* 0x0000000000401947 */ /* 0x000fec0003800000 */
[C---:B-1----:R-:W-:Y:S01]  /*2ae0*/  SHF.L.U32 R0, R17.reuse, 0x4, RZ ;  /* 0x0000000411007819 */ /* 0x042fe200000006ff */
[----:B------:R-:W-:Y:S05]  /*2af0*/  WARPSYNC.ALL ;  /* 0x0000000000007948 */ /* 0x000fea0003800000 */
[----:B------:R-:W-:Y:S02]  /*2b00*/  SHF.L.U32 R3, R17, 0x5, RZ ;  /* 0x0000000511037819 */ /* 0x000fe400000006ff */
[----:B------:R-:W-:Y:S02]  /*2b10*/  SHF.R.U32.HI R5, RZ, 0x1, R17 ;  /* 0x00000001ff057819 */ /* 0x000fe40000011611 */
[----:B------:R-:W-:-:S02]  /*2b20*/  LOP3.LUT R0, R0, 0xe00, RZ, 0xc0, !PT ;  /* 0x00000e0000007812 */ /* 0x000fc400078ec0ff */
[----:B------:R-:W-:Y:S02]  /*2b30*/  LOP3.LUT R4, R3, 0xc0, RZ, 0xc0, !PT ;  /* 0x000000c003047812 */ /* 0x000fe400078ec0ff */
[----:B------:R-:W-:Y:S02]  /*2b40*/  SHF.L.U32 R7, R17, 0x2, RZ ;  /* 0x0000000211077819 */ /* 0x000fe400000006ff */
[----:B------:R-:W-:Y:S02]  /*2b50*/  LOP3.LUT R0, R0, 0x20, R3, 0xf8, !PT ;  /* 0x0000002000007812 */ /* 0x000fe400078ef803 */
[----:B------:R-:W-:Y:S02]  /*2b60*/  LOP3.LUT R4, R4, 0x8, R5, 0xf8, !PT ;  /* 0x0000000804047812 */ /* 0x000fe400078ef805 */
[----:B------:R-:W-:Y:S02]  /*2b70*/  LOP3.LUT R0, R0, 0x100, R3, 0xf8, !PT ;  /* 0x0000010000007812 */ /* 0x000fe400078ef803 */
[----:B------:R-:W-:-:S04]  /*2b80*/  LOP3.LUT R7, R4, 0x18, R7, 0x78, !PT ;  /* 0x0000001804077812 */ /* 0x000fc800078e7807 */
[----:B------:R-:W-:-:S04]  /*2b90*/  LOP3.LUT R0, R0, R7, RZ, 0xfc, !PT ;  /* 0x0000000700007212 */ /* 0x000fc800078efcff */
[----:B------:R-:W-:-:S04]  /*2ba0*/  LEA R0, R0, UR53, 0x1 ;  /* 0x0000003500007c11 */ /* 0x000fc8000f8e08ff */
[----:B------:R-:W-:Y:S01]  /*2bb0*/  LEA R8, R155, R0, 0x1 ;  /* 0x000000009b087211 */ /* 0x000fe200078e08ff */
[----:B------:R2:W3:Y:S05]  /*2bc0*/  LDSM.16.M88.4 R4, [R0+0x200] ;  /* 0x000200000004783b */ /* 0x0004ea0000000200 */
[----:B------:R-:W4:Y:S02]  /*2bd0*/  LDSM.16.M88.4 R8, [R8+0x200] ;  /* 0x000200000808783b */ /* 0x000f240000000200 */
.L_x_51:
[----:B------:R-:W-:Y:S05]  /*2be0*/  BSYNC B0 ;  /* 0x0000000000007941 */ /* 0x000fea0003800000 */
.L_x_50:
[--C-:B-123--:R-:W-:Y:S02]  /*2bf0*/  HADD2.F32 R0, -RZ, R4.reuse.H0_H0 ;  /* 0x20000004ff007230 */ /* 0x10efe40000004100 */
[C---:B-----5:R-:W-:Y:S01]  /*2c00*/  FMUL R24, R154.reuse, R24 ;  /* 0x000000189a187220 */ /* 0x060fe20000400000 */
[--C-:B------:R-:W-:Y:S02]  /*2c10*/  HADD2.F32 R14, -RZ, R5.reuse.H1_H1 ;  /* 0x30000005ff0e7230 */ /* 0x100fe40000004100 */
[C---:B------:R-:W-:Y:S01]  /*2c20*/  FMUL R15, R154.reuse, R27 ;  /* 0x0000001b9a0f7220 */ /* 0x040fe20000400000 */
[----:B------:R-:W-:Y:S02]  /*2c30*/  HADD2.F32 R20, -RZ, R4.H1_H1 ;  /* 0x30000004ff147230 */ /* 0x000fe40000004100 */
[----:B------:R-:W-:Y:S01]  /*2c40*/  FFMA R13, R153, R0, R24 ;  /* 0x00000000990d7223 */ /* 0x000fe20000000018 */
[----:B------:R-:W-:Y:S02]  /*2c50*/  HADD2.F32 R24, -RZ, R6.H0_H0 ;  /* 0x20000006ff187230 */ /* 0x000fe40000004100 */
[C---:B------:R-:W-:Y:S01]  /*2c60*/  FMUL R3, R154.reuse, R28 ;  /* 0x0000001c9a037220 */ /* 0x040fe20000400000 */
[----:B------:R-:W-:Y:S01]  /*2c70*/  FMUL R156, R154, R25 ;  /* 0x000000199a9c7220 */ /* 0x000fe20000400000 */
[----:B------:R-:W-:-:S02]  /*2c80*/  HADD2.F32 R0, -RZ, R5.H0_H0 ;  /* 0x20000005ff007230 */ /* 0x000fc40000004100 */
[C---:B------:R-:W-:Y:S01]  /*2c90*/  FMUL R19, R154.reuse, R26 ;  /* 0x0000001a9a137220 */ /* 0x040fe20000400000 */
[C---:B------:R-:W-:Y:S01]  /*2ca0*/  FFMA R15, R153.reuse, R14, R15 ;  /* 0x0000000e990f7223 */ /* 0x040fe2000000000f */
[C---:B------:R-:W-:Y:S01]  /*2cb0*/  FFMA R14, R153.reuse, R24, R3 ;  /* 0x00000018990e7223 */ /* 0x040fe20000000003 */
[C---:B------:R-:W-:Y:S01]  /*2cc0*/  FFMA R20, R153.reuse, R20, R156 ;  /* 0x0000001499147223 */ /* 0x040fe2000000009c */
[----:B------:R-:W-:Y:S02]  /*2cd0*/  HADD2.F32 R24, -RZ, R6.H1_H1 ;  /* 0x30000006ff187230 */ /* 0x000fe40000004100 */
[----:B------:R-:W-:Y:S01]  /*2ce0*/  FMUL R156, R154, R29 ;  /* 0x0000001d9a9c7220 */ /* 0x000fe20000400000 */
[--C-:B------:R-:W-:Y:S02]  /*2cf0*/  HADD2.F32 R26, -RZ, R7.reuse.H0_H0 ;  /* 0x20000007ff1a7230 */ /* 0x100fe40000004100 */
[----:B------:R-:W-:Y:S01]  /*2d00*/  FFMA R19, R153, R0, R19 ;  /* 0x0000000099137223 */ /* 0x000fe20000000013 */
[----:B------:R-:W-:-:S02]  /*2d10*/  HADD2.F32 R28, -RZ, R7.H1_H1 ;  /* 0x30000007ff1c7230 */ /* 0x000fc40000004100 */
[C---:B------:R-:W-:Y:S01]  /*2d20*/  FMUL R3, R154.reuse, R30 ;  /* 0x0000001e9a037220 */ /* 0x040fe20000400000 */
[C---:B------:R-:W-:Y:S01]  /*2d30*/  FMUL R21, R154.reuse, R31 ;  /* 0x0000001f9a157220 */ /* 0x040fe20000400000 */
[----:B------:R-:W-:Y:S01]  /*2d40*/  MOV R0, 0x3bbb989d ;  /* 0x3bbb989d00007802 */ /* 0x000fe20000000f00 */
[C---:B------:R-:W-:Y:S01]  /*2d50*/  FFMA R25, R153.reuse, R24, R156 ;  /* 0x0000001899197223 */ /* 0x040fe2000000009c */
[C---:B------:R-:W-:Y:S01]  /*2d60*/  FFMA R24, R153.reuse, R26, R3 ;  /* 0x0000001a99187223 */ /* 0x040fe20000000003 */
[----:B------:R-:W-:Y:S01]  /*2d70*/  FFMA R21, R153, R28, R21 ;  /* 0x0000001c99157223 */ /* 0x000fe20000000015 */
[----:B------:R-:W-:Y:S01]  /*2d80*/  MOV R3, 0x437c0000 ;  /* 0x437c000000037802 */ /* 0x000fe20000000f00 */
[--C-:B----4-:R-:W-:Y:S02]  /*2d90*/  HADD2.F32 R28, -RZ, R8.reuse.H0_H0 ;  /* 0x20000008ff1c7230 */ /* 0x110fe40000004100 */
[----:B------:R-:W-:Y:S01]  /*2da0*/  FFMA.SAT R26, -R13, R0, 0.5 ;  /* 0x3f0000000d1a7423 */ /* 0x000fe20000002100 */
[----:B------:R-:W-:Y:S01]  /*2db0*/  FMUL R32, R154, R32 ;  /* 0x000000209a207220 */ /* 0x000fe20000400000 */
[----:B------:R-:W-:-:S02]  /*2dc0*/  HADD2.F32 R30, -RZ, R8.H1_H1 ;  /* 0x30000008ff1e7230 */ /* 0x000fc40000004100 */
[----:B------:R-:W-:Y:S01]  /*2dd0*/  FMUL R33, R154, R33 ;  /* 0x000000219a217220 */ /* 0x000fe20000400000 */
[-C--:B------:R-:W-:Y:S01]  /*2de0*/  FFMA.RM R26, R26, R3.reuse, 12582913 ;  /* 0x4b4000011a1a7423 */ /* 0x080fe20000004003 */
[C---:B------:R-:W-:Y:S01]  /*2df0*/  FFMA R29, R153.reuse, R28, R32 ;  /* 0x0000001c991d7223 */ /* 0x040fe20000000020 */
[----:B------:R-:W-:Y:S01]  /*2e00*/  FFMA.SAT R156, -R20, R0, 0.5 ;  /* 0x3f000000149c7423 */ /* 0x000fe20000002100 */
[----:B------:R-:W-:Y:S01]  /*2e10*/  FFMA R28, R153, R30, R33 ;  /* 0x0000001e991c7223 */ /* 0x000fe20000000021 */
[--C-:B------:R-:W-:Y:S02]  /*2e20*/  HADD2.F32 R30, -RZ, R9.reuse.H0_H0 ;  /* 0x20000009ff1e7230 */ /* 0x100fe40000004100 */
[----:B------:R-:W-:Y:S01]  /*2e30*/  FMUL R34, R154, R34 ;  /* 0x000000229a227220 */ /* 0x000fe20000400000 */
[----:B------:R-:W-:Y:S01]  /*2e40*/  FADD R32, R26, -12583039 ;  /* 0xcb40007f1a207421 */ /* 0x000fe20000000000 */
[----:B------:R-:W-:Y:S01]  /*2e50*/  FFMA.SAT R158, -R19, R0, 0.5 ;  /* 0x3f000000139e7423 */ /* 0x000fe20000002100 */
[-C--:B------:R-:W-:Y:S01]  /*2e60*/  FFMA.RM R27, R156, R3.reuse, 12582913 ;  /* 0x4b4000019c1b7423 */ /* 0x080fe20000004003 */
[----:B------:R-:W-:Y:S01]  /*2e70*/  FFMA R30, R153, R30, R34 ;  /* 0x0000001e991e7223 */ /* 0x000fe20000000022 */
[----:B------:R-:W-:Y:S01]  /*2e80*/  FFMA R32, -R13, 1.4426950216293334961, -R32 ;  /* 0x3fb8aa3b0d207823 */ /* 0x000fe20000000920 */
[----:B------:R-:W-:Y:S01]  /*2e90*/  FFMA.RM R34, R158, R3, 12582913 ;  /* 0x4b4000019e227423 */ /* 0x000fe20000004003 */
[----:B------:R-:W-:Y:S01]  /*2ea0*/  FADD R31, R27, -12583039 ;  /* 0xcb40007f1b1f7421 */ /* 0x000fe20000000000 */
[----:B------:R-:W-:Y:S01]  /*2eb0*/  FFMA.SAT R164, -R15, R0, 0.5 ;  /* 0x3f0000000fa47423 */ /* 0x000fe20000002100 */
[----:B------:R-:W-:Y:S01]  /*2ec0*/  FFMA R156, -R13, 1.925963033500011079e-08, R32 ;  /* 0x32a570600d9c7823 */ /* 0x000fe20000000120 */
[----:B------:R-:W-:Y:S01]  /*2ed0*/  FADD R162, R34, -12583039 ;  /* 0xcb40007f22a27421 */ /* 0x000fe20000000000 */
[----:B------:R-:W-:Y:S01]  /*2ee0*/  FFMA R31, -R20, 1.4426950216293334961, -R31 ;  /* 0x3fb8aa3b141f7823 */ /* 0x000fe2000000091f */
[----:B------:R-:W-:-:S02]  /*2ef0*/  HADD2.F32 R32, -RZ, R9.H1_H1 ;  /* 0x30000009ff207230 */ /* 0x000fc40000004100 */
[----:B------:R-:W-:Y:S01]  /*2f00*/  FMUL R160, R154, R35 ;  /* 0x000000239aa07220 */ /* 0x000fe20000400000 */
[----:B------:R-:W-:Y:S01]  /*2f10*/  FFMA R162, -R19, 1.4426950216293334961, -R162 ;  /* 0x3fb8aa3b13a27823 */ /* 0x000fe200000009a2 */
[----:B------:R-:W-:Y:S01]  /*2f20*/  FFMA R158, -R20, 1.925963033500011079e-08, R31 ;  /* 0x32a57060149e7823 */ /* 0x000fe2000000011f */
[-C--:B------:R-:W-:Y:S01]  /*2f30*/  FFMA.RM R35, R164, R3.reuse, 12582913 ;  /* 0x4b400001a4237423 */ /* 0x080fe20000004003 */
[----:B------:R-:W-:Y:S01]  /*2f40*/  FFMA R31, R153, R32, R160 ;  /* 0x00000020991f7223 */ /* 0x000fe200000000a0 */
[----:B------:R-:W-:Y:S01]  /*2f50*/  FFMA.SAT R166, -R14, R0, 0.5 ;  /* 0x3f0000000ea67423 */ /* 0x000fe20000002100 */
[--C-:B------:R-:W-:Y:S02]  /*2f60*/  HADD2.F32 R32, -RZ, R10.reuse.H0_H0 ;  /* 0x2000000aff207230 */ /* 0x100fe40000004100 */
[----:B------:R-:W-:Y:S01]  /*2f70*/  FFMA R160, -R19, 1.925963033500011079e-08, R162 ;  /* 0x32a5706013a07823 */ /* 0x000fe200000001a2 */
[----:B------:R-:W-:Y:S01]  /*2f80*/  FMUL R36, R154, R36 ;  /* 0x000000249a247220 */ /* 0x000fe20000400000 */
[----:B------:R-:W-:Y:S01]  /*2f90*/  FADD R164, R35, -12583039 ;  /* 0xcb40007f23a47421 */ /* 0x000fe20000000000 */
[----:B------:R-:W-:Y:S01]  /*2fa0*/  FFMA.SAT R162, -R25, R0, 0.5 ;  /* 0x3f00000019a27423 */ /* 0x000fe20000002100 */
[-C--:B------:R-:W-:Y:S01]  /*2fb0*/  FFMA.RM R159, R166, R3.reuse, 12582913 ;  /* 0x4b400001a69f7423 */ /* 0x080fe20000004003 */
[----:B------:R-:W-:Y:S01]  /*2fc0*/  FFMA R32, R153, R32, R36 ;  /* 0x0000002099207223 */ /* 0x000fe20000000024 */
[----:B------:R-:W-:Y:S01]  /*2fd0*/  FFMA.SAT R170, -R24, R0, 0.5 ;  /* 0x3f00000018aa7423 */ /* 0x000fe20000002100 */
[----:B------:R-:W-:Y:S01]  /*2fe0*/  FFMA R164, -R15, 1.4426950216293334961, -R164 ;  /* 0x3fb8aa3b0fa47823 */ /* 0x000fe200000009a4 */
[----:B------:R-:W-:Y:S01]  /*2ff0*/  FFMA.RM R36, R162, R3, 12582913 ;  /* 0x4b400001a2247423 */ /* 0x000fe20000004003 */
[----:B------:R-:W-:Y:S01]  /*3000*/  FADD R33, R159, -12583039 ;  /* 0xcb40007f9f217421 */ /* 0x000fe20000000000 */
[----:B------:R-:W-:Y:S01]  /*3010*/  FMUL R166, R154, R37 ;  /* 0x000000259aa67220 */ /* 0x000fe20000400000 */
[----:B------:R-:W-:Y:S01]  /*3020*/  FFMA.RM R37, R170, R3, 12582913 ;  /* 0x4b400001aa257423 */ /* 0x000fe20000004003 */
[----:B------:R-:W-:Y:S01]  /*3030*/  FFMA R161, -R15, 1.925963033500011079e-08, R164 ;  /* 0x32a570600fa17823 */ /* 0x000fe200000001a4 */
[----:B------:R-:W-:Y:S01]  /*3040*/  FADD R168, R36, -12583039 ;  /* 0xcb40007f24a87421 */ /* 0x000fe20000000000 */
[----:B------:R-:W-:Y:S01]  /*3050*/  FFMA R33, -R14, 1.4426950216293334961, -R33 ;  /* 0x3fb8aa3b0e217823 */ /* 0x000fe20000000921 */
[----:B------:R-:W-:-:S02]  /*3060*/  HADD2.F32 R164, -RZ, R10.H1_H1 ;  /* 0x3000000affa47230 */ /* 0x000fc40000004100 */
[----:B------:R-:W-:Y:S01]  /*3070*/  FFMA.SAT R170, -R21, R0, 0.5 ;  /* 0x3f00000015aa7423 */ /* 0x000fe20000002100 */
[----:B------:R-:W-:Y:S01]  /*3080*/  FADD R157, R37, -12583039 ;  /* 0xcb40007f259d7421 */ /* 0x000fe20000000000 */
[----:B------:R-:W-:Y:S01]  /*3090*/  FFMA R168, -R25, 1.4426950216293334961, -R168 ;  /* 0x3fb8aa3b19a87823 */ /* 0x000fe200000009a8 */
[----:B------:R-:W-:Y:S01]  /*30a0*/  FFMA R162, -R14, 1.925963033500011079e-08, R33 ;  /* 0x32a570600ea27823 */ /* 0x000fe20000000121 */
[-C--:B------:R-:W-:Y:S01]  /*30b0*/  FFMA.RM R163, R170, R3.reuse, 12582913 ;  /* 0x4b400001aaa37423 */ /* 0x080fe20000004003 */
[----:B------:R-:W-:Y:S01]  /*30c0*/  FFMA R33, R153, R164, R166 ;  /* 0x000000a499217223 */ /* 0x000fe200000000a6 */
[--C-:B------:R-:W-:Y:S02]  /*30d0*/  HADD2.F32 R166, -RZ, R11.reuse.H0_H0 ;  /* 0x2000000bffa67230 */ /* 0x100fe40000004100 */
[----:B------:R-:W-:Y:S01]  /*30e0*/  FFMA R157, -R24, 1.4426950216293334961, -R157 ;  /* 0x3fb8aa3b189d7823 */ /* 0x000fe2000000099d */
[----:B------:R-:W-:Y:S01]  /*30f0*/  FFMA R164, -R25, 1.925963033500011079e-08, R168 ;  /* 0x32a5706019a47823 */ /* 0x000fe200000001a8 */
[----:B------:R-:W-:Y:S01]  /*3100*/  FMUL R38, R154, R38 ;  /* 0x000000269a267220 */ /* 0x000fe20000400000 */
[----:B------:R-:W-:Y:S01]  /*3110*/  FADD R168, R163, -12583039 ;  /* 0xcb40007fa3a87421 */ /* 0x000fe20000000000 */
[----:B------:R-:W-:Y:S01]  /*3120*/  FFMA.SAT R170, -R29, R0, 0.5 ;  /* 0x3f0000001daa7423 */ /* 0x000fe20000002100 */
[----:B------:R-:W-:Y:S01]  /*3130*/  FFMA R167, -R24, 1.925963033500011079e-08, R157 ;  /* 0x32a5706018a77823 */ /* 0x000fe2000000019d */
[----:B------:R-:W-:Y:S01]  /*3140*/  FFMA R157, R153, R166, R38 ;  /* 0x000000a6999d7223 */ /* 0x000fe20000000026 */
[----:B------:R-:W-:Y:S01]  /*3150*/  FFMA R166, -R21, 1.4426950216293334961, -R168 ;  /* 0x3fb8aa3b15a67823 */ /* 0x000fe200000009a8 */
[----:B------:R-:W-:Y:S01]  /*3160*/  FFMA.RM R38, R170, R3, 12582913 ;  /* 0x4b400001aa267423 */ /* 0x000fe20000004003 */
[----:B------:R-:W-:-:S02]  /*3170*/  HADD2.F32 R168, -RZ, R11.H1_H1 ;  /* 0x3000000bffa87230 */ /* 0x000fc40000004100 */
[----:B------:R-:W-:Y:S01]  /*3180*/  FFMA.SAT R174, -R28, R0, 0.5 ;  /* 0x3f0000001cae7423 */ /* 0x000fe20000002100 */
[----:B------:R-:W-:Y:S01]  /*3190*/  FMUL R170, R154, R39 ;  /* 0x000000279aaa7220 */ /* 0x000fe20000400000 */
[----:B------:R-:W-:Y:S01]  /*31a0*/  FFMA R165, -R21, 1.925963033500011079e-08, R166 ;  /* 0x32a5706015a57823 */ /* 0x000fe200000001a6 */
[----:B------:R-:W-:Y:S01]  /*31b0*/  MUFU.EX2 R156, R156 ;  /* 0x0000009c009c7308 */ /* 0x000fe20000000800 */
[-C--:B------:R-:W-:Y:S01]  /*31c0*/  FFMA.RM R166, R174, R3.reuse, 12582913 ;  /* 0x4b400001aea67423 */ /* 0x080fe20000004003 */
[----:B------:R-:W-:Y:S01]  /*31d0*/  FFMA R39, R153, R168, R170 ;  /* 0x000000a899277223 */ /* 0x000fe200000000aa */
[-C--:B------:R-:W-:Y:S01]  /*31e0*/  FFMA.SAT R170, -R30, R0.reuse, 0.5 ;  /* 0x3f0000001eaa7423 */ /* 0x080fe20000002100 */
[-C--:B------:R-:W-:Y:S01]  /*31f0*/  FFMA.SAT R178, -R33, R0.reuse, 0.5 ;  /* 0x3f00000021b27423 */ /* 0x080fe20000002100 */
[----:B------:R-:W-:Y:S01]  /*3200*/  FADD R169, R166, -12583039 ;  /* 0xcb40007fa6a97421 */ /* 0x000fe20000000000 */
[-C--:B------:R-:W-:Y:S01]  /*3210*/  FFMA.SAT R174, -R31, R0.reuse, 0.5 ;  /* 0x3f0000001fae7423 */ /* 0x080fe20000002100 */
[-C--:B------:R-:W-:Y:S01]  /*3220*/  FFMA.RM R170, R170, R3.reuse, 12582913 ;  /* 0x4b400001aaaa7423 */ /* 0x080fe20000004003 */
[----:B------:R-:W1:Y:S01]  /*3230*/  MUFU.EX2 R160, R160 ;  /* 0x000000a000a07308 */ /* 0x000e620000000800 */
[----:B------:R-:W-:Y:S01]  /*3240*/  FFMA R169, -R28, 1.4426950216293334961, -R169 ;  /* 0x3fb8aa3b1ca97823 */ /* 0x000fe200000009a9 */
[-C--:B------:R-:W-:Y:S01]  /*3250*/  FFMA.SAT R176, -R32, R0.reuse, 0.5 ;  /* 0x3f00000020b07423 */ /* 0x080fe20000002100 */
[----:B------:R-:W-:Y:S01]  /*3260*/  FADD R171, R170, -12583039 ;  /* 0xcb40007faaab7421 */ /* 0x000fe20000000000 */
[-C--:B------:R-:W-:Y:S01]  /*3270*/  FFMA.SAT R180, -R157, R0.reuse, 0.5 ;  /* 0x3f0000009db47423 */ /* 0x080fe20000002100 */
[----:B------:R-:W-:Y:S01]  /*3280*/  FFMA R169, -R28, 1.925963033500011079e-08, R169 ;  /* 0x32a570601ca97823 */ /* 0x000fe200000001a9 */
[----:B------:R-:W-:Y:S01]  /*3290*/  FFMA.SAT R0, -R39, R0, 0.5 ;  /* 0x3f00000027007423 */ /* 0x000fe20000002100 */
[-C--:B------:R-:W-:Y:S01]  /*32a0*/  FFMA.RM R178, R178, R3.reuse, 12582913 ;  /* 0x4b400001b2b27423 */ /* 0x080fe20000004003 */
[----:B------:R-:W2:Y:S01]  /*32b0*/  MUFU.EX2 R158, R158 ;  /* 0x0000009e009e7308 */ /* 0x000ea20000000800 */
[----:B------:R-:W-:Y:S01]  /*32c0*/  FFMA R173, -R30, 1.4426950216293334961, -R171 ;  /* 0x3fb8aa3b1ead7823 */ /* 0x000fe200000009ab */
[----:B------:R-:W-:Y:S01]  /*32d0*/  LOP3.LUT R168, R17, 0xff, RZ, 0xc0, !PT ;  /* 0x000000ff11a87812 */ /* 0x000fe200078ec0ff */
[----:B------:R-:W-:Y:S01]  /*32e0*/  FADD R172, R38, -12583039 ;  /* 0xcb40007f26ac7421 */ /* 0x000fe20000000000 */
[-C--:B------:R-:W-:Y:S01]  /*32f0*/  FFMA.RM R174, R174, R3.reuse, 12582913 ;  /* 0x4b400001aeae7423 */ /* 0x080fe20000004003 */
[-C--:B------:R-:W-:Y:S01]  /*3300*/  FFMA.RM R177, R176, R3.reuse, 12582913 ;  /* 0x4b400001b0b17423 */ /* 0x080fe20000004003 */
[-C--:B------:R-:W-:Y:S01]  /*3310*/  FFMA.RM R180, R180, R3.reuse, 12582913 ;  /* 0x4b400001b4b47423 */ /* 0x080fe20000004003 */
[----:B------:R-:W-:Y:S01]  /*3320*/  FFMA.RM R181, R0, R3, 12582913 ;  /* 0x4b40000100b57423 */ /* 0x000fe20000004003 */
[----:B------:R3:W-:Y:S01]  /*3330*/  MUFU.EX2 R171, R169 ;  /* 0x000000a900ab7308 */ /* 0x0007e20000000800 */
[----:B------:R-:W-:Y:S01]  /*3340*/  FADD R0, R178, -12583039 ;  /* 0xcb40007fb2007421 */ /* 0x000fe20000000000 */
[----:B------:R-:W-:Y:S01]  /*3350*/  SHF.L.U32 R3, R34, 0x17, RZ ;  /* 0x0000001722037819 */ /* 0x000fe200000006ff */
[----:B------:R-:W-:Y:S01]  /*3360*/  FFMA R172, -R29, 1.4426950216293334961, -R172 ;  /* 0x3fb8aa3b1dac7823 */ /* 0x000fe200000009ac */
[----:B------:R-:W-:Y:S01]  /*3370*/  IADD3 R168, R168, 0x1f, RZ ;  /* 0x0000001fa8a87810 */ /* 0x000fe20007ffe0ff */
[----:B------:R-:W-:Y:S01]  /*3380*/  FFMA R34, -R33, 1.4426950216293334961, -R0 ;  /* 0x3fb8aa3b21227823 */ /* 0x000fe20000000900 */
[----:B------:R-:W-:Y:S01]  /*3390*/  SHF.L.U32 R27, R27, 0x17, RZ ;  /* 0x000000171b1b7819 */ /* 0x000fe200000006ff */
[----:B-1----:R-:W-:Y:S01]  /*33a0*/  FFMA R160, R3, R160, 1 ;  /* 0x3f80000003a07423 */ /* 0x002fe200000000a0 */
[----:B------:R-:W1:Y:S01]  /*33b0*/  MUFU.EX2 R161, R161 ;  /* 0x000000a100a17308 */ /* 0x000e620000000800 */
[----:B---3--:R-:W-:Y:S01]  /*33c0*/  SHF.L.U32 R169, R26, 0x17, RZ ;  /* 0x000000171aa97819 */ /* 0x008fe200000006ff */
[----:B------:R-:W-:Y:S01]  /*33d0*/  FFMA R172, -R29, 1.925963033500011079e-08, R172 ;  /* 0x32a570601dac7823 */ /* 0x000fe200000001ac */
[----:B------:R-:W-:Y:S01]  /*33e0*/  ISETP.GT.U32.AND P5, PT, R168, 0x3e, PT ;  /* 0x0000003ea800780c */ /* 0x000fe20003fa4070 */
[----:B------:R-:W-:Y:S01]  /*33f0*/  FADD R168, R174, -12583039 ;  /* 0xcb40007faea87421 */ /* 0x000fe20000000000 */
[----:B------:R-:W-:Y:S01]  /*3400*/  SHF.L.U32 R3, R36, 0x17, RZ ;  /* 0x0000001724037819 */ /* 0x000fe200000006ff */
[----:B------:R-:W-:Y:S01]  /*3410*/  FFMA R183, R169, R156, 1 ;  /* 0x3f800000a9b77423 */ /* 0x000fe2000000009c */
[----:B------:R-:W-:Y:S01]  /*3420*/  FADD R156, R180, -12583039 ;  /* 0xcb40007fb49c7421 */ /* 0x000fe20000000000 */
[----:B------:R-:W3:Y:S01]  /*3430*/  MUFU.EX2 R164, R164 ;  /* 0x000000a400a47308 */ /* 0x000ee20000000800 */
[----:B------:R-:W-:Y:S01]  /*3440*/  FADD R175, R177, -12583039 ;  /* 0xcb40007fb1af7421 */ /* 0x000fe20000000000 */
[----:B------:R-:W-:Y:S01]  /*3450*/  FADD R36, R181, -12583039 ;  /* 0xcb40007fb5247421 */ /* 0x000fe20000000000 */
[----:B------:R-:W-:Y:S01]  /*3460*/  FFMA R34, -R33, 1.925963033500011079e-08, R34 ;  /* 0x32a5706021227823 */ /* 0x000fe20000000122 */
[----:B------:R-:W-:Y:S01]  /*3470*/  FFMA R173, -R30, 1.925963033500011079e-08, R173 ;  /* 0x32a570601ead7823 */ /* 0x000fe200000001ad */
[----:B------:R-:W-:Y:S01]  /*3480*/  FFMA R156, -R157, 1.4426950216293334961, -R156 ;  /* 0x3fb8aa3b9d9c7823 */ /* 0x000fe2000000099c */
[----:B------:R-:W-:Y:S01]  /*3490*/  FFMA R176, -R31, 1.4426950216293334961, -R168 ;  /* 0x3fb8aa3b1fb07823 */ /* 0x000fe200000009a8 */
[C---:B------:R-:W-:Y:S01]  /*34a0*/  FFMA R179, -R32.reuse, 1.4426950216293334961, -R175 ;  /* 0x3fb8aa3b20b37823 */ /* 0x040fe200000009af */
[----:B------:R-:W4:Y:S01]  /*34b0*/  MUFU.EX2 R162, R162 ;  /* 0x000000a200a27308 */ /* 0x000f220000000800 */
[----:B--2---:R-:W-:Y:S01]  /*34c0*/  FFMA R158, R27, R158, 1 ;  /* 0x3f8000001b9e7423 */ /* 0x004fe2000000009e */
[----:B------:R-:W-:Y:S01]  /*34d0*/  FFMA R36, -R39, 1.4426950216293334961, -R36 ;  /* 0x3fb8aa3b27247823 */ /* 0x000fe20000000924 */
[----:B------:R-:W-:Y:S01]  /*34e0*/  SHF.L.U32 R0, R35, 0x17, RZ ;  /* 0x0000001723007819 */ /* 0x000fe200000006ff */
[----:B------:R-:W-:Y:S01]  /*34f0*/  FFMA R156, -R157, 1.925963033500011079e-08, R156 ;  /* 0x32a570609d9c7823 */ /* 0x000fe2000000019c */
[----:B------:R-:W-:Y:S01]  /*3500*/  FFMA R176, -R31, 1.925963033500011079e-08, R176 ;  /* 0x32a570601fb07823 */ /* 0x000fe200000001b0 */
[----:B------:R-:W-:Y:S01]  /*3510*/  FFMA R179, -R32, 1.925963033500011079e-08, R179 ;  /* 0x32a5706020b37823 */ /* 0x000fe200000001b3 */
[----:B------:R-:W-:Y:S01]  /*3520*/  FFMA R36, -R39, 1.925963033500011079e-08, R36 ;  /* 0x32a5706027247823 */ /* 0x000fe20000000124 */
[----:B------:R-:W2:Y:S01]  /*3530*/  MUFU.EX2 R167, R167 ;  /* 0x000000a700a77308 */ /* 0x000ea20000000800 */
[----:B-1----:R-:W-:Y:S01]  /*3540*/  FFMA R161, R0, R161, 1 ;  /* 0x3f80000000a17423 */ /* 0x002fe200000000a1 */
[----:B------:R-:W-:Y:S01]  /*3550*/  SHF.L.U32 R159, R159, 0x17, RZ ;  /* 0x000000179f9f7819 */ /* 0x000fe200000006ff */
[----:B---3--:R-:W-:Y:S01]  /*3560*/  FFMA R164, R3, R164, 1 ;  /* 0x3f80000003a47423 */ /* 0x008fe200000000a4 */
[----:B------:R-:W-:Y:S01]  /*3570*/  SHF.L.U32 R0, R37, 0x17, RZ ;  /* 0x0000001725007819 */ /* 0x000fe200000006ff */
[----:B------:R-:W-:Y:S01]  /*3580*/  BSSY B1, `(.L_x_54) ;  /* 0x000002a000017945 */ /* 0x000fe20003800000 */
[----:B------:R-:W-:-:S02]  /*3590*/  SHF.L.U32 R166, R166, 0x17, RZ ;  /* 0x00000017a6a67819 */ /* 0x000fc400000006ff */
[----:B------:R1:W-:Y:S01]  /*35a0*/  MUFU.EX2 R27, R34 ;  /* 0x00000022001b7308 */ /* 0x0003e20000000800 */
[----:B----4-:R-:W-:Y:S01]  /*35b0*/  FFMA R162, R159, R162, 1 ;  /* 0x3f8000009fa27423 */ /* 0x010fe200000000a2 */
[----:B------:R-:W-:Y:S01]  /*35c0*/  SHF.L.U32 R169, R177, 0x17, RZ ;  /* 0x00000017b1a97819 */ /* 0x000fe200000006ff */
[----:B------:R-:W-:Y:S01]  /*35d0*/  FFMA R166, R166, R171, 1 ;  /* 0x3f800000a6a67423 */ /* 0x000fe200000000ab */
[----:B------:R-:W-:-:S04]  /*35e0*/  SHF.L.U32 R171, R180, 0x17, RZ ;  /* 0x00000017b4ab7819 */ /* 0x000fc800000006ff */
[----:B------:R-:W3:Y:S01]  /*35f0*/  MUFU.EX2 R172, R172 ;  /* 0x000000ac00ac7308 */ /* 0x000ee20000000800 */
[----:B-1----:R-:W-:Y:S01]  /*3600*/  IADD3 R34, R183, 0x1800000, RZ ;  /* 0x01800000b7227810 */ /* 0x002fe20007ffe0ff */
[----:B--2---:R-:W-:Y:S01]  /*3610*/  FFMA R159, R0, R167, 1 ;  /* 0x3f800000009f7423 */ /* 0x004fe200000000a7 */
[----:B------:R-:W-:Y:S02]  /*3620*/  SHF.L.U32 R0, R163, 0x17, RZ ;  /* 0x00000017a3007819 */ /* 0x000fe400000006ff */
[----:B------:R-:W-:Y:S02]  /*3630*/  LOP3.LUT R34, R34, 0x7f800000, RZ, 0xc0, !PT ;  /* 0x7f80000022227812 */ /* 0x000fe400078ec0ff */
[----:B------:R-:W-:Y:S01]  /*3640*/  SHF.L.U32 R163, R38, 0x17, RZ ;  /* 0x0000001726a37819 */ /* 0x000fe200000006ff */
[----:B------:R-:W1:Y:S01]  /*3650*/  MUFU.EX2 R168, R173 ;  /* 0x000000ad00a87308 */ /* 0x000e620000000800 */
[----:B------:R-:W-:Y:S02]  /*3660*/  ISETP.GT.U32.AND P2, PT, R34, 0x1ffffff, PT ;  /* 0x01ffffff2200780c */ /* 0x000fe40003f44070 */
[----:B------:R-:W-:-:S02]  /*3670*/  SHF.L.U32 R167, R170, 0x17, RZ ;  /* 0x00000017aaa77819 */ /* 0x000fc400000006ff */
[----:B------:R-:W-:-:S03]  /*3680*/  SHF.L.U32 R170, R178, 0x17, RZ ;  /* 0x00000017b2aa7819 */ /* 0x000fc600000006ff */
[----:B------:R-:W2:Y:S01]  /*3690*/  MUFU.EX2 R165, R165 ;  /* 0x000000a500a57308 */ /* 0x000ea20000000800 */
[----:B---3--:R-:W-:Y:S01]  /*36a0*/  FFMA R163, R163, R172, 1 ;  /* 0x3f800000a3a37423 */ /* 0x008fe200000000ac */
[----:B------:R-:W-:Y:S01]  /*36b0*/  SHF.L.U32 R172, R181, 0x17, RZ ;  /* 0x00000017b5ac7819 */ /* 0x000fe200000006ff */
[----:B------:R-:W-:-:S05]  /*36c0*/  FFMA R170, R170, R27, 1 ;  /* 0x3f800000aaaa7423 */ /* 0x000fca000000001b */
[----:B------:R-:W3:Y:S01]  /*36d0*/  MUFU.EX2 R175, R176 ;  /* 0x000000b000af7308 */ /* 0x000ee20000000800 */
[----:B-1----:R-:W-:Y:S01]  /*36e0*/  FFMA R167, R167, R168, 1 ;  /* 0x3f800000a7a77423 */ /* 0x002fe200000000a8 */
[----:B------:R-:W-:-:S06]  /*36f0*/  SHF.L.U32 R168, R174, 0x17, RZ ;  /* 0x00000017aea87819 */ /* 0x000fcc00000006ff */
[----:B------:R-:W1:Y:S01]  /*3700*/  MUFU.EX2 R26, R179 ;  /* 0x000000b3001a7308 */ /* 0x000e620000000800 */
[----:B--2---:R-:W-:-:S07]  /*3710*/  FFMA R165, R0, R165, 1 ;  /* 0x3f80000000a57423 */ /* 0x004fce00000000a5 */
[----:B------:R-:W2:Y:S01]  /*3720*/  MUFU.EX2 R156, R156 ;  /* 0x0000009c009c7308 */ /* 0x000ea20000000800 */
[----:B---3--:R-:W-:-:S07]  /*3730*/  FFMA R168, R168, R175, 1 ;  /* 0x3f800000a8a87423 */ /* 0x008fce00000000af */
[----:B------:R-:W3:Y:S01]  /*3740*/  MUFU.EX2 R3, R36 ;  /* 0x0000002400037308 */ /* 0x000ee20000000800 */
[----:B-1----:R-:W-:Y:S01]  /*3750*/  FFMA R169, R169, R26, 1 ;  /* 0x3f800000a9a97423 */ /* 0x002fe2000000001a */
[----:B--2---:R-:W-:Y:S01]  /*3760*/  FFMA R171, R171, R156, 1 ;  /* 0x3f800000abab7423 */ /* 0x004fe2000000009c */
[----:B---3--:R-:W-:Y:S01]  /*3770*/  FFMA R172, R172, R3, 1 ;  /* 0x3f800000acac7423 */ /* 0x008fe20000000003 */
[----:B------:R-:W-:Y:S06]  /*3780*/  @P2 BRA `(.L_x_55) ;  /* 0x0000000000142947 */ /* 0x000fec0003800000 */
[----:B------:R-:W-:Y:S02]  /*3790*/  MOV R0, R183 ;  /* 0x000000b700007202 */ /* 0x000fe40000000f00 */
[----:B------:R-:W-:-:S07]  /*37a0*/  MOV R26, 0x37c0 ;  /* 0x000037c0001a7802 */ /* 0x000fce0000000f00 */
[----:B------:R-:W-:Y:S05]  /*37b0*/  CALL.REL.NOINC `($__internal_0_$__cuda_sm20_rcp_rn_f32_slowpath) ;  /* 0x0000013000187944 */ /* 0x000fea0003c00000 */
[----:B------:R-:W-:Y:S01]  /*37c0*/  MOV R174, R0 ;  /* 0x0000000000ae7202 */ /* 0x000fe20000000f00 */
[----:B------:R-:W-:Y:S06]  /*37d0*/  BRA `(.L_x_56) ;  /* 0x0000000000107947 */ /* 0x000fec0003800000 */
.L_x_55:
[----:B------:R-:W1:Y:S02]  /*37e0*/  MUFU.RCP R174, R183 ;  /* 0x000000b700ae7308 */ /* 0x000e640000001000 */
[----:B-1----:R-:W-:-:S04]  /*37f0*/  FFMA R0, R183, R174, -1 ;  /* 0xbf800000b7007423 */ /* 0x002fc800000000ae */
[----:B------:R-:W-:-:S04]  /*3800*/  FADD.FTZ R3, -R0, -RZ ;  /* 0x800000ff00037221 */ /* 0x000fc80000010100 */
[----:B------:R-:W-:-:S07]  /*3810*/  FFMA R174, R174, R3, R174 ;  /* 0x00000003aeae7223 */ /* 0x000fce00000000ae */
.L_x_56:
[----:B------:R-:W-:Y:S05]  /*3820*/  BSYNC B1 ;  /* 0x0000000000017941 */ /* 0x000fea0003800000 */
.L_x_54:
[----:B------:R-:W-:Y:S01]  /*3830*/  IADD3 R0, R158, 0x1800000, RZ ;  /* 0x018000009e007810 */ /* 0x000fe20007ffe0ff */
[----:B------:R-:W-:Y:S03]  /*3840*/  BSSY B1, `(.L_x_57) ;  /* 0x000000d000017945 */ /* 0x000fe60003800000 */
[----:B------:R-:W-:-:S04]  /*3850*/  LOP3.LUT R0, R0, 0x7f800000, RZ, 0xc0, !PT ;  /* 0x7f80000000007812 */ /* 0x000fc800078ec0ff */
[----:B------:R-:W-:-:S13]  /*3860*/  ISETP.GT.U32.AND P2, PT, R0, 0x1ffffff, PT ;  /* 0x01ffffff0000780c */ /* 0x000fda0003f44070 */
[----:B------:R-:W-:Y:S05]  /*3870*/  @P2 BRA `(.L_x_58) ;  /* 0x0000000000142947 */ /* 0x000fea0003800000 */
[----:B------:R-:W-:Y:S02]  /*3880*/  MOV R0, R158 ;  /* 0x0000009e00007202 */ /* 0x000fe40000000f00 */
[----:B------:R-:W-:-:S07]  /*3890*/  MOV R26, 0x38b0 ;  /* 0x000038b0001a7802 */ /* 0x000fce0000000f00 */
[----:B------:R-:W-:Y:S05]  /*38a0*/  CALL.REL.NOINC `($__internal_0_$__cuda_sm20_rcp_rn_f32_slowpath) ;  /* 0x0000012c00dc7944 */ /* 0x000fea0003c00000 */
[----:B------:R-:W-:Y:S01]  /*38b0*/  MOV R173, R0 ;  /* 0x0000000000ad7202 */ /* 0x000fe20000000f00 */
[----:B------:R-:W-:Y:S06]  /*38c0*/  BRA `(.L_x_59) ;  /* 0x0000000000107947 */ /* 0x000fec0003800000 */
.L_x_58:
[----:B------:R-:W1:Y:S02]  /*38d0*/  MUFU.RCP R173, R158 ;  /* 0x0000009e00ad7308 */ /* 0x000e640000001000 */
[----:B-1----:R-:W-:-:S04]  /*38e0*/  FFMA R0, R158, R173, -1 ;  /* 0xbf8000009e007423 */ /* 0x002fc800000000ad */
[----:B------:R-:W-:-:S04]  /*38f0*/  FADD.FTZ R0, -R0, -RZ ;  /* 0x800000ff00007221 */ /* 0x000fc80000010100 */
[----:B------:R-:W-:-:S07]  /*3900*/  FFMA R173, R173, R0, R173 ;  /* 0x00000000adad7223 */ /* 0x000fce00000000ad */
.L_x_59:
[----:B------:R-:W-:Y:S05]  /*3910*/  BSYNC B1 ;  /* 0x0000000000017941 */ /* 0x000fea0003800000 */
.L_x_57:
        /* <DEDUP_REMOVED lines=10> */
.L_x_61:
[----:B------:R-:W1:Y:S02]  /*39c0*/  MUFU.RCP R3, R160 ;  /* 0x000000a000037308 */ /* 0x000e640000001000 */
[----:B-1----:R-:W-:-:S04]  /*39d0*/  FFMA R0, R160, R3, -1 ;  /* 0xbf800000a0007423 */ /* 0x002fc80000000003 */
[----:B------:R-:W-:-:S04]  /*39e0*/  FADD.FTZ R0, -R0, -RZ ;  /* 0x800000ff00007221 */ /* 0x000fc80000010100 */
[----:B------:R-:W-:-:S07]  /*39f0*/  FFMA R158, R3, R0, R3 ;  /* 0x00000000039e7223 */ /* 0x000fce0000000003 */
.L_x_62:
[----:B------:R-:W-:Y:S05]  /*3a00*/  BSYNC B1 ;  /* 0x0000000000017941 */ /* 0x000fea0003800000 */
.L_x_60:
        /* <DEDUP_REMOVED lines=10> */
.L_x_64:
[----:B------:R-:W1:Y:S02]  /*3ab0*/  MUFU.RCP R160, R161 ;  /* 0x000000a100a07308 */ /* 0x000e640000001000 */
[----:B-1----:R-:W-:-:S04]  /*3ac0*/  FFMA R0, R161, R160, -1 ;  /* 0xbf800000a1007423 */ /* 0x002fc800000000a0 */
[----:B------:R-:W-:-:S04]  /*3ad0*/  FADD.FTZ R3, -R0, -RZ ;  /* 0x800000ff00037221 */ /* 0x000fc80000010100 */
[----:B------:R-:W-:-:S07]  /*3ae0*/  FFMA R160, R160, R3, R160 ;  /* 0x00000003a0a07223 */ /* 0x000fce00000000a0 */
.L_x_65:
[----:B------:R-:W-:Y:S05]  /*3af0*/  BSYNC B1 ;  /* 0x0000000000017941 */ /* 0x000fea0003800000 */
.L_x_63:
        /* <DEDUP_REMOVED lines=10> */
.L_x_67:
[----:B------:R-:W1:Y:S02]  /*3ba0*/  MUFU.RCP R161, R162 ;  /* 0x000000a200a17308 */ /* 0x000e640000001000 */
[----:B-1----:R-:W-:-:S04]  /*3bb0*/  FFMA R0, R162, R161, -1 ;  /* 0xbf800000a2007423 */ /* 0x002fc800000000a1 */
[----:B------:R-:W-:-:S04]  /*3bc0*/  FADD.FTZ R0, -R0, -RZ ;  /* 0x800000ff00007221 */ /* 0x000fc80000010100 */
[----:B------:R-:W-:-:S07]  /*3bd0*/  FFMA R161, R161, R0, R161 ;  /* 0x00000000a1a17223 */ /* 0x000fce00000000a1 */
.L_x_68:
[----:B------:R-:W-:Y:S05]  /*3be0*/  BSYNC B1 ;  /* 0x0000000000017941 */ /* 0x000fea0003800000 */
.L_x_66:
        /* <DEDUP_REMOVED lines=10> */
.L_x_70:
[----:B------:R-:W1:Y:S02]  /*3c90*/  MUFU.RCP R3, R164 ;  /* 0x000000a400037308 */ /* 0x000e640000001000 */
[----:B-1----:R-:W-:-:S04]  /*3ca0*/  FFMA R0, R164, R3, -1 ;  /* 0xbf800000a4007423 */ /* 0x002fc80000000003 */
[----:B------:R-:W-:-:S04]  /*3cb0*/  FADD.FTZ R0, -R0, -RZ ;  /* 0x800000ff00007221 */ /* 0x000fc80000010100 */
[----:B------:R-:W-:-:S07]  /*3cc0*/  FFMA R162, R3, R0, R3 ;  /* 0x0000000003a27223 */ /* 0x000fce0000000003 */
.L_x_71:
[----:B------:R-:W-:Y:S05]  /*3cd0*/  BSYNC B1 ;  /* 0x0000000000017941 */ /* 0x000fea0003800000 */
.L_x_69:
        /* <DEDUP_REMOVED lines=10> */
.L_x_73:
[----:B------:R-:W1:Y:S02]  /*3d80*/  MUFU.RCP R0, R159 ;  /* 0x0000009f00007308 */ /* 0x000e640000001000 */
[----:B-1----:R-:W-:-:S04]  /*3d90*/  FFMA R3, R159, R0, -1 ;  /* 0xbf8000009f037423 */ /* 0x002fc80000000000 */
[----:B------:R-:W-:-:S04]  /*3da0*/  FADD.FTZ R3, -R3, -RZ ;  /* 0x800000ff03037221 */ /* 0x000fc80000010100 */
[----:B------:R-:W-:-:S07]  /*3db0*/  FFMA R175, R0, R3, R0 ;  /* 0x0000000300af7223 */ /* 0x000fce0000000000 */
.L_x_74:
[----:B------:R-:W-:Y:S05]  /*3dc0*/  BSYNC B1 ;  /* 0x0000000000017941 */ /* 0x000fea0003800000 */
.L_x_72:
        /* <DEDUP_REMOVED lines=10> */
.L_x_76:
[----:B------:R-:W1:Y:S02]  /*3e70*/  MUFU.RCP R164, R165 ;  /* 0x000000a500a47308 */ /* 0x000e640000001000 */
[----:B-1----:R-:W-:-:S04]  /*3e80*/  FFMA R0, R165, R164, -1 ;  /* 0xbf800000a5007423 */ /* 0x002fc800000000a4 */
[----:B------:R-:W-:-:S04]  /*3e90*/  FADD.FTZ R3, -R0, -RZ ;  /* 0x800000ff00037221 */ /* 0x000fc80000010100 */
[----:B------:R-:W-:-:S07]  /*3ea0*/  FFMA R164, R164, R3, R164 ;  /* 0x00000003a4a47223 */ /* 0x000fce00000000a4 */
.L_x_77:
[----:B------:R-:W-:Y:S05]  /*3eb0*/  BSYNC B1 ;  /* 0x0000000000017941 */ /* 0x000fea0003800000 */
.L_x_75:
        /* <DEDUP_REMOVED lines=10> */
.L_x_79:
[----:B------:R-:W1:Y:S02]  /*3f60*/  MUFU.RCP R176, R163 ;  /* 0x000000a300b07308 */ /* 0x000e640000001000 */
[----:B-1----:R-:W-:-:S04]  /*3f70*/  FFMA R0, R163, R176, -1 ;  /* 0xbf800000a3007423 */ /* 0x002fc800000000b0 */
[----:B------:R-:W-:-:S04]  /*3f80*/  FADD.FTZ R3, -R0, -RZ ;  /* 0x800000ff00037221 */ /* 0x000fc80000010100 */
[----:B------:R-:W-:-:S07]  /*3f90*/  FFMA R176, R176, R3, R176 ;  /* 0x00000003b0b07223 */ /* 0x000fce00000000b0 */
.L_x_80:
[----:B------:R-:W-:Y:S05]  /*3fa0*/  BSYNC B1 ;  /* 0x0000000000017941 */ /* 0x000fea0003800000 */
.L_x_78:
        /* <DEDUP_REMOVED lines=10> */
.L_x_82:
[----:B------:R-:W1:Y:S02]  /*4050*/  MUFU.RCP R159, R166 ;  /* 0x000000a6009f7308 */ /* 0x000e640000001000 */
[----:B-1----:R-:W-:-:S04]  /*4060*/  FFMA R0, R166, R159, -1 ;  /* 0xbf800000a6007423 */ /* 0x002fc8000000009f */
[----:B------:R-:W-:-:S04]  /*4070*/  FADD.FTZ R0, -R0, -RZ ;  /* 0x800000ff00007221 */ /* 0x000fc80000010100 */
[----:B------:R-:W-:-:S07]  /*4080*/  FFMA R159, R159, R0, R159 ;  /* 0x000000009f9f7223 */ /* 0x000fce000000009f */
.L_x_83:
[----:B------:R-:W-:Y:S05]  /*4090*/  BSYNC B1 ;  /* 0x0000000000017941 */ /* 0x000fea0003800000 */
.L_x_81:
        /* <DEDUP_REMOVED lines=10> */
.L_x_85:
[----:B------:R-:W1:Y:S02]  /*4140*/  MUFU.RCP R0, R167 ;  /* 0x000000a700007308 */ /* 0x000e640000001000 */
[----:B-1----:R-:W-:-:S04]  /*4150*/  FFMA R3, R167, R0, -1 ;  /* 0xbf800000a7037423 */ /* 0x002fc80000000000 */
[----:B------:R-:W-:-:S04]  /*4160*/  FADD.FTZ R3, -R3, -RZ ;  /* 0x800000ff03037221 */ /* 0x000fc80000010100 */
[----:B------:R-:W-:-:S07]  /*4170*/  FFMA R163, R0, R3, R0 ;  /* 0x0000000300a37223 */ /* 0x000fce0000000000 */
.L_x_86:
[----:B------:R-:W-:Y:S05]  /*4180*/  BSYNC B1 ;  /* 0x0000000000017941 */ /* 0x000fea0003800000 */
.L_x_84:
        /* <DEDUP_REMOVED lines=10> */
.L_x_88:
[----:B------:R-:W1:Y:S02]  /*4230*/  MUFU.RCP R3, R168 ;  /* 0x000000a800037308 */ /* 0x000e640000001000 */
[----:B-1----:R-:W-:-:S04]  /*4240*/  FFMA R0, R168, R3, -1 ;  /* 0xbf800000a8007423 */ /* 0x002fc80000000003 */
[----:B------:R-:W-:-:S04]  /*4250*/  FADD.FTZ R0, -R0, -RZ ;  /* 0x800000ff00007221 */ /* 0x000fc80000010100 */
[----:B------:R-:W-:-:S07]  /*4260*/  FFMA R166, R3, R0, R3 ;  /* 0x0000000003a67223 */ /* 0x000fce0000000003 */
.L_x_89:
[----:B------:R-:W-:Y:S05]  /*4270*/  BSYNC B1 ;  /* 0x0000000000017941 */ /* 0x000fea0003800000 */
.L_x_87:
        /* <DEDUP_REMOVED lines=10> */
.L_x_91:
[----:B------:R-:W1:Y:S02]  /*4320*/  MUFU.RCP R0, R169 ;  /* 0x000000a900007308 */ /* 0x000e640000001000 */
[----:B-1----:R-:W-:-:S04]  /*4330*/  FFMA R3, R169, R0, -1 ;  /* 0xbf800000a9037423 */ /* 0x002fc80000000000 */
[----:B------:R-:W-:-:S04]  /*4340*/  FADD.FTZ R3, -R3, -RZ ;  /* 0x800000ff03037221 */ /* 0x000fc80000010100 */
[----:B------:R-:W-:-:S07]  /*4350*/  FFMA R165, R0, R3, R0 ;  /* 0x0000000300a57223 */ /* 0x000fce0000000000 */
.L_x_92:
[----:B------:R-:W-:Y:S05]  /*4360*/  BSYNC B1 ;  /* 0x0000000000017941 */ /* 0x000fea0003800000 */
.L_x_90:
        /* <DEDUP_REMOVED lines=10> */
.L_x_94:
[----:B------:R-:W1:Y:S02]  /*4410*/  MUFU.RCP R3, R170 ;  /* 0x000000aa00037308 */ /* 0x000e640000001000 */
[----:B-1----:R-:W-:-:S04]  /*4420*/  FFMA R0, R170, R3, -1 ;  /* 0xbf800000aa007423 */ /* 0x002fc80000000003 */
[----:B------:R-:W-:-:S04]  /*4430*/  FADD.FTZ R0, -R0, -RZ ;  /* 0x800000ff00007221 */ /* 0x000fc80000010100 */
[----:B------:R-:W-:-:S07]  /*4440*/  FFMA R168, R3, R0, R3 ;  /* 0x0000000003a87223 */ /* 0x000fce0000000003 */
.L_x_95:
[----:B------:R-:W-:Y:S05]  /*4450*/  BSYNC B1 ;  /* 0x0000000000017941 */ /* 0x000fea0003800000 */
.L_x_93:
        /* <DEDUP_REMOVED lines=10> */
.L_x_97:
[----:B------:R-:W1:Y:S02]  /*4500*/  MUFU.RCP R170, R171 ;  /* 0x000000ab00aa7308 */ /* 0x000e640000001000 */
[----:B-1----:R-:W-:-:S04]  /*4510*/  FFMA R0, R171, R170, -1 ;  /* 0xbf800000ab007423 */ /* 0x002fc800000000aa */
[----:B------:R-:W-:-:S04]  /*4520*/  FADD.FTZ R3, -R0, -RZ ;  /* 0x800000ff00037221 */ /* 0x000fc80000010100 */
[----:B------:R-:W-:-:S07]  /*4530*/  FFMA R170, R170, R3, R170 ;  /* 0x00000003aaaa7223 */ /* 0x000fce00000000aa */
.L_x_98:
[----:B------:R-:W-:Y:S05]  /*4540*/  BSYNC B1 ;  /* 0x0000000000017941 */ /* 0x000fea0003800000 */
.L_x_96:
        /* <DEDUP_REMOVED lines=8> */
[----:B------:R-:W-:Y:S05]  /*45d0*/  BRA `(.L_x_101) ;  /* 0x0000000000107947 */ /* 0x000fea0003800000 */
.L_x_100:
[----:B------:R-:W1:Y:S02]  /*45e0*/  MUFU.RCP R3, R172 ;  /* 0x000000ac00037308 */ /* 0x000e640000001000 */
[----:B-1----:R-:W-:-:S04]  /*45f0*/  FFMA R0, R172, R3, -1 ;  /* 0xbf800000ac007423 */ /* 0x002fc80000000003 */
[----:B------:R-:W-:-:S04]  /*4600*/  FADD.FTZ R0, -R0, -RZ ;  /* 0x800000ff00007221 */ /* 0x000fc80000010100 */
[----:B------:R-:W-:-:S07]  /*4610*/  FFMA R0, R3, R0, R3 ;  /* 0x0000000003007223 */ /* 0x000fce0000000003 */
.L_x_101:
[----:B------:R-:W-:Y:S05]  /*4620*/  BSYNC B1 ;  /* 0x0000000000017941 */ /* 0x000fea0003800000 */
.L_x_99:
[----:B------:R-:W-:Y:S01]  /*4630*/  FMUL R26, R14, R161 ;  /* 0x000000a10e1a7220 */ /* 0x000fe20000400000 */
[----:B------:R-:W-:Y:S01]  /*4640*/  FMUL R174, R13, R174 ;  /* 0x000000ae0dae7220 */ /* 0x000fe20000400000 */
[C---:B------:R-:W-:Y:S01]  /*4650*/  SHF.L.U32 R14, R17.reuse, 0x5, RZ ;  /* 0x00000005110e7819 */ /* 0x040fe200000006ff */
[----:B------:R-:W-:Y:S01]  /*4660*/  FMUL R173, R20, R173 ;  /* 0x000000ad14ad7220 */ /* 0x000fe20000400000 */
[----:B------:R-:W-:Y:S01]  /*4670*/  SHF.L.U32 R13, R17, 0x4, RZ ;  /* 0x00000004110d7819 */ /* 0x000fe200000006ff */
[----:B------:R-:W-:Y:S01]  /*4680*/  FMUL R158, R19, R158 ;  /* 0x0000009e139e7220 */ /* 0x000fe20000400000 */
[----:B------:R-:W-:Y:S01]  /*4690*/  SHF.R.U32.HI R20, RZ, 0x1, R17 ;  /* 0x00000001ff147819 */ /* 0x000fe20000011611 */
[----:B------:R-:W-:Y:S01]  /*46a0*/  FMUL R15, R15, R160 ;  /* 0x000000a00f0f7220 */ /* 0x000fe20000400000 */
[----:B------:R-:W-:Y:S01]  /*46b0*/  LOP3.LUT R19, R14, 0xc0, RZ, 0xc0, !PT ;  /* 0x000000c00e137812 */ /* 0x000fe200078ec0ff */
[----:B------:R-:W-:Y:S01]  /*46c0*/  FMUL R3, R25, R162 ;  /* 0x000000a219037220 */ /* 0x000fe20000400000 */
[----:B------:R-:W-:Y:S01]  /*46d0*/  LOP3.LUT R13, R13, 0xe00, RZ, 0xc0, !PT ;  /* 0x00000e000d0d7812 */ /* 0x000fe200078ec0ff */
[----:B------:R-:W-:Y:S01]  /*46e0*/  FMUL R27, R24, R175 ;  /* 0x000000af181b7220 */ /* 0x000fe20000400000 */
[----:B------:R-:W-:Y:S01]  /*46f0*/  LOP3.LUT R19, R19, 0x8, R20, 0xf8, !PT ;  /* 0x0000000813137812 */ /* 0x000fe200078ef814 */
[----:B------:R-:W-:Y:S01]  /*4700*/  FMUL R164, R21, R164 ;  /* 0x000000a415a47220 */ /* 0x000fe20000400000 */
[--C-:B------:R-:W-:Y:S01]  /*4710*/  LOP3.LUT R13, R13, 0x20, R14.reuse, 0xf8, !PT ;  /* 0x000000200d0d7812 */ /* 0x100fe200078ef80e */
[----:B------:R-:W-:Y:S01]  /*4720*/  FMUL R176, R29, R176 ;  /* 0x000000b01db07220 */ /* 0x000fe20000400000 */
[----:B------:R-:W-:Y:S01]  /*4730*/  SHF.L.U32 R20, R17, 0x2, RZ ;  /* 0x0000000211147819 */ /* 0x000fe200000006ff */
[----:B------:R-:W-:Y:S01]  /*4740*/  FMUL R159, R28, R159 ;  /* 0x0000009f1c9f7220 */ /* 0x000fe20000400000 */
[----:B------:R-:W-:Y:S01]  /*4750*/  LOP3.LUT R13, R13, 0x100, R14, 0xf8, !PT ;  /* 0x000001000d0d7812 */ /* 0x000fe200078ef80e */
[----:B------:R-:W-:Y:S01]  /*4760*/  FMUL R163, R30, R163 ;  /* 0x000000a31ea37220 */ /* 0x000fe20000400000 */
[----:B------:R-:W-:Y:S01]  /*4770*/  LOP3.LUT R20, R19, 0x18, R20, 0x78, !PT ;  /* 0x0000001813147812 */ /* 0x000fe200078e7814 */
[----:B------:R-:W-:Y:S01]  /*4780*/  FMUL R166, R31, R166 ;  /* 0x000000a61fa67220 */ /* 0x000fe20000400000 */
[----:B------:R-:W-:Y:S01]  /*4790*/  FMUL R165, R32, R165 ;  /* 0x000000a520a57220 */ /* 0x000fe20000400000 */
[----:B------:R-:W-:Y:S01]  /*47a0*/  FMUL R168, R33, R168 ;  /* 0x000000a821a87220 */ /* 0x000fe20000400000 */
[----:B------:R-:W-:Y:S01]  /*47b0*/  LOP3.LUT R13, R13, R20, RZ, 0xfc, !PT ;  /* 0x000000140d0d7212 */ /* 0x000fe200078efcff */
[----:B------:R-:W-:Y:S01]  /*47c0*/  FMUL R170, R157, R170 ;  /* 0x000000aa9daa7220 */ /* 0x000fe20000400000 */
[----:B------:R-:W-:Y:S01]  /*47d0*/  FMUL R39, R39, R0 ;  /* 0x0000000027277220 */ /* 0x000fe20000400000 */
[----:B------:R-:W-:Y:S01]  /*47e0*/  F2FP.F16.F32.PACK_AB R24, R173, R174 ;  /* 0x000000aead18723e */ /* 0x000fe200000000ff */
[----:B------:R-:W-:Y:S05]  /*47f0*/  WARPSYNC.ALL ;  /* 0x0000000000007948 */ /* 0x000fea0003800000 */
[----:B------:R-:W-:Y:S01]  /*4800*/  LEA R14, R13, UR53, 0x1 ;  /* 0x000000350d0e7c11 */ /* 0x000fe2000f8e08ff */
[----:B------:R-:W-:Y:S01]  /*4810*/  BSSY B0, `(.L_x_102) ;  /* 0x0000019000007945 */ /* 0x000fe20003800000 */
[----:B------:R-:W-:-:S02]  /*4820*/  F2FP.F16.F32.PACK_AB R25, R15, R158 ;  /* 0x0000009e0f19723e */ /* 0x000fc400000000ff */
[----:B------:R-:W-:Y:S02]  /*4830*/  F2FP.F16.F32.PACK_AB R26, R3, R26 ;  /* 0x0000001a031a723e */ /* 0x000fe400000000ff */
[----:B------:R-:W-:Y:S02]  /*4840*/  F2FP.F16.F32.PACK_AB R27, R164, R27 ;  /* 0x0000001ba41b723e */ /* 0x000fe400000000ff */
[----:B------:R-:W-:Y:S02]  /*4850*/  F2FP.F16.F32.PACK_AB R36, R159, R176 ;  /* 0x000000b09f24723e */ /* 0x000fe400000000ff */
[----:B------:R-:W-:Y:S01]  /*4860*/  F2FP.F16.F32.PACK_AB R37, R166, R163 ;  /* 0x000000a3a625723e */ /* 0x000fe200000000ff */
[----:B------:R1:W-:Y:S01]  /*4870*/  STSM.16.M88.4 [R14+0x200], R24 ;  /* 0x000200180e007844 */ /* 0x0003e20000000200 */
[----:B------:R-:W-:Y:S02]  /*4880*/  F2FP.F16.F32.PACK_AB R38, R168, R165 ;  /* 0x000000a5a826723e */ /* 0x000fe400000000ff */
[----:B------:R-:W-:-:S02]  /*4890*/  F2FP.F16.F32.PACK_AB R39, R39, R170 ;  /* 0x000000aa2727723e */ /* 0x000fc400000000ff */
[----:B------:R-:W-:-:S05]  /*48a0*/  LEA R0, R155, R14, 0x1 ;  /* 0x0000000e9b007211 */ /* 0x000fca00078e08ff */
[----:B------:R1:W-:Y:S01]  /*48b0*/  STSM.16.M88.4 [R0+0x200], R36 ;  /* 0x0002002400007844 */ /* 0x0003e20000000200 */
[----:B------:R-:W-:Y:S01]  /*48c0*/  @!PT LDS RZ, [RZ] ;  /* 0x00000000fffff984 */ /* 0x000fe20000000800 */
[----:B------:R-:W-:Y:S01]  /*48d0*/  @!PT LDS RZ, [RZ] ;  /* 0x00000000fffff984 */ /* 0x000fe20000000800 */
[----:B------:R-:W-:Y:S01]  /*48e0*/  @!PT LDS RZ, [RZ] ;  /* 0x00000000fffff984 */ /* 0x000fe20000000800 */
[----:B------:R-:W-:Y:S01]  /*48f0*/  @!PT LDS RZ, [RZ] ;  /* 0x00000000fffff984 */ /* 0x000fe20000000800 */
[----:B------:R2:W-:Y:S06]  /*4900*/  MEMBAR.ALL.CTA ;  /* 0x0000000000007992 */ /* 0x0005ec0000008000 */
[----:B--2---:R-:W2:Y:S02]  /*4910*/  FENCE.VIEW.ASYNC.S ;  /* 0x00000000000073c6 */ /* 0x004ea40000000000 */
[----:B--2---:R-:W-:Y:S06]  /*4920*/  BAR.SYNC.DEFER_BLOCKING 0x1, 0x100 ;  /* 0x0044000000007b1d */ /* 0x004fec0000010000 */
[----:B------:R-:W-:Y:S05]  /*4930*/  @P5 BRA `(.L_x_103) ;  /* 0x0000000000185947 */ /* 0x000fea0003800000 */
[----:B------:R-:W-:Y:S02]  /*4940*/  UIADD3 UR4, UP0, UR40, 0x4f0, URZ ;  /* 0x000004f028047890 */ /* 0x000fe4000ff1e03f */
[----:B------:R-:W-:Y:S02]  /*4950*/  UIADD3 UR48, UR53, 0x200, URZ ;  /* 0x0000020035307890 */ /* 0x000fe4000fffe03f */
[----:B------:R-:W-:-:S09]  /*4960*/  UIADD3.X UR5, URZ, UR41, URZ, UP0, !UPT ;  /* 0x000000293f057290 */ /* 0x000fd200087fe43f */
[----:B------:R2:W-:Y:S01]  /*4970*/  UTMASTG.3D [UR48], [UR4] ;  /* 0x00000030040073b5 */ /* 0x0005e20008010000 */
[----:B------:R0:W-:Y:S01]  /*4980*/  UTMACMDFLUSH ;  /* 0x00000000000079b7 */ /* 0x0001e20000000000 */
[----:B--2---:R-:W-:-:S04]  /*4990*/  DEPBAR.LE SB0, 0x1 ;  /* 0x000080400000791a */ /* 0x004fc80000000000 */
.L_x_103:
[----:B------:R-:W-:Y:S05]  /*49a0*/  BSYNC B0 ;  /* 0x0000000000007941 */ /* 0x000fea0003800000 */
.L_x_102:
[----:B------:R-:W-:Y:S01]  /*49b0*/  BAR.SYNC.DEFER_BLOCKING 0x1, 0x100 ;  /* 0x0044000000007b1d */ /* 0x000fe20000010000 */
[----:B------:R-:W-:Y:S02]  /*49c0*/  ISETP.NE.AND P2, PT, RZ, UR42, PT ;  /* 0x0000002aff007c0c */ /* 0x000fe4000bf45270 */
[----:B------:R-:W-:-:S04]  /*49d0*/  IADD3 R15, R14, 0x200, RZ ;  /* 0x000002000e0f7810 */ /* 0x000fc80007ffe0ff */
[----:B------:R-:W-:-:S07]  /*49e0*/  LEA R13, R155, R15, 0x1 ;  /* 0x0000000f9b0d7211 */ /* 0x000fce00078e08ff */
[----:B------:R-:W-:Y:S05]  /*49f0*/  @!P2 BRA `(.L_x_104) ;  /* 0x000000000038a947 */ /* 0x000fea0003800000 */
[----:B------:R-:W-:Y:S04]  /*4a00*/  BSSY B0, `(.L_x_105) ;  /* 0x000000a000007945 */ /* 0x000fe80003800000 */
[----:B------:R-:W-:Y:S05]  /*4a10*/  @P0 BRA `(.L_x_106) ;  /* 0x0000000000200947 */ /* 0x000fea0003800000 */
[----:B------:R-:W-:-:S06]  /*4a20*/  UISETP.NE.AND UP0, UPT, UR45, 0x3, UPT ;  /* 0x000000032d00788c */ /* 0x000fcc000bf05270 */
[----:B------:R-:W-:-:S13]  /*4a30*/  PLOP3.LUT P2, PT, PT, PT, UP0, 0x80, 0x0 ;  /* 0x000000000000781c */ /* 0x000fda0003f4f008 */
[----:B------:R-:W-:Y:S05]  /*4a40*/  @!P2 BRA `(.L_x_107) ;  /* 0x000000000004a947 */ /* 0x000fea0003800000 */
[----:B------:R-:W-:Y:S01]  /*4a50*/  BPT.TRAP 0x1 ;  /* 0x000000040000795c */ /* 0x000fe20000300000 */
.L_x_107:
[----:B------:R-:W-:-:S04]  /*4a60*/  ULEA UR4, UR36, UR53, 0x3 ;  /* 0x0000003524047291 */ /* 0x000fc8000f8e183f */
[----:B------:R-:W-:-:S04]  /*4a70*/  UIADD3 UR4, UR4, 0x60, URZ ;  /* 0x0000006004047890 */ /* 0x000fc8000fffe03f */
[----:B------:R-:W-:-:S09]  /*4a80*/  UPRMT UR4, UR54, 0x654, UR4 ;  /* 0x0000065436047896 */ /* 0x000fd20008000004 */
[----:B------:R-:W-:Y:S03]  /*4a90*/  SYNCS.ARRIVE.TRANS64.RED.A1T0 RZ, [UR4], RZ ;  /* 0x000000ffffff79a7 */ /* 0x000fe60008100404 */
.L_x_106:
[----:B------:R-:W-:Y:S05]  /*4aa0*/  BSYNC B0 ;  /* 0x0000000000007941 */ /* 0x000fea0003800000 */
.L_x_105:
[----:B------:R-:W-:-:S04]  /*4ab0*/  UIADD3 UR36, UR36, 0x1, URZ ;  /* 0x0000000124247890 */ /* 0x000fc8000fffe03f */
[----:B------:R-:W-:-:S04]  /*4ac0*/  UISETP.NE.AND UP0, UPT, UR36, 0x4, UPT ;  /* 0x000000042400788c */ /* 0x000fc8000bf05270 */
[----:B------:R-:W-:-:S12]  /*4ad0*/  USEL UR36, UR36, URZ, UP0 ;  /* 0x0000003f24247287 */ /* 0x000fd80008000000 */
.L_x_104:
[----:B------:R-:W-:Y:S04]  /*4ae0*/  BSSY B0, `(.L_x_108) ;  /* 0x0000012000007945 */ /* 0x000fe80003800000 */
[----:B------:R-:W-:Y:S05]  /*4af0*/  @P0 BRA `(.L_x_109) ;  /* 0x0000000000400947 */ /* 0x000fea0003800000 */
[----:B------:R-:W-:-:S06]  /*4b00*/  UISETP.NE.AND UP0, UPT, UR45, 0x3, UPT ;  /* 0x000000032d00788c */ /* 0x000fcc000bf05270 */
[----:B------:R-:W-:-:S13]  /*4b10*/  PLOP3.LUT P2, PT, PT, PT, UP0, 0x80, 0x0 ;  /* 0x000000000000781c */ /* 0x000fda0003f4f008 */
[----:B------:R-:W-:Y:S05]  /*4b20*/  @!P2 BRA `(.L_x_110) ;  /* 0x000000000004a947 */ /* 0x000fea0003800000 */
[----:B------:R-:W-:Y:S01]  /*4b30*/  BPT.TRAP 0x1 ;  /* 0x000000040000795c */ /* 0x000fe20000300000 */
.L_x_110:
[C---:B------:R-:W-:Y:S01]  /*4b40*/  LEA R19, R12.reuse, UR53, 0x3 ;  /* 0x000000350c137c11 */ /* 0x040fe2000f8e18ff */
[----:B------:R-:W-:Y:S01]  /*4b50*/  BSSY B1, `(.L_x_111) ;  /* 0x0000006000017945 */ /* 0x000fe20003800000 */
[----:B------:R-:W-:Y:S02]  /*4b60*/  SHF.L.U32 R20, RZ, 0x1f, RZ ;  /* 0x0000001fff147819 */ /* 0x000fe400000006ff */
[----:B-1----:R-:W-:Y:S02]  /*4b70*/  @!P1 LEA R0, R12, R15, 0xd ;  /* 0x0000000f0c009211 */ /* 0x002fe400078e68ff */
[----:B------:R-:W1:Y:S02]  /*4b80*/  SYNCS.PHASECHK.TRANS64.TRYWAIT P2, [R19+URZ+0x40], R20 ;  /* 0x00004014130075a7 */ /* 0x000e64000804017f */
[----:B------:R-:W-:Y:S01]  /*4b90*/  @!P1 LEA R3, R155, R0, 0x1 ;  /* 0x000000009b039211 */ /* 0x000fe200078e08ff */
[----:B-1----:R-:W-:Y:S06]  /*4ba0*/  @!P2 BRA `(.L_x_112) ;  /* 0x0000011000eca947 */ /* 0x002fec0003800000 */
.L_x_615:
[----:B------:R-:W-:Y:S05]  /*4bb0*/  BSYNC B1 ;  /* 0x0000000000017941 */ /* 0x000fea0003800000 */
.L_x_111:
[----:B------:R-:W-:Y:S05]  /*4bc0*/  @!P1 WARPSYNC.ALL ;  /* 0x0000000000009948 */ /* 0x000fea0003800000 */
[----:B------:R2:W3:Y:S01]  /*4bd0*/  @!P1 LDSM.16.M88.4 R4, [R0] ;  /* 0x000000000004983b */ /* 0x0004e20000000200 */
[----:B------:R-:W-:-:S03]  /*4be0*/  IADD3 R12, R12, 0x1, RZ ;  /* 0x000000010c0c7810 */ /* 0x000fc60007ffe0ff */
[----:B------:R2:W4:Y:S04]  /*4bf0*/  @!P1 LDSM.16.M88.4 R8, [R3] ;  /* 0x000000000308983b */ /* 0x0005280000000200 */
.L_x_109:
[----:B------:R-:W-:Y:S05]  /*4c00*/  BSYNC B0 ;  /* 0x0000000000007941 */ /* 0x000fea0003800000 */
.L_x_108:
[--C-:B--23--:R-:W-:Y:S02]  /*4c10*/  HADD2.F32 R3, -RZ, R4.reuse.H1_H1 ;  /* 0x30000004ff037230 */ /* 0x10cfe40000004100 */
[C---:B-1----:R-:W-:Y:S01]  /*4c20*/  FMUL R20, R154.reuse, R41 ;  /* 0x000000299a147220 */ /* 0x042fe20000400000 */
[----:B------:R-:W-:Y:S02]  /*4c30*/  HADD2.F32 R19, -RZ, R4.H0_H0 ;  /* 0x20000004ff137230 */ /* 0x000fe40000004100 */
[C---:B------:R-:W-:Y:S01]  /*4c40*/  FMUL R40, R154.reuse, R40 ;  /* 0x000000289a287220 */ /* 0x040fe20000400000 */
[----:B------:R-:W-:Y:S01]  /*4c50*/  MOV R26, 0x3bbb989d ;  /* 0x3bbb989d001a7802 */ /* 0x000fe20000000f00 */
[C---:B------:R-:W-:Y:S01]  /*4c60*/  FFMA R20, R153.reuse, R3, R20 ;  /* 0x0000000399147223 */ /* 0x040fe20000000014 */
[----:B------:R-:W-:Y:S02]  /*4c70*/  HADD2.F32 R3, -RZ, R6.H1_H1 ;  /* 0x30000006ff037230 */ /* 0x000fe40000004100 */
[----:B------:R-:W-:Y:S01]  /*4c80*/  FFMA R19, R153, R19, R40 ;  /* 0x0000001399137223 */ /* 0x000fe20000000028 */
[----:B------:R-:W-:Y:S01]  /*4c90*/  FMUL R28, R154, R45 ;  /* 0x0000002d9a1c7220 */ /* 0x000fe20000400000 */
[----:B------:R-:W-:Y:S01]  /*4ca0*/  MOV R0, 0x437c0000 ;  /* 0x437c000000007802 */ /* 0x000fe20000000f00 */
[----:B------:R-:W-:-:S02]  /*4cb0*/  HADD2.F32 R21, -RZ, R5.H0_H0 ;  /* 0x20000005ff157230 */ /* 0x000fc40000004100 */
[----:B------:R-:W-:Y:S01]  /*4cc0*/  FFMA.SAT R27, -R19, R26, 0.5 ;  /* 0x3f000000131b7423 */ /* 0x000fe2000000211a */
[----:B------:R-:W-:Y:S01]  /*4cd0*/  FFMA R28, R153, R3, R28 ;  /* 0x00000003991c7223 */ /* 0x000fe2000000001c */
[----:B------:R-:W-:Y:S02]  /*4ce0*/  HADD2.F32 R3, -RZ, R7.H1_H1 ;  /* 0x30000007ff037230 */ /* 0x000fe40000004100 */
[C---:B------:R-:W-:Y:S01]  /*4cf0*/  FMUL R42, R154.reuse, R42 ;  /* 0x0000002a9a2a7220 */ /* 0x040fe20000400000 */
[----:B------:R-:W-:Y:S02]  /*4d00*/  HADD2.F32 R25, -RZ, R5.H1_H1 ;  /* 0x30000005ff197230 */ /* 0x000fe40000004100 */
[C---:B------:R-:W-:Y:S01]  /*4d10*/  FMUL R30, R154.reuse, R47 ;  /* 0x0000002f9a1e7220 */ /* 0x040fe20000400000 */
[----:B------:R-:W-:Y:S01]  /*4d20*/  FMUL R24, R154, R43 ;  /* 0x0000002b9a187220 */ /* 0x000fe20000400000 */
[----:B------:R-:W-:Y:S01]  /*4d30*/  FFMA.RM R27, R27, R0, 12582913 ;  /* 0x4b4000011b1b7423 */ /* 0x000fe20000004000 */
[C---:B------:R-:W-:Y:S01]  /*4d40*/  FFMA R21, R153.reuse, R21, R42 ;  /* 0x0000001599157223 */ /* 0x040fe2000000002a */
[C---:B------:R-:W-:Y:S01]  /*4d50*/  FFMA R30, R153.reuse, R3, R30 ;  /* 0x00000003991e7223 */ /* 0x040fe2000000001e */
[----:B------:R-:W-:Y:S01]  /*4d60*/  FFMA R24, R153, R25, R24 ;  /* 0x0000001999187223 */ /* 0x000fe20000000018 */
[----:B------:R-:W-:Y:S01]  /*4d70*/  FFMA.SAT R3, -R20, R26, 0.5 ;  /* 0x3f00000014037423 */ /* 0x000fe2000000211a */
[----:B------:R-:W-:-:S02]  /*4d80*/  HADD2.F32 R25, -RZ, R6.H0_H0 ;  /* 0x20000006ff197230 */ /* 0x000fc40000004100 */
[----:B------:R-:W-:Y:S01]  /*4d90*/  FADD R32, R27, -12583039 ;  /* 0xcb40007f1b207421 */ /* 0x000fe20000000000 */
[C---:B------:R-:W-:Y:S01]  /*4da0*/  FMUL R44, R154.reuse, R44 ;  /* 0x0000002c9a2c7220 */ /* 0x040fe20000400000 */
[----:B------:R-:W-:Y:S01]  /*4db0*/  FFMA.SAT R35, -R21, R26, 0.5 ;  /* 0x3f00000015237423 */ /* 0x000fe2000000211a */
[-C--:B------:R-:W-:Y:S01]  /*4dc0*/  FFMA.RM R3, R3, R0.reuse, 12582913 ;  /* 0x4b40000103037423 */ /* 0x080fe20000004000 */
[----:B----4-:R-:W-:Y:S02]  /*4dd0*/  HADD2.F32 R36, -RZ, R8.H1_H1 ;  /* 0x30000008ff247230 */ /* 0x010fe40000004100 */
[----:B------:R-:W-:Y:S01]  /*4de0*/  FFMA R34, -R19, 1.4426950216293334961, -R32 ;  /* 0x3fb8aa3b13227823 */ /* 0x000fe20000000920 */
[----:B------:R-:W-:Y:S01]  /*4df0*/  FFMA R25, R153, R25, R44 ;  /* 0x0000001999197223 */ /* 0x000fe2000000002c */
[----:B------:R-:W-:Y:S01]  /*4e00*/  FMUL R32, R154, R49 ;  /* 0x000000319a207220 */ /* 0x000fe20000400000 */
[----:B------:R-:W-:Y:S01]  /*4e10*/  FFMA.RM R35, R35, R0, 12582913 ;  /* 0x4b40000123237423 */ /* 0x000fe20000004000 */
[----:B------:R-:W-:Y:S01]  /*4e20*/  FFMA.SAT R39, -R24, R26, 0.5 ;  /* 0x3f00000018277423 */ /* 0x000fe2000000211a */
[----:B------:R-:W-:Y:S01]  /*4e30*/  FADD R33, R3, -12583039 ;  /* 0xcb40007f03217421 */ /* 0x000fe20000000000 */
[----:B------:R-:W-:Y:S01]  /*4e40*/  FFMA R34, -R19, 1.925963033500011079e-08, R34 ;  /* 0x32a5706013227823 */ /* 0x000fe20000000122 */
[----:B------:R-:W-:Y:S01]  /*4e50*/  FFMA R32, R153, R36, R32 ;  /* 0x0000002499207223 */ /* 0x000fe20000000020 */
[----:B------:R-:W-:Y:S01]  /*4e60*/  FFMA.SAT R41, -R25, R26, 0.5 ;  /* 0x3f00000019297423 */ /* 0x000fe2000000211a */
[----:B------:R-:W-:Y:S01]  /*4e70*/  FADD R38, R35, -12583039 ;  /* 0xcb40007f23267421 */ /* 0x000fe20000000000 */
[----:B------:R-:W-:Y:S01]  /*4e80*/  FFMA.RM R36, R39, R0, 12582913 ;  /* 0x4b40000127247423 */ /* 0x000fe20000004000 */
[----:B------:R-:W-:Y:S01]  /*4e90*/  FFMA R33, -R20, 1.4426950216293334961, -R33 ;  /* 0x3fb8aa3b14217823 */ /* 0x000fe20000000921 */
[----:B------:R-:W-:Y:S01]  /*4ea0*/  HADD2.F32 R40, -RZ, R9.H0_H0 ;  /* 0x20000009ff287230 */ /* 0x000fe20000004100 */
[----:B------:R1:W-:Y:S01]  /*4eb0*/  MUFU.EX2 R37, R34 ;  /* 0x0000002200257308 */ /* 0x0003e20000000800 */
[----:B------:R-:W-:Y:S01]  /*4ec0*/  FMUL R50, R154, R50 ;  /* 0x000000329a327220 */ /* 0x000fe20000400000 */
[----:B------:R-:W-:-:S02]  /*4ed0*/  HADD2.F32 R29, -RZ, R7.H0_H0 ;  /* 0x20000007ff1d7230 */ /* 0x000fc40000004100 */
[----:B------:R-:W-:Y:S01]  /*4ee0*/  FFMA R38, -R21, 1.4426950216293334961, -R38 ;  /* 0x3fb8aa3b15267823 */ /* 0x000fe20000000926 */
[----:B------:R-:W-:Y:S01]  /*4ef0*/  FADD R39, R36, -12583039 ;  /* 0xcb40007f24277421 */ /* 0x000fe20000000000 */
[----:B------:R-:W-:Y:S01]  /*4f00*/  FMUL R46, R154, R46 ;  /* 0x0000002e9a2e7220 */ /* 0x000fe20000400000 */
[----:B------:R-:W-:Y:S01]  /*4f10*/  FFMA R44, -R20, 1.925963033500011079e-08, R33 ;  /* 0x32a57060142c7823 */ /* 0x000fe20000000121 */
[----:B------:R-:W-:Y:S01]  /*4f20*/  FFMA R33, R153, R40, R50 ;  /* 0x0000002899217223 */ /* 0x000fe20000000032 */
[----:B------:R-:W-:Y:S01]  /*4f30*/  FFMA R45, -R21, 1.925963033500011079e-08, R38 ;  /* 0x32a57060152d7823 */ /* 0x000fe20000000126 */
[----:B-1----:R-:W-:Y:S01]  /*4f40*/  FFMA.RM R34, R41, R0, 12582913 ;  /* 0x4b40000129227423 */ /* 0x002fe20000004000 */
[----:B------:R-:W-:Y:S02]  /*4f50*/  HADD2.F32 R42, -RZ, R9.H1_H1 ;  /* 0x30000009ff2a7230 */ /* 0x000fe40000004100 */
[----:B------:R-:W-:Y:S01]  /*4f60*/  FFMA R39, -R24, 1.4426950216293334961, -R39 ;  /* 0x3fb8aa3b18277823 */ /* 0x000fe20000000927 */
[----:B------:R-:W-:Y:S01]  /*4f70*/  FFMA R29, R153, R29, R46 ;  /* 0x0000001d991d7223 */ /* 0x000fe2000000002e */
[----:B------:R-:W-:Y:S01]  /*4f80*/  FADD R40, R34, -12583039 ;  /* 0xcb40007f22287421 */ /* 0x000fe20000000000 */
[----:B------:R-:W-:Y:S01]  /*4f90*/  FMUL R38, R154, R51 ;  /* 0x000000339a267220 */ /* 0x000fe20000400000 */
[----:B------:R-:W-:Y:S01]  /*4fa0*/  FFMA.SAT R43, -R28, R26, 0.5 ;  /* 0x3f0000001c2b7423 */ /* 0x000fe2000000211a */
[----:B------:R-:W-:Y:S01]  /*4fb0*/  FFMA R41, -R24, 1.925963033500011079e-08, R39 ;  /* 0x32a5706018297823 */ /* 0x000fe20000000127 */
[----:B------:R-:W-:Y:S01]  /*4fc0*/  FFMA R40, -R25, 1.4426950216293334961, -R40 ;  /* 0x3fb8aa3b19287823 */ /* 0x000fe20000000928 */
[----:B------:R-:W-:Y:S01]  /*4fd0*/  FFMA R39, R153, R42, R38 ;  /* 0x0000002a99277223 */ /* 0x000fe20000000026 */
[----:B------:R-:W-:Y:S01]  /*4fe0*/  FFMA.SAT R51, -R29, R26, 0.5 ;  /* 0x3f0000001d337423 */ /* 0x000fe2000000211a */
[----:B------:R-:W-:Y:S01]  /*4ff0*/  FFMA.RM R38, R43, R0, 12582913 ;  /* 0x4b4000012b267423 */ /* 0x000fe20000004000 */
[----:B------:R-:W-:-:S02]  /*5000*/  HADD2.F32 R42, -RZ, R10.H0_H0 ;  /* 0x2000000aff2a7230 */ /* 0x000fc40000004100 */
[----:B------:R-:W-:Y:S01]  /*5010*/  FFMA R43, -R25, 1.925963033500011079e-08, R40 ;  /* 0x32a57060192b7823 */ /* 0x000fe20000000128 */
[----:B------:R-:W-:Y:S01]  /*5020*/  FMUL R40, R154, R52 ;  /* 0x000000349a287220 */ /* 0x000fe20000400000 */
[----:B------:R-:W-:Y:S01]  /*5030*/  FFMA.RM R51, R51, R0, 12582913 ;  /* 0x4b40000133337423 */ /* 0x000fe20000004000 */
[----:B------:R-:W-:Y:S02]  /*5040*/  HADD2.F32 R31, -RZ, R8.H0_H0 ;  /* 0x20000008ff1f7230 */ /* 0x000fe40000004100 */
[----:B------:R-:W-:Y:S01]  /*5050*/  FFMA.SAT R157, -R30, R26, 0.5 ;  /* 0x3f0000001e9d7423 */ /* 0x000fe2000000211a */
[C---:B------:R-:W-:Y:S01]  /*5060*/  FMUL R48, R154.reuse, R48 ;  /* 0x000000309a307220 */ /* 0x040fe20000400000 */
[----:B------:R-:W-:Y:S01]  /*5070*/  FFMA R40, R153, R42, R40 ;  /* 0x0000002a99287223 */ /* 0x000fe20000000028 */
[----:B------:R-:W-:Y:S01]  /*5080*/  FADD R42, R51, -12583039 ;  /* 0xcb40007f332a7421 */ /* 0x000fe20000000000 */
[----:B------:R-:W-:Y:S01]  /*5090*/  FFMA.RM R157, R157, R0, 12582913 ;  /* 0x4b4000019d9d7423 */ /* 0x000fe20000004000 */
[----:B------:R-:W-:Y:S01]  /*50a0*/  FFMA R31, R153, R31, R48 ;  /* 0x0000001f991f7223 */ /* 0x000fe20000000030 */
[----:B------:R1:W-:Y:S01]  /*50b0*/  MUFU.EX2 R47, R41 ;  /* 0x00000029002f7308 */ /* 0x0003e20000000800 */
[----:B------:R-:W-:Y:S01]  /*50c0*/  FFMA R46, -R29, 1.4426950216293334961, -R42 ;  /* 0x3fb8aa3b1d2e7823 */ /* 0x000fe2000000092a */
[----:B------:R-:W-:Y:S01]  /*50d0*/  FMUL R42, R154, R53 ;  /* 0x000000359a2a7220 */ /* 0x000fe20000400000 */
[----:B------:R-:W-:Y:S01]  /*50e0*/  FFMA.SAT R53, -R31, R26, 0.5 ;  /* 0x3f0000001f357423 */ /* 0x000fe2000000211a */
[----:B------:R-:W-:-:S02]  /*50f0*/  HADD2.F32 R158, -RZ, R11.H0_H0 ;  /* 0x2000000bff9e7230 */ /* 0x000fc40000004100 */
[----:B------:R-:W-:Y:S01]  /*5100*/  FFMA R46, -R29, 1.925963033500011079e-08, R46 ;  /* 0x32a570601d2e7823 */ /* 0x000fe2000000012e */
[----:B------:R-:W-:Y:S02]  /*5110*/  HADD2.F32 R160, -RZ, R11.H1_H1 ;  /* 0x3000000bffa07230 */ /* 0x000fe40000004100 */
[----:B------:R-:W-:Y:S01]  /*5120*/  FFMA.RM R52, R53, R0, 12582913 ;  /* 0x4b40000135347423 */ /* 0x000fe20000004000 */
[----:B------:R2:W-:Y:S01]  /*5130*/  MUFU.EX2 R48, R43 ;  /* 0x0000002b00307308 */ /* 0x0005e20000000800 */
[----:B-1----:R-:W-:Y:S02]  /*5140*/  HADD2.F32 R41, -RZ, R10.H1_H1 ;  /* 0x3000000aff297230 */ /* 0x002fe40000004100 */
[-C--:B------:R-:W-:Y:S01]  /*5150*/  FFMA.SAT R53, -R32, R26.reuse, 0.5 ;  /* 0x3f00000020357423 */ /* 0x080fe2000000211a */
[----:B------:R-:W-:Y:S01]  /*5160*/  FADD R49, R38, -12583039 ;  /* 0xcb40007f26317421 */ /* 0x000fe20000000000 */
[-C--:B------:R-:W-:Y:S01]  /*5170*/  FFMA.SAT R161, -R33, R26.reuse, 0.5 ;  /* 0x3f00000021a17423 */ /* 0x080fe2000000211a */
[----:B------:R-:W-:Y:S01]  /*5180*/  FFMA.SAT R163, -R40, R26, 0.5 ;  /* 0x3f00000028a37423 */ /* 0x000fe2000000211a */
[----:B------:R-:W-:Y:S01]  /*5190*/  FFMA R41, R153, R41, R42 ;  /* 0x0000002999297223 */ /* 0x000fe2000000002a */
[----:B------:R-:W-:Y:S01]  /*51a0*/  FMUL R42, R154, R54 ;  /* 0x000000369a2a7220 */ /* 0x000fe20000400000 */
[----:B------:R1:W-:Y:S01]  /*51b0*/  MUFU.EX2 R50, R46 ;  /* 0x0000002e00327308 */ /* 0x0003e20000000800 */
[----:B--2---:R-:W-:Y:S01]  /*51c0*/  FADD R43, R157, -12583039 ;  /* 0xcb40007f9d2b7421 */ /* 0x004fe20000000000 */
[----:B------:R-:W-:Y:S01]  /*51d0*/  FFMA.RM R54, R53, R0, 12582913 ;  /* 0x4b40000135367423 */ /* 0x000fe20000004000 */
[----:B------:R-:W-:Y:S01]  /*51e0*/  FFMA R42, R153, R158, R42 ;  /* 0x0000009e992a7223 */ /* 0x000fe2000000002a */
[-C--:B------:R-:W-:Y:S01]  /*51f0*/  FFMA.SAT R165, -R41, R26.reuse, 0.5 ;  /* 0x3f00000029a57423 */ /* 0x080fe2000000211a */
[----:B------:R-:W-:Y:S01]  /*5200*/  FFMA R43, -R30, 1.4426950216293334961, -R43 ;  /* 0x3fb8aa3b1e2b7823 */ /* 0x000fe2000000092b */
[----:B------:R-:W-:Y:S01]  /*5210*/  FFMA R49, -R28, 1.4426950216293334961, -R49 ;  /* 0x3fb8aa3b1c317823 */ /* 0x000fe20000000931 */
[-C--:B------:R-:W-:Y:S01]  /*5220*/  FFMA.SAT R167, -R42, R26.reuse, 0.5 ;  /* 0x3f0000002aa77423 */ /* 0x080fe2000000211a */
[----:B------:R-:W2:Y:S01]  /*5230*/  MUFU.EX2 R44, R44 ;  /* 0x0000002c002c7308 */ /* 0x000ea20000000800 */
[----:B------:R-:W-:Y:S01]  /*5240*/  FFMA R43, -R30, 1.925963033500011079e-08, R43 ;  /* 0x32a570601e2b7823 */ /* 0x000fe2000000012b */
[----:B-1----:R-:W-:Y:S01]  /*5250*/  FMUL R46, R154, R55 ;  /* 0x000000379a2e7220 */ /* 0x002fe20000400000 */
[----:B------:R-:W-:Y:S01]  /*5260*/  FFMA.SAT R55, -R39, R26, 0.5 ;  /* 0x3f00000027377423 */ /* 0x000fe2000000211a */
[-C--:B------:R-:W-:Y:S01]  /*5270*/  FFMA.RM R161, R161, R0.reuse, 12582913 ;  /* 0x4b400001a1a17423 */ /* 0x080fe20000004000 */
[-C--:B------:R-:W-:Y:S01]  /*5280*/  FFMA.RM R163, R163, R0.reuse, 12582913 ;  /* 0x4b400001a3a37423 */ /* 0x080fe20000004000 */
[-C--:B------:R-:W-:Y:S01]  /*5290*/  FFMA.RM R162, R165, R0.reuse, 12582913 ;  /* 0x4b400001a5a27423 */ /* 0x080fe20000004000 */
[-C--:B------:R-:W-:Y:S01]  /*52a0*/  FFMA.RM R55, R55, R0.reuse, 12582913 ;  /* 0x4b40000137377423 */ /* 0x080fe20000004000 */
[----:B------:R-:W1:Y:S01]  /*52b0*/  MUFU.EX2 R45, R45 ;  /* 0x0000002d002d7308 */ /* 0x000e620000000800 */
[----:B------:R-:W-:Y:S01]  /*52c0*/  FFMA.RM R167, R167, R0, 12582913 ;  /* 0x4b400001a7a77423 */ /* 0x000fe20000004000 */
[----:B------:R-:W-:Y:S01]  /*52d0*/  FFMA R49, -R28, 1.925963033500011079e-08, R49 ;  /* 0x32a570601c317823 */ /* 0x000fe20000000131 */
[----:B------:R-:W-:Y:S01]  /*52e0*/  FADD R159, R54, -12583039 ;  /* 0xcb40007f369f7421 */ /* 0x000fe20000000000 */
[----:B------:R-:W-:Y:S01]  /*52f0*/  FADD R158, R161, -12583039 ;  /* 0xcb40007fa19e7421 */ /* 0x000fe20000000000 */
[----:B------:R-:W-:Y:S01]  /*5300*/  SHF.L.U32 R3, R3, 0x17, RZ ;  /* 0x0000001703037819 */ /* 0x000fe200000006ff */
[----:B------:R-:W-:Y:S01]  /*5310*/  FADD R156, R52, -12583039 ;  /* 0xcb40007f349c7421 */ /* 0x000fe20000000000 */
[C---:B------:R-:W-:Y:S01]  /*5320*/  FFMA R159, -R32.reuse, 1.4426950216293334961, -R159 ;  /* 0x3fb8aa3b209f7823 */ /* 0x040fe2000000099f */
[----:B------:R3:W-:Y:S01]  /*5330*/  MUFU.EX2 R53, R43 ;  /* 0x0000002b00357308 */ /* 0x0007e20000000800 */
[----:B------:R-:W-:Y:S01]  /*5340*/  FFMA R158, -R33, 1.4426950216293334961, -R158 ;  /* 0x3fb8aa3b219e7823 */ /* 0x000fe2000000099e */
[----:B--2---:R-:W-:Y:S01]  /*5350*/  FFMA R44, R3, R44, 1 ;  /* 0x3f800000032c7423 */ /* 0x004fe2000000002c */
[----:B------:R-:W-:Y:S01]  /*5360*/  FADD R3, R167, -12583039 ;  /* 0xcb40007fa7037421 */ /* 0x000fe20000000000 */
[----:B------:R-:W-:Y:S01]  /*5370*/  FFMA R159, -R32, 1.925963033500011079e-08, R159 ;  /* 0x32a57060209f7823 */ /* 0x000fe2000000019f */
[----:B------:R-:W-:Y:S01]  /*5380*/  FFMA R158, -R33, 1.925963033500011079e-08, R158 ;  /* 0x32a57060219e7823 */ /* 0x000fe2000000019e */
[----:B------:R-:W-:Y:S01]  /*5390*/  FADD R165, R163, -12583039 ;  /* 0xcb40007fa3a57421 */ /* 0x000fe20000000000 */
[----:B------:R-:W-:Y:S01]  /*53a0*/  FFMA R156, -R31, 1.4426950216293334961, -R156 ;  /* 0x3fb8aa3b1f9c7823 */ /* 0x000fe2000000099c */
[----:B------:R-:W2:Y:S01]  /*53b0*/  MUFU.EX2 R49, R49 ;  /* 0x0000003100317308 */ /* 0x000ea20000000800 */
[----:B---3--:R-:W-:Y:S01]  /*53c0*/  FFMA R43, R153, R160, R46 ;  /* 0x000000a0992b7223 */ /* 0x008fe2000000002e */
[----:B------:R-:W-:Y:S01]  /*53d0*/  FADD R46, R55, -12583039 ;  /* 0xcb40007f372e7421 */ /* 0x000fe20000000000 */
[----:B------:R-:W-:Y:S01]  /*53e0*/  FFMA R3, -R42, 1.4426950216293334961, -R3 ;  /* 0x3fb8aa3b2a037823 */ /* 0x000fe20000000903 */
[----:B------:R-:W-:Y:S01]  /*53f0*/  FFMA R165, -R40, 1.4426950216293334961, -R165 ;  /* 0x3fb8aa3b28a57823 */ /* 0x000fe200000009a5 */
[----:B------:R-:W-:Y:S01]  /*5400*/  FFMA.SAT R169, -R43, R26, 0.5 ;  /* 0x3f0000002ba97423 */ /* 0x000fe2000000211a */
[----:B------:R-:W-:Y:S01]  /*5410*/  SHF.L.U32 R26, R27, 0x17, RZ ;  /* 0x000000171b1a7819 */ /* 0x000fe200000006ff */
[----:B------:R-:W-:Y:S01]  /*5420*/  FFMA R46, -R39, 1.4426950216293334961, -R46 ;  /* 0x3fb8aa3b272e7823 */ /* 0x000fe2000000092e */
[----:B------:R-:W-:Y:S01]  /*5430*/  FFMA R156, -R31, 1.925963033500011079e-08, R156 ;  /* 0x32a570601f9c7823 */ /* 0x000fe2000000019c */
[----:B------:R-:W-:Y:S01]  /*5440*/  FFMA.RM R169, R169, R0, 12582913 ;  /* 0x4b400001a9a97423 */ /* 0x000fe20000004000 */
[----:B------:R-:W-:Y:S01]  /*5450*/  SHF.L.U32 R0, R35, 0x17, RZ ;  /* 0x0000001723007819 */ /* 0x000fe200000006ff */
[----:B------:R-:W-:Y:S01]  /*5460*/  FFMA R37, R26, R37, 1 ;  /* 0x3f8000001a257423 */ /* 0x000fe20000000025 */
[----:B------:R-:W-:Y:S01]  /*5470*/  FFMA R160, -R39, 1.925963033500011079e-08, R46 ;  /* 0x32a5706027a07823 */ /* 0x000fe2000000012e */
[----:B------:R-:W-:Y:S01]  /*5480*/  FADD R26, R162, -12583039 ;  /* 0xcb40007fa21a7421 */ /* 0x000fe20000000000 */
[----:B------:R-:W-:Y:S01]  /*5490*/  SHF.L.U32 R46, R36, 0x17, RZ ;  /* 0x00000017242e7819 */ /* 0x000fe200000006ff */
[----:B-1----:R-:W-:Y:S01]  /*54a0*/  FFMA R45, R0, R45, 1 ;  /* 0x3f800000002d7423 */ /* 0x002fe2000000002d */
[----:B------:R-:W-:Y:S01]  /*54b0*/  FADD R0, R169, -12583039 ;  /* 0xcb40007fa9007421 */ /* 0x000fe20000000000 */
[----:B------:R-:W-:Y:S01]  /*54c0*/  FFMA R164, -R41, 1.4426950216293334961, -R26 ;  /* 0x3fb8aa3b29a47823 */ /* 0x000fe2000000091a */
[----:B------:R-:W1:Y:S01]  /*54d0*/  MUFU.EX2 R159, R159 ;  /* 0x0000009f009f7308 */ /* 0x000e620000000800 */
[----:B------:R-:W-:Y:S01]  /*54e0*/  FFMA R46, R46, R47, 1 ;  /* 0x3f8000002e2e7423 */ /* 0x000fe2000000002f */
[----:B------:R-:W-:Y:S01]  /*54f0*/  FFMA R0, -R43, 1.4426950216293334961, -R0 ;  /* 0x3fb8aa3b2b007823 */ /* 0x000fe20000000900 */
[----:B------:R-:W-:Y:S01]  /*5500*/  SHF.L.U32 R47, R34, 0x17, RZ ;  /* 0x00000017222f7819 */ /* 0x000fe200000006ff */
[----:B------:R-:W-:Y:S01]  /*5510*/  FFMA R164, -R41, 1.925963033500011079e-08, R164 ;  /* 0x32a5706029a47823 */ /* 0x000fe200000001a4 */
[----:B------:R-:W-:Y:S01]  /*5520*/  FFMA R3, -R42, 1.925963033500011079e-08, R3 ;  /* 0x32a570602a037823 */ /* 0x000fe20000000103 */
[----:B------:R-:W-:Y:S01]  /*5530*/  FFMA R0, -R43, 1.925963033500011079e-08, R0 ;  /* 0x32a570602b007823 */ /* 0x000fe20000000100 */
[----:B------:R-:W-:Y:S01]  /*5540*/  IADD3 R34, R37, 0x1800000, RZ ;  /* 0x0180000025227810 */ /* 0x000fe20007ffe0ff */
[----:B------:R-:W3:Y:S01]  /*5550*/  MUFU.EX2 R158, R158 ;  /* 0x0000009e009e7308 */ /* 0x000ee20000000800 */
[----:B------:R-:W-:Y:S01]  /*5560*/  FFMA R165, -R40, 1.925963033500011079e-08, R165 ;  /* 0x32a5706028a57823 */ /* 0x000fe200000001a5 */
[----:B------:R-:W-:Y:S01]  /*5570*/  SHF.L.U32 R38, R38, 0x17, RZ ;  /* 0x0000001726267819 */ /* 0x000fe200000006ff */
[----:B------:R-:W-:Y:S01]  /*5580*/  FFMA R47, R47, R48, 1 ;  /* 0x3f8000002f2f7423 */ /* 0x000fe20000000030 */
[----:B------:R-:W-:Y:S01]  /*5590*/  LOP3.LUT R34, R34, 0x7f800000, RZ, 0xc0, !PT ;  /* 0x7f80000022227812 */ /* 0x000fe200078ec0ff */
[----:B------:R-:W-:Y:S01]  /*55a0*/  BSSY B1, `(.L_x_113) ;  /* 0x0000027000017945 */ /* 0x000fe20003800000 */
[----:B------:R-:W-:Y:S01]  /*55b0*/  SHF.L.U32 R51, R51, 0x17, RZ ;  /* 0x0000001733337819 */ /* 0x000fe200000006ff */
[----:B--2---:R-:W-:Y:S01]  /*55c0*/  FFMA R48, R38, R49, 1 ;  /* 0x3f80000026307423 */ /* 0x004fe20000000031 */
[----:B------:R-:W2:Y:S01]  /*55d0*/  MUFU.EX2 R156, R156 ;  /* 0x0000009c009c7308 */ /* 0x000ea20000000800 */
[----:B------:R-:W-:-:S02]  /*55e0*/  ISETP.GT.U32.AND P2, PT, R34, 0x1ffffff, PT ;  /* 0x01ffffff2200780c */ /* 0x000fc40003f44070 */
[----:B------:R-:W-:Y:S01]  /*55f0*/  FFMA R49, R51, R50, 1 ;  /* 0x3f80000033317423 */ /* 0x000fe20000000032 */
[----:B------:R-:W-:Y:S02]  /*5600*/  SHF.L.U32 R50, R157, 0x17, RZ ;  /* 0x000000179d327819 */ /* 0x000fe400000006ff */
[----:B------:R-:W-:Y:S02]  /*5610*/  SHF.L.U32 R51, R52, 0x17, RZ ;  /* 0x0000001734337819 */ /* 0x000fe400000006ff */
[----:B------:R-:W4:Y:S01]  /*5620*/  MUFU.EX2 R27, R160 ;  /* 0x000000a0001b7308 */ /* 0x000f220000000800 */
[----:B------:R-:W-:Y:S01]  /*5630*/  SHF.L.U32 R52, R54, 0x17, RZ ;  /* 0x0000001736347819 */ /* 0x000fe200000006ff */
[----:B------:R-:W-:Y:S01]  /*5640*/  FFMA R50, R50, R53, 1 ;  /* 0x3f80000032327423 */ /* 0x000fe20000000035 */
[----:B------:R-:W-:Y:S02]  /*5650*/  SHF.L.U32 R161, R161, 0x17, RZ ;  /* 0x00000017a1a17819 */ /* 0x000fe400000006ff */
[----:B------:R-:W-:Y:S01]  /*5660*/  SHF.L.U32 R54, R55, 0x17, RZ ;  /* 0x0000001737367819 */ /* 0x000fe200000006ff */
[----:B-1----:R-:W-:Y:S01]  /*5670*/  FFMA R52, R52, R159, 1 ;  /* 0x3f80000034347423 */ /* 0x002fe2000000009f */
[----:B------:R-:W-:Y:S01]  /*5680*/  SHF.L.U32 R55, R163, 0x17, RZ ;  /* 0x00000017a3377819 */ /* 0x000fe200000006ff */
[----:B------:R-:W1:Y:S01]  /*5690*/  MUFU.EX2 R26, R165 ;  /* 0x000000a5001a7308 */ /* 0x000e620000000800 */
[----:B---3--:R-:W-:Y:S01]  /*56a0*/  FFMA R53, R161, R158, 1 ;  /* 0x3f800000a1357423 */ /* 0x008fe2000000009e */
[----:B------:R-:W-:Y:S01]  /*56b0*/  SHF.L.U32 R157, R162, 0x17, RZ ;  /* 0x00000017a29d7819 */ /* 0x000fe200000006ff */
[----:B--2---:R-:W-:Y:S01]  /*56c0*/  FFMA R51, R51, R156, 1 ;  /* 0x3f80000033337423 */ /* 0x004fe2000000009c */
[----:B------:R-:W-:-:S02]  /*56d0*/  SHF.L.U32 R158, R167, 0x17, RZ ;  /* 0x00000017a79e7819 */ /* 0x000fc400000006ff */
[----:B------:R-:W-:Y:S02]  /*56e0*/  SHF.L.U32 R159, R169, 0x17, RZ ;  /* 0x00000017a99f7819 */ /* 0x000fe400000006ff */
[----:B------:R-:W2:Y:S01]  /*56f0*/  MUFU.EX2 R164, R164 ;  /* 0x000000a400a47308 */ /* 0x000ea20000000800 */
[----:B----4-:R-:W-:-:S07]  /*5700*/  FFMA R54, R54, R27, 1 ;  /* 0x3f80000036367423 */ /* 0x010fce000000001b */
[----:B------:R-:W3:Y:S01]  /*5710*/  MUFU.EX2 R3, R3 ;  /* 0x0000000300037308 */ /* 0x000ee20000000800 */
[----:B-1----:R-:W-:-:S07]  /*5720*/  FFMA R55, R55, R26, 1 ;  /* 0x3f80000037377423 */ /* 0x002fce000000001a */
[----:B------:R-:W1:Y:S01]  /*5730*/  MUFU.EX2 R0, R0 ;  /* 0x0000000000007308 */ /* 0x000e620000000800 */
[----:B--2---:R-:W-:Y:S01]  /*5740*/  FFMA R157, R157, R164, 1 ;  /* 0x3f8000009d9d7423 */ /* 0x004fe200000000a4 */
[----:B---3--:R-:W-:Y:S01]  /*5750*/  FFMA R158, R158, R3, 1 ;  /* 0x3f8000009e9e7423 */ /* 0x008fe20000000003 */
[----:B-1----:R-:W-:Y:S01]  /*5760*/  FFMA R159, R159, R0, 1 ;  /* 0x3f8000009f9f7423 */ /* 0x002fe20000000000 */
[----:B------:R-:W-:Y:S06]  /*5770*/  @P2 BRA `(.L_x_114) ;  /* 0x0000000000142947 */ /* 0x000fec0003800000 */
[----:B------:R-:W-:Y:S02]  /*5780*/  MOV R0, R37 ;  /* 0x0000002500007202 */ /* 0x000fe40000000f00 */
[----:B------:R-:W-:-:S07]  /*5790*/  MOV R26, 0x57b0 ;  /* 0x000057b0001a7802 */ /* 0x000fce0000000f00 */
[----:B------:R-:W-:Y:S05]  /*57a0*/  CALL.REL.NOINC `($__internal_0_$__cuda_sm20_rcp_rn_f32_slowpath) ;  /* 0x00000110001c7944 */ /* 0x000fea0003c00000 */
[----:B------:R-:W-:Y:S01]  /*57b0*/  MOV R160, R0 ;  /* 0x0000000000a07202 */ /* 0x000fe20000000f00 */
[----:B------:R-:W-:Y:S06]  /*57c0*/  BRA `(.L_x_115) ;  /* 0x0000000000107947 */ /* 0x000fec0003800000 */
.L_x_114:
[----:B------:R-:W1:Y:S02]  /*57d0*/  MUFU.RCP R160, R37 ;  /* 0x0000002500a07308 */ /* 0x000e640000001000 */
[----:B-1----:R-:W-:-:S04]  /*57e0*/  FFMA R0, R37, R160, -1 ;  /* 0xbf80000025007423 */ /* 0x002fc800000000a0 */
[----:B------:R-:W-:-:S04]  /*57f0*/  FADD.FTZ R3, -R0, -RZ ;  /* 0x800000ff00037221 */ /* 0x000fc80000010100 */
[----:B------:R-:W-:-:S07]  /*5800*/  FFMA R160, R160, R3, R160 ;  /* 0x00000003a0a07223 */ /* 0x000fce00000000a0 */
.L_x_115:
[----:B------:R-:W-:Y:S05]  /*5810*/  BSYNC B1 ;  /* 0x0000000000017941 */ /* 0x000fea0003800000 */
.L_x_113:
        /* <DEDUP_REMOVED lines=10> */
.L_x_117:
[----:B------:R-:W1:Y:S02]  /*58c0*/  MUFU.RCP R161, R44 ;  /* 0x0000002c00a17308 */ /* 0x000e640000001000 */
[----:B-1----:R-:W-:-:S04]  /*58d0*/  FFMA R0, R44, R161, -1 ;  /* 0xbf8000002c007423 */ /* 0x002fc800000000a1 */
[----:B------:R-:W-:-:S04]  /*58e0*/  FADD.FTZ R0, -R0, -RZ ;  /* 0x800000ff00007221 */ /* 0x000fc80000010100 */
[----:B------:R-:W-:-:S07]  /*58f0*/  FFMA R161, R161, R0, R161 ;  /* 0x00000000a1a17223 */ /* 0x000fce00000000a1 */
.L_x_118:
[----:B------:R-:W-:Y:S05]  /*5900*/  BSYNC B1 ;  /* 0x0000000000017941 */ /* 0x000fea0003800000 */
.L_x_116:
        /* <DEDUP_REMOVED lines=10> */
.L_x_120:
[----:B------:R-:W1:Y:S02]  /*59b0*/  MUFU.RCP R44, R45 ;  /* 0x0000002d002c7308 */ /* 0x000e640000001000 */
[----:B-1----:R-:W-:-:S04]  /*59c0*/  FFMA R0, R45, R44, -1 ;  /* 0xbf8000002d007423 */ /* 0x002fc8000000002c */
[----:B------:R-:W-:-:S04]  /*59d0*/  FADD.FTZ R3, -R0, -RZ ;  /* 0x800000ff00037221 */ /* 0x000fc80000010100 */
[----:B------:R-:W-:-:S07]  /*59e0*/  FFMA R44, R44, R3, R44 ;  /* 0x000000032c2c7223 */ /* 0x000fce000000002c */
.L_x_121:
[----:B------:R-:W-:Y:S05]  /*59f0*/  BSYNC B1 ;  /* 0x0000000000017941 */ /* 0x000fea0003800000 */
.L_x_119:
        /* <DEDUP_REMOVED lines=10> */
.L_x_123:
[----:B------:R-:W1:Y:S02]  /*5aa0*/  MUFU.RCP R45, R46 ;  /* 0x0000002e002d7308 */ /* 0x000e640000001000 */
[----:B-1----:R-:W-:-:S04]  /*5ab0*/  FFMA R0, R46, R45, -1 ;  /* 0xbf8000002e007423 */ /* 0x002fc8000000002d */
[----:B------:R-:W-:-:S04]  /*5ac0*/  FADD.FTZ R0, -R0, -RZ ;  /* 0x800000ff00007221 */ /* 0x000fc80000010100 */
[----:B------:R-:W-:-:S07]  /*5ad0*/  FFMA R45, R45, R0, R45 ;  /* 0x000000002d2d7223 */ /* 0x000fce000000002d */
.L_x_124:
[----:B------:R-:W-:Y:S05]  /*5ae0*/  BSYNC B1 ;  /* 0x0000000000017941 */ /* 0x000fea0003800000 */
.L_x_122:
        /* <DEDUP_REMOVED lines=10> */
.L_x_126:
[----:B------:R-:W1:Y:S02]  /*5b90*/  MUFU.RCP R46, R47 ;  /* 0x0000002f002e7308 */ /* 0x000e640000001000 */
[----:B-1----:R-:W-:-:S04]  /*5ba0*/  FFMA R0, R47, R46, -1 ;  /* 0xbf8000002f007423 */ /* 0x002fc8000000002e */
[----:B------:R-:W-:-:S04]  /*5bb0*/  FADD.FTZ R3, -R0, -RZ ;  /* 0x800000ff00037221 */ /* 0x000fc80000010100 */
[----:B------:R-:W-:-:S07]  /*5bc0*/  FFMA R46, R46, R3, R46 ;  /* 0x000000032e2e7223 */ /* 0x000fce000000002e */
.L_x_127:
[----:B------:R-:W-:Y:S05]  /*5bd0*/  BSYNC B1 ;  /* 0x0000000000017941 */ /* 0x000fea0003800000 */
.L_x_125:
        /* <DEDUP_REMOVED lines=10> */
.L_x_129:
[----:B------:R-:W1:Y:S02]  /*5c80*/  MUFU.RCP R47, R48 ;  /* 0x00000030002f7308 */ /* 0x000e640000001000 */
[----:B-1----:R-:W-:-:S04]  /*5c90*/  FFMA R0, R48, R47, -1 ;  /* 0xbf80000030007423 */ /* 0x002fc8000000002f */
[----:B------:R-:W-:-:S04]  /*5ca0*/  FADD.FTZ R0, -R0, -RZ ;  /* 0x800000ff00007221 */ /* 0x000fc80000010100 */
[----:B------:R-:W-:-:S07]  /*5cb0*/  FFMA R47, R47, R0, R47 ;  /* 0x000000002f2f7223 */ /* 0x000fce000000002f */
.L_x_130:
[----:B------:R-:W-:Y:S05]  /*5cc0*/  BSYNC B1 ;  /* 0x0000000000017941 */ /* 0x000fea0003800000 */
.L_x_128:
        /* <DEDUP_REMOVED lines=10> */
.L_x_132:
[----:B------:R-:W1:Y:S02]  /*5d70*/  MUFU.RCP R48, R49 ;  /* 0x0000003100307308 */ /* 0x000e640000001000 */
[----:B-1----:R-:W-:-:S04]  /*5d80*/  FFMA R0, R49, R48, -1 ;  /* 0xbf80000031007423 */ /* 0x002fc80000000030 */
[----:B------:R-:W-:-:S04]  /*5d90*/  FADD.FTZ R3, -R0, -RZ ;  /* 0x800000ff00037221 */ /* 0x000fc80000010100 */
[----:B------:R-:W-:-:S07]  /*5da0*/  FFMA R48, R48, R3, R48 ;  /* 0x0000000330307223 */ /* 0x000fce0000000030 */
.L_x_133:
[----:B------:R-:W-:Y:S05]  /*5db0*/  BSYNC B1 ;  /* 0x0000000000017941 */ /* 0x000fea0003800000 */
.L_x_131:
        /* <DEDUP_REMOVED lines=10> */
.L_x_135:
[----:B------:R-:W1:Y:S02]  /*5e60*/  MUFU.RCP R49, R50 ;  /* 0x0000003200317308 */ /* 0x000e640000001000 */
[----:B-1----:R-:W-:-:S04]  /*5e70*/  FFMA R0, R50, R49, -1 ;  /* 0xbf80000032007423 */ /* 0x002fc80000000031 */
[----:B------:R-:W-:-:S04]  /*5e80*/  FADD.FTZ R0, -R0, -RZ ;  /* 0x800000ff00007221 */ /* 0x000fc80000010100 */
[----:B------:R-:W-:-:S07]  /*5e90*/  FFMA R49, R49, R0, R49 ;  /* 0x0000000031317223 */ /* 0x000fce0000000031 */
.L_x_136:
[----:B------:R-:W-:Y:S05]  /*5ea0*/  BSYNC B1 ;  /* 0x0000000000017941 */ /* 0x000fea0003800000 */
.L_x_134:
        /* <DEDUP_REMOVED lines=10> */
.L_x_138:
[----:B------:R-:W1:Y:S02]  /*5f50*/  MUFU.RCP R50, R51 ;  /* 0x0000003300327308 */ /* 0x000e640000001000 */
[----:B-1----:R-:W-:-:S04]  /*5f60*/  FFMA R0, R51, R50, -1 ;  /* 0xbf80000033007423 */ /* 0x002fc80000000032 */
[----:B------:R-:W-:-:S04]  /*5f70*/  FADD.FTZ R3, -R0, -RZ ;  /* 0x800000ff00037221 */ /* 0x000fc80000010100 */
[----:B------:R-:W-:-:S07]  /*5f80*/  FFMA R50, R50, R3, R50 ;  /* 0x0000000332327223 */ /* 0x000fce0000000032 */
.L_x_139:
[----:B------:R-:W-:Y:S05]  /*5f90*/  BSYNC B1 ;  /* 0x0000000000017941 */ /* 0x000fea0003800000 */
.L_x_137:
        /* <DEDUP_REMOVED lines=10> */
.L_x_141:
[----:B------:R-:W1:Y:S02]  /*6040*/  MUFU.RCP R51, R52 ;  /* 0x0000003400337308 */ /* 0x000e640000001000 */
[----:B-1----:R-:W-:-:S04]  /*6050*/  FFMA R0, R52, R51, -1 ;  /* 0xbf80000034007423 */ /* 0x002fc80000000033 */
[----:B------:R-:W-:-:S04]  /*6060*/  FADD.FTZ R0, -R0, -RZ ;  /* 0x800000ff00007221 */ /* 0x000fc80000010100 */
[----:B------:R-:W-:-:S07]  /*6070*/  FFMA R51, R51, R0, R51 ;  /* 0x0000000033337223 */ /* 0x000fce0000000033 */
.L_x_142:
[----:B------:R-:W-:Y:S05]  /*6080*/  BSYNC B1 ;  /* 0x0000000000017941 */ /* 0x000fea0003800000 */
.L_x_140:
        /* <DEDUP_REMOVED lines=10> */
.L_x_144:
[----:B------:R-:W1:Y:S02]  /*6130*/  MUFU.RCP R52, R53 ;  /* 0x0000003500347308 */ /* 0x000e640000001000 */
[----:B-1----:R-:W-:-:S04]  /*6140*/  FFMA R0, R53, R52, -1 ;  /* 0xbf80000035007423 */ /* 0x002fc80000000034 */
[----:B------:R-:W-:-:S04]  /*6150*/  FADD.FTZ R3, -R0, -RZ ;  /* 0x800000ff00037221 */ /* 0x000fc80000010100 */
[----:B------:R-:W-:-:S07]  /*6160*/  FFMA R52, R52, R3, R52 ;  /* 0x0000000334347223 */ /* 0x000fce0000000034 */
.L_x_145:
[----:B------:R-:W-:Y:S05]  /*6170*/  BSYNC B1 ;  /* 0x0000000000017941 */ /* 0x000fea0003800000 */
.L_x_143:
        /* <DEDUP_REMOVED lines=10> */
.L_x_147:
[----:B------:R-:W1:Y:S02]  /*6220*/  MUFU.RCP R3, R54 ;  /* 0x0000003600037308 */ /* 0x000e640000001000 */
[----:B-1----:R-:W-:-:S04]  /*6230*/  FFMA R0, R54, R3, -1 ;  /* 0xbf80000036007423 */ /* 0x002fc80000000003 */
[----:B------:R-:W-:-:S04]  /*6240*/  FADD.FTZ R0, -R0, -RZ ;  /* 0x800000ff00007221 */ /* 0x000fc80000010100 */
[----:B------:R-:W-:-:S07]  /*6250*/  FFMA R162, R3, R0, R3 ;  /* 0x0000000003a27223 */ /* 0x000fce0000000003 */
.L_x_148:
[----:B------:R-:W-:Y:S05]  /*6260*/  BSYNC B1 ;  /* 0x0000000000017941 */ /* 0x000fea0003800000 */
.L_x_146:
        /* <DEDUP_REMOVED lines=10> */
.L_x_150:
[----:B------:R-:W1:Y:S02]  /*6310*/  MUFU.RCP R0, R55 ;  /* 0x0000003700007308 */ /* 0x000e640000001000 */
[----:B-1----:R-:W-:-:S04]  /*6320*/  FFMA R3, R55, R0, -1 ;  /* 0xbf80000037037423 */ /* 0x002fc80000000000 */
[----:B------:R-:W-:-:S04]  /*6330*/  FADD.FTZ R3, -R3, -RZ ;  /* 0x800000ff03037221 */ /* 0x000fc80000010100 */
[----:B------:R-:W-:-:S07]  /*6340*/  FFMA R53, R0, R3, R0 ;  /* 0x0000000300357223 */ /* 0x000fce0000000000 */
.L_x_151:
[----:B------:R-:W-:Y:S05]  /*6350*/  BSYNC B1 ;  /* 0x0000000000017941 */ /* 0x000fea0003800000 */
.L_x_149:
        /* <DEDUP_REMOVED lines=10> */
.L_x_153:
[----:B------:R-:W1:Y:S02]  /*6400*/  MUFU.RCP R54, R157 ;  /* 0x0000009d00367308 */ /* 0x000e640000001000 */
[----:B-1----:R-:W-:-:S04]  /*6410*/  FFMA R0, R157, R54, -1 ;  /* 0xbf8000009d007423 */ /* 0x002fc80000000036 */
[----:B------:R-:W-:-:S04]  /*6420*/  FADD.FTZ R3, -R0, -RZ ;  /* 0x800000ff00037221 */ /* 0x000fc80000010100 */
[----:B------:R-:W-:-:S07]  /*6430*/  FFMA R54, R54, R3, R54 ;  /* 0x0000000336367223 */ /* 0x000fce0000000036 */
.L_x_154:
[----:B------:R-:W-:Y:S05]  /*6440*/  BSYNC B1 ;  /* 0x0000000000017941 */ /* 0x000fea0003800000 */
.L_x_152:
        /* <DEDUP_REMOVED lines=10> */
.L_x_156:
[----:B------:R-:W1:Y:S02]  /*64f0*/  MUFU.RCP R55, R158 ;  /* 0x0000009e00377308 */ /* 0x000e640000001000 */
[----:B-1----:R-:W-:-:S04]  /*6500*/  FFMA R0, R158, R55, -1 ;  /* 0xbf8000009e007423 */ /* 0x002fc80000000037 */
[----:B------:R-:W-:-:S04]  /*6510*/  FADD.FTZ R0, -R0, -RZ ;  /* 0x800000ff00007221 */ /* 0x000fc80000010100 */
[----:B------:R-:W-:-:S07]  /*6520*/  FFMA R55, R55, R0, R55 ;  /* 0x0000000037377223 */ /* 0x000fce0000000037 */
.L_x_157:
[----:B------:R-:W-:Y:S05]  /*6530*/  BSYNC B1 ;  /* 0x0000000000017941 */ /* 0x000fea0003800000 */
.L_x_155:
        /* <DEDUP_REMOVED lines=9> */
.L_x_159:
[----:B------:R-:W1:Y:S02]  /*65d0*/  MUFU.RCP R0, R159 ;  /* 0x0000009f00007308 */ /* 0x000e640000001000 */
[----:B-1----:R-:W-:-:S04]  /*65e0*/  FFMA R3, R159, R0, -1 ;  /* 0xbf8000009f037423 */ /* 0x002fc80000000000 */
[----:B------:R-:W-:-:S04]  /*65f0*/  FADD.FTZ R3, -R3, -RZ ;  /* 0x800000ff03037221 */ /* 0x000fc80000010100 */
[----:B------:R-:W-:-:S07]  /*6600*/  FFMA R0, R0, R3, R0 ;  /* 0x0000000300007223 */ /* 0x000fce0000000000 */
.L_x_160:
[----:B------:R-:W-:Y:S05]  /*6610*/  BSYNC B1 ;  /* 0x0000000000017941 */ /* 0x000fea0003800000 */
.L_x_158:
[----:B------:R-:W-:Y:S01]  /*6620*/  FMUL R160, R19, R160 ;  /* 0x000000a013a07220 */ /* 0x000fe20000400000 */
        /* <DEDUP_REMOVED lines=15> */
[----:B------:R-:W-:Y:S01]  /*6720*/  F2FP.F16.F32.PACK_AB R24, R161, R160 ;  /* 0x000000a0a118723e */ /* 0x000fe200000000ff */
[----:B------:R-:W-:Y:S05]  /*6730*/  WARPSYNC.ALL ;  /* 0x0000000000007948 */ /* 0x000fea0003800000 */
[----:B------:R-:W-:Y:S01]  /*6740*/  F2FP.F16.F32.PACK_AB R25, R45, R44 ;  /* 0x0000002c2d19723e */ /* 0x000fe200000000ff */
[----:B------:R-:W-:Y:S01]  /*6750*/  BSSY B0, `(.L_x_161) ;  /* 0x000001b000007945 */ /* 0x000fe20003800000 */
[----:B------:R-:W-:-:S02]  /*6760*/  F2FP.F16.F32.PACK_AB R26, R47, R26 ;  /* 0x0000001a2f1a723e */ /* 0x000fc400000000ff */
[----:B------:R-:W-:Y:S02]  /*6770*/  F2FP.F16.F32.PACK_AB R27, R30, R27 ;  /* 0x0000001b1e1b723e */ /* 0x000fe400000000ff */
[----:B------:R-:W-:Y:S02]  /*6780*/  F2FP.F16.F32.PACK_AB R31, R0, R55 ;  /* 0x00000037001f723e */ /* 0x000fe400000000ff */
[----:B------:R-:W-:Y:S01]  /*6790*/  F2FP.F16.F32.PACK_AB R28, R51, R50 ;  /* 0x00000032331c723e */ /* 0x000fe200000000ff */
[----:B------:R1:W-:Y:S01]  /*67a0*/  STSM.16.M88.4 [R14+0x2200], R24 ;  /* 0x002200180e007844 */ /* 0x0003e20000000200 */
[----:B------:R-:W-:Y:S02]  /*67b0*/  F2FP.F16.F32.PACK_AB R29, R39, R52 ;  /* 0x00000034271d723e */ /* 0x000fe400000000ff */
[----:B------:R-:W-:Y:S02]  /*67c0*/  F2FP.F16.F32.PACK_AB R30, R54, R53 ;  /* 0x00000035361e723e */ /* 0x000fe400000000ff */
        /* <DEDUP_REMOVED lines=12> */
[----:B------:R-:W-:Y:S02]  /*6890*/  UIADD3 UR4, UR53, 0x2200, URZ ;  /* 0x0000220035047890 */ /* 0x000fe4000fffe03f */
[----:B------:R-:W-:Y:S01]  /*68a0*/  UIADD3.X UR9, URZ, UR41, URZ, UP0, !UPT ;  /* 0x000000293f097290 */ /* 0x000fe200087fe43f */
[----:B------:R-:W-:Y:S01]  /*68b0*/  UMOV UR6, UR50 ;  /* 0x0000003200067c82 */ /* 0x000fe20008000000 */
[----:B------:R-:W-:-:S07]  /*68c0*/  UMOV UR7, UR51 ;  /* 0x0000003300077c82 */ /* 0x000fce0008000000 */
[----:B------:R2:W-:Y:S01]  /*68d0*/  UTMASTG.3D [UR4], [UR8] ;  /* 0x00000004080073b5 */ /* 0x0005e20008010000 */
[----:B------:R0:W-:Y:S01]  /*68e0*/  UTMACMDFLUSH ;  /* 0x00000000000079b7 */ /* 0x0001e20000000000 */
[----:B--2---:R-:W-:-:S04]  /*68f0*/  DEPBAR.LE SB0, 0x1 ;  /* 0x000080400000791a */ /* 0x004fc80000000000 */
.L_x_162:
[----:B------:R-:W-:Y:S05]  /*6900*/  BSYNC B0 ;  /* 0x0000000000007941 */ /* 0x000fea0003800000 */
.L_x_161:
[----:B------:R-:W-:Y:S01]  /*6910*/  IADD3 R20, R14, 0x2200, RZ ;  /* 0x000022000e147810 */ /* 0x000fe20007ffe0ff */
[----:B------:R-:W-:Y:S03]  /*6920*/  BAR.SYNC.DEFER_BLOCKING 0x1, 0x100 ;  /* 0x0044000000007b1d */ /* 0x000fe60000010000 */
[----:B------:R-:W-:-:S03]  /*6930*/  LEA R20, R155, R20, 0x1 ;  /* 0x000000149b147211 */ /* 0x000fc600078e08ff */
[----:B------:R-:W-:Y:S04]  /*6940*/  BSSY B0, `(.L_x_163) ;  /* 0x000000a000007945 */ /* 0x000fe80003800000 */
[----:B------:R-:W-:Y:S05]  /*6950*/  @P0 BRA `(.L_x_164) ;  /* 0x0000000000200947 */ /* 0x000fea0003800000 */
[----:B------:R-:W-:-:S06]  /*6960*/  UISETP.NE.AND UP0, UPT, UR45, 0x3, UPT ;  /* 0x000000032d00788c */ /* 0x000fcc000bf05270 */
[----:B------:R-:W-:-:S13]  /*6970*/  PLOP3.LUT P2, PT, PT, PT, UP0, 0x80, 0x0 ;  /* 0x000000000000781c */ /* 0x000fda0003f4f008 */
[----:B------:R-:W-:Y:S05]  /*6980*/  @!P2 BRA `(.L_x_165) ;  /* 0x000000000004a947 */ /* 0x000fea0003800000 */
[----:B------:R-:W-:Y:S01]  /*6990*/  BPT.TRAP 0x1 ;  /* 0x000000040000795c */ /* 0x000fe20000300000 */
.L_x_165:
[----:B------:R-:W-:-:S04]  /*69a0*/  ULEA UR4, UR36, UR53, 0x3 ;  /* 0x0000003524047291 */ /* 0x000fc8000f8e183f */
[----:B------:R-:W-:-:S04]  /*69b0*/  UIADD3 UR4, UR4, 0x60, URZ ;  /* 0x0000006004047890 */ /* 0x000fc8000fffe03f */
[----:B------:R-:W-:-:S09]  /*69c0*/  UPRMT UR4, UR54, 0x654, UR4 ;  /* 0x0000065436047896 */ /* 0x000fd20008000004 */
[----:B------:R-:W-:Y:S03]  /*69d0*/  SYNCS.ARRIVE.TRANS64.RED.A1T0 RZ, [UR4], RZ ;  /* 0x000000ffffff79a7 */ /* 0x000fe60008100404 */
.L_x_164:
[----:B------:R-:W-:Y:S05]  /*69e0*/  BSYNC B0 ;  /* 0x0000000000007941 */ /* 0x000fea0003800000 */
.L_x_163:
[----:B------:R-:W-:Y:S01]  /*69f0*/  UIADD3 UR36, UR36, 0x1, URZ ;  /* 0x0000000124247890 */ /* 0x000fe2000fffe03f */
[----:B------:R-:W-:Y:S01]  /*6a00*/  BSSY B0, `(.L_x_166) ;  /* 0x0000018000007945 */ /* 0x000fe20003800000 */
[----:B------:R-:W-:Y:S02]  /*6a10*/  MOV R19, RZ ;  /* 0x000000ff00137202 */ /* 0x000fe40000000f00 */
[----:B------:R-:W-:-:S04]  /*6a20*/  UISETP.NE.AND UP0, UPT, UR36, 0x4, UPT ;  /* 0x000000042400788c */ /* 0x000fc8000bf05270 */
[----:B------:R-:W-:Y:S01]  /*6a30*/  USEL UR36, UR36, URZ, UP0 ;  /* 0x0000003f24247287 */ /* 0x000fe20008000000 */
[----:B------:R-:W-:Y:S11]  /*6a40*/  @P0 BRA `(.L_x_167) ;  /* 0x00000000004c0947 */ /* 0x000ff60003800000 */
[----:B------:R-:W-:-:S06]  /*6a50*/  UISETP.NE.AND UP0, UPT, UR45, 0x3, UPT ;  /* 0x000000032d00788c */ /* 0x000fcc000bf05270 */
[----:B------:R-:W-:-:S13]  /*6a60*/  PLOP3.LUT P2, PT, PT, PT, UP0, 0x80, 0x0 ;  /* 0x000000000000781c */ /* 0x000fda0003f4f008 */
[----:B------:R-:W-:Y:S05]  /*6a70*/  @!P2 BRA `(.L_x_168) ;  /* 0x000000000004a947 */ /* 0x000fea0003800000 */
[----:B------:R-:W-:Y:S01]  /*6a80*/  BPT.TRAP 0x1 ;  /* 0x000000040000795c */ /* 0x000fe20000300000 */
.L_x_168:
[C---:B-1----:R-:W-:Y:S01]  /*6a90*/  LEA R0, R12.reuse, UR53, 0x3 ;  /* 0x000000350c007c11 */ /* 0x042fe2000f8e18ff */
[----:B------:R-:W-:Y:S01]  /*6aa0*/  BSSY B1, `(.L_x_169) ;  /* 0x0000006000017945 */ /* 0x000fe20003800000 */
[----:B------:R-:W-:Y:S02]  /*6ab0*/  SHF.L.U32 R3, RZ, 0x1f, RZ ;  /* 0x0000001fff037819 */ /* 0x000fe400000006ff */
[----:B------:R-:W-:Y:S02]  /*6ac0*/  @!P1 LEA R24, R12, R15, 0xd ;  /* 0x0000000f0c189211 */ /* 0x000fe400078e68ff */
[----:B------:R-:W1:Y:S02]  /*6ad0*/  SYNCS.PHASECHK.TRANS64.TRYWAIT P2, [R0+URZ+0x40], R3 ;  /* 0x00004003000075a7 */ /* 0x000e64000804017f */
[----:B------:R-:W-:Y:S01]  /*6ae0*/  @!P1 LEA R21, R155, R24, 0x1 ;  /* 0x000000189b159211 */ /* 0x000fe200078e08ff */
[----:B-1----:R-:W-:Y:S06]  /*6af0*/  @!P2 BRA `(.L_x_170) ;  /* 0x000000f4002ca947 */ /* 0x002fec0003800000 */
.L_x_616:
[----:B------:R-:W-:Y:S05]  /*6b00*/  BSYNC B1 ;  /* 0x0000000000017941 */ /* 0x000fea0003800000 */
.L_x_169:
[----:B------:R-:W-:Y:S05]  /*6b10*/  @!P1 WARPSYNC.ALL ;  /* 0x0000000000009948 */ /* 0x000fea0003800000 */
[----:B------:R2:W3:Y:S01]  /*6b20*/  @!P1 LDSM.16.M88.4 R4, [R24] ;  /* 0x000000001804983b */ /* 0x0004e20000000200 */
[----:B------:R-:W-:-:S03]  /*6b30*/  IADD3 R12, R12, 0x1, RZ ;  /* 0x000000010c0c7810 */ /* 0x000fc60007ffe0ff */
[----:B------:R2:W4:Y:S01]  /*6b40*/  @!P1 LDSM.16.M88.4 R8, [R21] ;  /* 0x000000001508983b */ /* 0x0005220000000200 */
[----:B------:R-:W-:-:S04]  /*6b50*/  ISETP.NE.AND P2, PT, R12, 0x4, PT ;  /* 0x000000040c00780c */ /* 0x000fc80003f45270 */
[----:B------:R-:W-:Y:S02]  /*6b60*/  SEL R12, R12, RZ, P2 ;  /* 0x000000ff0c0c7207 */ /* 0x000fe40001000000 */
[----:B------:R-:W-:-:S07]  /*6b70*/  SEL R19, RZ, 0x1, P2 ;  /* 0x00000001ff137807 */ /* 0x000fce0001000000 */
.L_x_167:
[----:B------:R-:W-:Y:S05]  /*6b80*/  BSYNC B0 ;  /* 0x0000000000007941 */ /* 0x000fea0003800000 */
.L_x_166:
[--C-:B-1-3--:R-:W-:Y:S02]  /*6b90*/  HADD2.F32 R3, -RZ, R4.reuse.H1_H1 ;  /* 0x30000004ff037230 */ /* 0x10afe40000004100 */
[C---:B--2---:R-:W-:Y:S01]  /*6ba0*/  FMUL R24, R154.reuse, R57 ;  /* 0x000000399a187220 */ /* 0x044fe20000400000 */
[----:B------:R-:W-:Y:S02]  /*6bb0*/  HADD2.F32 R21, -RZ, R4.H0_H0 ;  /* 0x20000004ff157230 */ /* 0x000fe40000004100 */
[C---:B------:R-:W-:Y:S01]  /*6bc0*/  FMUL R56, R154.reuse, R56 ;  /* 0x000000389a387220 */ /* 0x040fe20000400000 */
[----:B------:R-:W-:Y:S01]  /*6bd0*/  FMUL R30, R154, R61 ;  /* 0x0000003d9a1e7220 */ /* 0x000fe20000400000 */
[C---:B------:R-:W-:Y:S01]  /*6be0*/  FFMA R24, R153.reuse, R3, R24 ;  /* 0x0000000399187223 */ /* 0x040fe20000000018 */
[----:B------:R-:W-:Y:S01]  /*6bf0*/  HADD2.F32 R3, -RZ, R6.H1_H1 ;  /* 0x30000006ff037230 */ /* 0x000fe20000004100 */
[----:B------:R-:W-:Y:S01]  /*6c00*/  MOV R156, 0x3bbb989d ;  /* 0x3bbb989d009c7802 */ /* 0x000fe20000000f00 */
[----:B------:R-:W-:Y:S01]  /*6c10*/  FFMA R21, R153, R21, R56 ;  /* 0x0000001599157223 */ /* 0x000fe20000000038 */
[----:B------:R-:W-:Y:S01]  /*6c20*/  MOV R0, 0x437c0000 ;  /* 0x437c000000007802 */ /* 0x000fe20000000f00 */
[----:B------:R-:W-:-:S02]  /*6c30*/  HADD2.F32 R25, -RZ, R5.H0_H0 ;  /* 0x20000005ff197230 */ /* 0x000fc40000004100 */
[----:B------:R-:W-:Y:S01]  /*6c40*/  FFMA R30, R153, R3, R30 ;  /* 0x00000003991e7223 */ /* 0x000fe2000000001e */
[----:B------:R-:W-:Y:S01]  /*6c50*/  FFMA.SAT R3, -R21, R156, 0.5 ;  /* 0x3f00000015037423 */ /* 0x000fe2000000219c */
[C---:B------:R-:W-:Y:S01]  /*6c60*/  FMUL R58, R154.reuse, R58 ;  /* 0x0000003a9a3a7220 */ /* 0x040fe20000400000 */
[----:B------:R-:W-:Y:S02]  /*6c70*/  HADD2.F32 R26, -RZ, R7.H1_H1 ;  /* 0x30000007ff1a7230 */ /* 0x000fe40000004100 */
[C---:B------:R-:W-:Y:S01]  /*6c80*/  FMUL R32, R154.reuse, R63 ;  /* 0x0000003f9a207220 */ /* 0x040fe20000400000 */
[----:B------:R-:W-:Y:S02]  /*6c90*/  HADD2.F32 R27, -RZ, R5.H1_H1 ;  /* 0x30000005ff1b7230 */ /* 0x000fe40000004100 */
[----:B------:R-:W-:Y:S01]  /*6ca0*/  FMUL R28, R154, R59 ;  /* 0x0000003b9a1c7220 */ /* 0x000fe20000400000 */
[----:B------:R-:W-:Y:S01]  /*6cb0*/  FFMA.RM R3, R3, R0, 12582913 ;  /* 0x4b40000103037423 */ /* 0x000fe20000004000 */
[----:B------:R-:W-:Y:S01]  /*6cc0*/  FFMA R25, R153, R25, R58 ;  /* 0x0000001999197223 */ /* 0x000fe2000000003a */
[----:B------:R-:W-:-:S02]  /*6cd0*/  HADD2.F32 R29, -RZ, R6.H0_H0 ;  /* 0x20000006ff1d7230 */ /* 0x000fc40000004100 */
[C---:B------:R-:W-:Y:S01]  /*6ce0*/  FFMA R32, R153.reuse, R26, R32 ;  /* 0x0000001a99207223 */ /* 0x040fe20000000020 */
[----:B------:R-:W-:Y:S01]  /*6cf0*/  FFMA R28, R153, R27, R28 ;  /* 0x0000001b991c7223 */ /* 0x000fe2000000001c */
[----:B------:R-:W-:Y:S01]  /*6d00*/  FMUL R60, R154, R60 ;  /* 0x0000003c9a3c7220 */ /* 0x000fe20000400000 */
[----:B------:R-:W-:Y:S01]  /*6d10*/  FADD R26, R3, -12583039 ;  /* 0xcb40007f031a7421 */ /* 0x000fe20000000000 */
[-C--:B------:R-:W-:Y:S01]  /*6d20*/  FFMA.SAT R27, -R24, R156.reuse, 0.5 ;  /* 0x3f000000181b7423 */ /* 0x080fe2000000219c */
[----:B------:R-:W-:Y:S01]  /*6d30*/  FFMA.SAT R37, -R25, R156, 0.5 ;  /* 0x3f00000019257423 */ /* 0x000fe2000000219c */
[----:B------:R-:W-:Y:S01]  /*6d40*/  FFMA R29, R153, R29, R60 ;  /* 0x0000001d991d7223 */ /* 0x000fe2000000003c */
[----:B----4-:R-:W-:Y:S02]  /*6d50*/  HADD2.F32 R39, -RZ, R8.H1_H1 ;  /* 0x30000008ff277230 */ /* 0x010fe40000004100 */
[----:B------:R-:W-:Y:S01]  /*6d60*/  FFMA R34, -R21, 1.4426950216293334961, -R26 ;  /* 0x3fb8aa3b15227823 */ /* 0x000fe2000000091a */
[-C--:B------:R-:W-:Y:S01]  /*6d70*/  FFMA.RM R27, R27, R0.reuse, 12582913 ;  /* 0x4b4000011b1b7423 */ /* 0x080fe20000004000 */
[----:B------:R-:W-:Y:S01]  /*6d80*/  FMUL R26, R154, R65 ;  /* 0x000000419a1a7220 */ /* 0x000fe20000400000 */
[----:B------:R-:W-:Y:S01]  /*6d90*/  FFMA.RM R37, R37, R0, 12582913 ;  /* 0x4b40000125257423 */ /* 0x000fe20000004000 */
[-C--:B------:R-:W-:Y:S01]  /*6da0*/  FFMA.SAT R41, -R28, R156.reuse, 0.5 ;  /* 0x3f0000001c297423 */ /* 0x080fe2000000219c */
[----:B------:R-:W-:Y:S01]  /*6db0*/  FFMA.SAT R43, -R29, R156, 0.5 ;  /* 0x3f0000001d2b7423 */ /* 0x000fe2000000219c */
[----:B------:R-:W-:Y:S01]  /*6dc0*/  FADD R35, R27, -12583039 ;  /* 0xcb40007f1b237421 */ /* 0x000fe20000000000 */
[----:B------:R-:W-:Y:S01]  /*6dd0*/  FFMA R39, R153, R39, R26 ;  /* 0x0000002799277223 */ /* 0x000fe2000000001a */
[----:B------:R-:W-:Y:S01]  /*6de0*/  FADD R26, R37, -12583039 ;  /* 0xcb40007f251a7421 */ /* 0x000fe20000000000 */
[----:B------:R-:W-:Y:S01]  /*6df0*/  FFMA.RM R48, R41, R0, 12582913 ;  /* 0x4b40000129307423 */ /* 0x000fe20000004000 */
[----:B------:R-:W-:-:S02]  /*6e00*/  HADD2.F32 R38, -RZ, R9.H0_H0 ;  /* 0x20000009ff267230 */ /* 0x000fc40000004100 */
[----:B------:R-:W-:Y:S01]  /*6e10*/  FFMA.RM R49, R43, R0, 12582913 ;  /* 0x4b4000012b317423 */ /* 0x000fe20000004000 */
[----:B------:R-:W-:Y:S02]  /*6e20*/  HADD2.F32 R31, -RZ, R7.H0_H0 ;  /* 0x20000007ff1f7230 */ /* 0x000fe40000004100 */
[----:B------:R-:W-:Y:S01]  /*6e30*/  FFMA R35, -R24, 1.4426950216293334961, -R35 ;  /* 0x3fb8aa3b18237823 */ /* 0x000fe20000000923 */
[C---:B------:R-:W-:Y:S01]  /*6e40*/  FMUL R40, R154.reuse, R66 ;  /* 0x000000429a287220 */ /* 0x040fe20000400000 */
[----:B------:R-:W-:Y:S01]  /*6e50*/  FMUL R62, R154, R62 ;  /* 0x0000003e9a3e7220 */ /* 0x000fe20000400000 */
[----:B------:R-:W-:Y:S01]  /*6e60*/  FFMA R26, -R25, 1.4426950216293334961, -R26 ;  /* 0x3fb8aa3b191a7823 */ /* 0x000fe2000000091a */
[----:B------:R-:W-:Y:S01]  /*6e70*/  FADD R41, R48, -12583039 ;  /* 0xcb40007f30297421 */ /* 0x000fe20000000000 */
[----:B------:R-:W-:Y:S01]  /*6e80*/  FADD R42, R49, -12583039 ;  /* 0xcb40007f312a7421 */ /* 0x000fe20000000000 */
[----:B------:R-:W-:Y:S01]  /*6e90*/  FFMA R35, -R24, 1.925963033500011079e-08, R35 ;  /* 0x32a5706018237823 */ /* 0x000fe20000000123 */
[C---:B------:R-:W-:Y:S01]  /*6ea0*/  FFMA R40, R153.reuse, R38, R40 ;  /* 0x0000002699287223 */ /* 0x040fe20000000028 */
[----:B------:R-:W-:Y:S01]  /*6eb0*/  FFMA.SAT R43, -R30, R156, 0.5 ;  /* 0x3f0000001e2b7423 */ /* 0x000fe2000000219c */
[----:B------:R-:W-:Y:S01]  /*6ec0*/  FFMA R31, R153, R31, R62 ;  /* 0x0000001f991f7223 */ /* 0x000fe2000000003e */
[----:B------:R-:W-:Y:S01]  /*6ed0*/  FFMA R38, -R25, 1.925963033500011079e-08, R26 ;  /* 0x32a5706019267823 */ /* 0x000fe2000000011a */
[----:B------:R-:W-:-:S02]  /*6ee0*/  HADD2.F32 R44, -RZ, R9.H1_H1 ;  /* 0x30000009ff2c7230 */ /* 0x000fc40000004100 */
[----:B------:R-:W-:Y:S01]  /*6ef0*/  FFMA R41, -R28, 1.4426950216293334961, -R41 ;  /* 0x3fb8aa3b1c297823 */ /* 0x000fe20000000929 */
[C---:B------:R-:W-:Y:S01]  /*6f00*/  FMUL R26, R154.reuse, R67 ;  /* 0x000000439a1a7220 */ /* 0x040fe20000400000 */
[----:B------:R-:W-:Y:S01]  /*6f10*/  FFMA R42, -R29, 1.4426950216293334961, -R42 ;  /* 0x3fb8aa3b1d2a7823 */ /* 0x000fe2000000092a */
[----:B------:R1:W-:Y:S01]  /*6f20*/  MUFU.EX2 R36, R35 ;  /* 0x0000002300247308 */ /* 0x0003e20000000800 */
[----:B------:R-:W-:Y:S01]  /*6f30*/  FFMA.RM R50, R43, R0, 12582913 ;  /* 0x4b4000012b327423 */ /* 0x000fe20000004000 */
[----:B------:R-:W-:Y:S01]  /*6f40*/  FFMA.SAT R45, -R31, R156, 0.5 ;  /* 0x3f0000001f2d7423 */ /* 0x000fe2000000219c */
[----:B------:R-:W-:Y:S02]  /*6f50*/  HADD2.F32 R33, -RZ, R8.H0_H0 ;  /* 0x20000008ff217230 */ /* 0x000fe40000004100 */
[----:B------:R-:W-:Y:S01]  /*6f60*/  FMUL R64, R154, R64 ;  /* 0x000000409a407220 */ /* 0x000fe20000400000 */
[----:B------:R-:W-:Y:S01]  /*6f70*/  FADD R43, R50, -12583039 ;  /* 0xcb40007f322b7421 */ /* 0x000fe20000000000 */
[----:B------:R-:W-:Y:S01]  /*6f80*/  FFMA.RM R53, R45, R0, 12582913 ;  /* 0x4b4000012d357423 */ /* 0x000fe20000004000 */
[----:B------:R-:W-:Y:S01]  /*6f90*/  FFMA.SAT R45, -R32, R156, 0.5 ;  /* 0x3f000000202d7423 */ /* 0x000fe2000000219c */
[----:B------:R2:W-:Y:S01]  /*6fa0*/  MUFU.EX2 R47, R38 ;  /* 0x00000026002f7308 */ /* 0x0005e20000000800 */
[----:B-1----:R-:W-:Y:S01]  /*6fb0*/  FFMA R35, -R28, 1.925963033500011079e-08, R41 ;  /* 0x32a570601c237823 */ /* 0x002fe20000000129 */
[----:B------:R-:W-:Y:S01]  /*6fc0*/  FFMA R41, R153, R44, R26 ;  /* 0x0000002c99297223 */ /* 0x000fe2000000001a */
[----:B------:R-:W-:-:S02]  /*6fd0*/  HADD2.F32 R26, -RZ, R10.H0_H0 ;  /* 0x2000000aff1a7230 */ /* 0x000fc40000004100 */
[----:B------:R-:W-:Y:S01]  /*6fe0*/  FFMA R33, R153, R33, R64 ;  /* 0x0000002199217223 */ /* 0x000fe20000000040 */
[----:B------:R-:W-:Y:S01]  /*6ff0*/  FFMA R43, -R30, 1.4426950216293334961, -R43 ;  /* 0x3fb8aa3b1e2b7823 */ /* 0x000fe2000000092b */
[----:B------:R-:W-:Y:S01]  /*7000*/  FFMA.RM R54, R45, R0, 12582913 ;  /* 0x4b4000012d367423 */ /* 0x000fe20000004000 */
[----:B------:R-:W-:Y:S01]  /*7010*/  FFMA R34, -R21, 1.925963033500011079e-08, R34 ;  /* 0x32a5706015227823 */ /* 0x000fe20000000122 */
[----:B------:R-:W-:Y:S01]  /*7020*/  FFMA.SAT R55, -R33, R156, 0.5 ;  /* 0x3f00000021377423 */ /* 0x000fe2000000219c */
[----:B--2---:R-:W-:Y:S01]  /*7030*/  FFMA R38, -R29, 1.925963033500011079e-08, R42 ;  /* 0x32a570601d267823 */ /* 0x004fe2000000012a */
[----:B------:R-:W-:Y:S01]  /*7040*/  FMUL R42, R154, R68 ;  /* 0x000000449a2a7220 */ /* 0x000fe20000400000 */
[----:B------:R-:W-:Y:S01]  /*7050*/  FFMA R44, -R30, 1.925963033500011079e-08, R43 ;  /* 0x32a570601e2c7823 */ /* 0x000fe2000000012b */
[----:B------:R-:W-:Y:S02]  /*7060*/  HADD2.F32 R43, -RZ, R10.H1_H1 ;  /* 0x3000000aff2b7230 */ /* 0x000fe40000004100 */
[----:B------:R-:W-:Y:S01]  /*7070*/  FFMA.RM R56, R55, R0, 12582913 ;  /* 0x4b40000137387423 */ /* 0x000fe20000004000 */
[----:B------:R-:W-:Y:S01]  /*7080*/  FFMA R42, R153, R26, R42 ;  /* 0x0000001a992a7223 */ /* 0x000fe2000000002a */
[----:B------:R-:W-:Y:S01]  /*7090*/  FADD R26, R53, -12583039 ;  /* 0xcb40007f351a7421 */ /* 0x000fe20000000000 */
[----:B------:R-:W-:Y:S01]  /*70a0*/  FADD R45, R54, -12583039 ;  /* 0xcb40007f362d7421 */ /* 0x000fe20000000000 */
[----:B------:R-:W1:Y:S01]  /*70b0*/  MUFU.EX2 R34, R34 ;  /* 0x0000002200227308 */ /* 0x000e620000000800 */
[----:B------:R-:W-:-:S02]  /*70c0*/  HADD2.F32 R59, -RZ, R11.H0_H0 ;  /* 0x2000000bff3b7230 */ /* 0x000fc40000004100 */
[C---:B------:R-:W-:Y:S01]  /*70d0*/  FFMA R46, -R31.reuse, 1.4426950216293334961, -R26 ;  /* 0x3fb8aa3b1f2e7823 */ /* 0x040fe2000000091a */
[----:B------:R-:W-:Y:S01]  /*70e0*/  FMUL R26, R154, R69 ;  /* 0x000000459a1a7220 */ /* 0x000fe20000400000 */
[----:B------:R-:W-:Y:S01]  /*70f0*/  FFMA R45, -R32, 1.4426950216293334961, -R45 ;  /* 0x3fb8aa3b202d7823 */ /* 0x000fe2000000092d */
[----:B------:R-:W-:Y:S02]  /*7100*/  HADD2.F32 R62, -RZ, R11.H1_H1 ;  /* 0x3000000bff3e7230 */ /* 0x000fe40000004100 */
[----:B------:R-:W-:Y:S01]  /*7110*/  FFMA R46, -R31, 1.925963033500011079e-08, R46 ;  /* 0x32a570601f2e7823 */ /* 0x000fe2000000012e */
[----:B------:R-:W-:Y:S01]  /*7120*/  FFMA R43, R153, R43, R26 ;  /* 0x0000002b992b7223 */ /* 0x000fe2000000001a */
[----:B------:R-:W-:Y:S01]  /*7130*/  FADD R26, R56, -12583039 ;  /* 0xcb40007f381a7421 */ /* 0x000fe20000000000 */
[----:B------:R2:W-:Y:S01]  /*7140*/  MUFU.EX2 R52, R44 ;  /* 0x0000002c00347308 */ /* 0x0005e20000000800 */
[----:B------:R-:W-:Y:S01]  /*7150*/  FFMA R45, -R32, 1.925963033500011079e-08, R45 ;  /* 0x32a57060202d7823 */ /* 0x000fe2000000012d */
[-C--:B------:R-:W-:Y:S01]  /*7160*/  FFMA.SAT R57, -R39, R156.reuse, 0.5 ;  /* 0x3f00000027397423 */ /* 0x080fe2000000219c */
[----:B------:R-:W-:Y:S01]  /*7170*/  FFMA R26, -R33, 1.4426950216293334961, -R26 ;  /* 0x3fb8aa3b211a7823 */ /* 0x000fe2000000091a */
[-C--:B------:R-:W-:Y:S01]  /*7180*/  FFMA.SAT R63, -R41, R156.reuse, 0.5 ;  /* 0x3f000000293f7423 */ /* 0x080fe2000000219c */
[----:B------:R-:W-:Y:S01]  /*7190*/  FFMA.SAT R65, -R42, R156, 0.5 ;  /* 0x3f0000002a417423 */ /* 0x000fe2000000219c */
[----:B------:R-:W-:Y:S01]  /*71a0*/  FFMA.RM R58, R57, R0, 12582913 ;  /* 0x4b400001393a7423 */ /* 0x000fe20000004000 */
[----:B------:R-:W-:Y:S01]  /*71b0*/  FFMA.SAT R57, -R40, R156, 0.5 ;  /* 0x3f00000028397423 */ /* 0x000fe2000000219c */
[----:B------:R3:W-:Y:S01]  /*71c0*/  MUFU.EX2 R55, R46 ;  /* 0x0000002e00377308 */ /* 0x0007e20000000800 */
[C---:B--2---:R-:W-:Y:S01]  /*71d0*/  FMUL R44, R154.reuse, R70 ;  /* 0x000000469a2c7220 */ /* 0x044fe20000400000 */
[----:B------:R-:W-:Y:S01]  /*71e0*/  FFMA.SAT R67, -R43, R156, 0.5 ;  /* 0x3f0000002b437423 */ /* 0x000fe2000000219c */
[----:B------:R-:W-:Y:S01]  /*71f0*/  SHF.L.U32 R3, R3, 0x17, RZ ;  /* 0x0000001703037819 */ /* 0x000fe200000006ff */
[-C--:B------:R-:W-:Y:S01]  /*7200*/  FFMA.RM R63, R63, R0.reuse, 12582913 ;  /* 0x4b4000013f3f7423 */ /* 0x080fe20000004000 */
[----:B------:R-:W-:Y:S01]  /*7210*/  FFMA R44, R153, R59, R44 ;  /* 0x0000003b992c7223 */ /* 0x000fe2000000002c */
[-C--:B------:R-:W-:Y:S01]  /*7220*/  FFMA.RM R59, R57, R0.reuse, 12582913 ;  /* 0x4b400001393b7423 */ /* 0x080fe20000004000 */
[----:B------:R-:W-:Y:S01]  /*7230*/  FFMA.RM R65, R65, R0, 12582913 ;  /* 0x4b40000141417423 */ /* 0x000fe20000004000 */
[----:B------:R-:W-:Y:S01]  /*7240*/  MUFU.EX2 R51, R38 ;  /* 0x0000002600337308 */ /* 0x000fe20000000800 */
[----:B---3--:R-:W-:Y:S01]  /*7250*/  FFMA R46, -R33, 1.925963033500011079e-08, R26 ;  /* 0x32a57060212e7823 */ /* 0x008fe2000000011a */
[----:B------:R-:W-:Y:S01]  /*7260*/  FMUL R26, R154, R71 ;  /* 0x000000479a1a7220 */ /* 0x000fe20000400000 */
[----:B------:R-:W-:Y:S01]  /*7270*/  FFMA.SAT R69, -R44, R156, 0.5 ;  /* 0x3f0000002c457423 */ /* 0x000fe2000000219c */
[----:B-1----:R-:W-:Y:S01]  /*7280*/  FFMA R157, R3, R34, 1 ;  /* 0x3f800000039d7423 */ /* 0x002fe20000000022 */
[----:B------:R-:W-:Y:S01]  /*7290*/  FADD R60, R58, -12583039 ;  /* 0xcb40007f3a3c7421 */ /* 0x000fe20000000000 */
[----:B------:R-:W-:Y:S01]  /*72a0*/  FADD R61, R59, -12583039 ;  /* 0xcb40007f3b3d7421 */ /* 0x000fe20000000000 */
[----:B------:R-:W-:Y:S01]  /*72b0*/  FFMA.RM R69, R69, R0, 12582913 ;  /* 0x4b40000145457423 */ /* 0x000fe20000004000 */
[----:B------:R1:W-:Y:S01]  /*72c0*/  MUFU.EX2 R38, R45 ;  /* 0x0000002d00267308 */ /* 0x0003e20000000800 */
[----:B------:R-:W-:Y:S01]  /*72d0*/  SHF.L.U32 R27, R27, 0x17, RZ ;  /* 0x000000171b1b7819 */ /* 0x000fe200000006ff */
[----:B------:R-:W-:Y:S01]  /*72e0*/  FFMA R60, -R39, 1.4426950216293334961, -R60 ;  /* 0x3fb8aa3b273c7823 */ /* 0x000fe2000000093c */
[----:B------:R-:W-:Y:S01]  /*72f0*/  FADD R3, R69, -12583039 ;  /* 0xcb40007f45037421 */ /* 0x000fe20000000000 */
[----:B------:R-:W-:Y:S01]  /*7300*/  FFMA R61, -R40, 1.4426950216293334961, -R61 ;  /* 0x3fb8aa3b283d7823 */ /* 0x000fe2000000093d */
[----:B------:R-:W-:Y:S01]  /*7310*/  SHF.L.U32 R48, R48, 0x17, RZ ;  /* 0x0000001730307819 */ /* 0x000fe200000006ff */
[----:B------:R-:W-:Y:S01]  /*7320*/  FFMA R64, R27, R36, 1 ;  /* 0x3f8000001b407423 */ /* 0x000fe20000000024 */
[----:B------:R-:W-:Y:S01]  /*7330*/  FFMA R3, -R44, 1.4426950216293334961, -R3 ;  /* 0x3fb8aa3b2c037823 */ /* 0x000fe20000000903 */
[----:B------:R-:W2:Y:S01]  /*7340*/  MUFU.EX2 R35, R35 ;  /* 0x0000002300237308 */ /* 0x000ea20000000800 */
[----:B-1----:R-:W-:Y:S01]  /*7350*/  FFMA R45, R153, R62, R26 ;  /* 0x0000003e992d7223 */ /* 0x002fe2000000001a */
[----:B------:R-:W-:Y:S01]  /*7360*/  FFMA.RM R62, R67, R0, 12582913 ;  /* 0x4b400001433e7423 */ /* 0x000fe20000004000 */
[----:B------:R-:W-:Y:S01]  /*7370*/  FADD R26, R63, -12583039 ;  /* 0xcb40007f3f1a7421 */ /* 0x000fe20000000000 */
[----:B------:R-:W-:Y:S01]  /*7380*/  FADD R67, R65, -12583039 ;  /* 0xcb40007f41437421 */ /* 0x000fe20000000000 */
[----:B------:R-:W-:Y:S01]  /*7390*/  FFMA.SAT R71, -R45, R156, 0.5 ;  /* 0x3f0000002d477423 */ /* 0x000fe2000000219c */
[----:B------:R-:W-:Y:S01]  /*73a0*/  FFMA R60, -R39, 1.925963033500011079e-08, R60 ;  /* 0x32a57060273c7823 */ /* 0x000fe2000000013c */
[----:B------:R-:W-:Y:S01]  /*73b0*/  FFMA R26, -R41, 1.4426950216293334961, -R26 ;  /* 0x3fb8aa3b291a7823 */ /* 0x000fe2000000091a */
[----:B------:R-:W-:Y:S01]  /*73c0*/  FFMA R67, -R42, 1.4426950216293334961, -R67 ;  /* 0x3fb8aa3b2a437823 */ /* 0x000fe20000000943 */
[----:B------:R-:W-:Y:S01]  /*73d0*/  FFMA.RM R71, R71, R0, 12582913 ;  /* 0x4b40000147477423 */ /* 0x000fe20000004000 */
[----:B------:R-:W-:Y:S01]  /*73e0*/  FADD R0, R62, -12583039 ;  /* 0xcb40007f3e007421 */ /* 0x000fe20000000000 */
[----:B------:R1:W3:Y:S01]  /*73f0*/  MUFU.EX2 R57, R46 ;  /* 0x0000002e00397308 */ /* 0x0002e20000000800 */
[----:B------:R-:W-:Y:S01]  /*7400*/  FFMA R61, -R40, 1.925963033500011079e-08, R61 ;  /* 0x32a57060283d7823 */ /* 0x000fe2000000013d */
[----:B------:R-:W-:Y:S01]  /*7410*/  FADD R34, R71, -12583039 ;  /* 0xcb40007f47227421 */ /* 0x000fe20000000000 */
[----:B------:R-:W-:Y:S01]  /*7420*/  FFMA R0, -R43, 1.4426950216293334961, -R0 ;  /* 0x3fb8aa3b2b007823 */ /* 0x000fe20000000900 */
[----:B------:R-:W-:Y:S01]  /*7430*/  FFMA R26, -R41, 1.925963033500011079e-08, R26 ;  /* 0x32a57060291a7823 */ /* 0x000fe2000000011a */
[----:B------:R-:W-:Y:S01]  /*7440*/  FFMA R67, -R42, 1.925963033500011079e-08, R67 ;  /* 0x32a570602a437823 */ /* 0x000fe20000000143 */
[----:B------:R-:W-:Y:S01]  /*7450*/  FFMA R34, -R45, 1.4426950216293334961, -R34 ;  /* 0x3fb8aa3b2d227823 */ /* 0x000fe20000000922 */
[----:B------:R-:W-:Y:S01]  /*7460*/  FFMA R0, -R43, 1.925963033500011079e-08, R0 ;  /* 0x32a570602b007823 */ /* 0x000fe20000000100 */
[----:B------:R-:W-:Y:S01]  /*7470*/  FFMA R3, -R44, 1.925963033500011079e-08, R3 ;  /* 0x32a570602c037823 */ /* 0x000fe20000000103 */
[----:B-1----:R-:W-:Y:S01]  /*7480*/  SHF.L.U32 R46, R37, 0x17, RZ ;  /* 0x00000017252e7819 */ /* 0x002fe200000006ff */
[----:B------:R-:W-:Y:S01]  /*7490*/  FFMA R34, -R45, 1.925963033500011079e-08, R34 ;  /* 0x32a570602d227823 */ /* 0x000fe20000000122 */
[----:B------:R-:W-:Y:S01]  /*74a0*/  IADD3 R27, R157, 0x1800000, RZ ;  /* 0x018000009d1b7810 */ /* 0x000fe20007ffe0ff */
[----:B------:R-:W1:Y:S01]  /*74b0*/  MUFU.EX2 R60, R60 ;  /* 0x0000003c003c7308 */ /* 0x000e620000000800 */
[----:B------:R-:W-:Y:S01]  /*74c0*/  BSSY B1, `(.L_x_171) ;  /* 0x000002d000017945 */ /* 0x000fe20003800000 */
[----:B------:R-:W-:Y:S01]  /*74d0*/  FFMA R46, R46, R47, 1 ;  /* 0x3f8000002e2e7423 */ /* 0x000fe2000000002f */
[----:B--2---:R-:W-:Y:S01]  /*74e0*/  FFMA R47, R48, R35, 1 ;  /* 0x3f800000302f7423 */ /* 0x004fe20000000023 */
[----:B------:R-:W-:-:S02]  /*74f0*/  LOP3.LUT R27, R27, 0x7f800000, RZ, 0xc0, !PT ;  /* 0x7f8000001b1b7812 */ /* 0x000fc400078ec0ff */
[----:B------:R-:W-:Y:S02]  /*7500*/  SHF.L.U32 R48, R49, 0x17, RZ ;  /* 0x0000001731307819 */ /* 0x000fe400000006ff */
[----:B------:R-:W2:Y:S01]  /*7510*/  MUFU.EX2 R61, R61 ;  /* 0x0000003d003d7308 */ /* 0x000ea20000000800 */
[----:B------:R-:W-:Y:S02]  /*7520*/  SHF.L.U32 R49, R50, 0x17, RZ ;  /* 0x0000001732317819 */ /* 0x000fe400000006ff */
[----:B------:R-:W-:Y:S01]  /*7530*/  ISETP.GT.U32.AND P2, PT, R27, 0x1ffffff, PT ;  /* 0x01ffffff1b00780c */ /* 0x000fe20003f44070 */
[----:B------:R-:W-:Y:S01]  /*7540*/  FFMA R48, R48, R51, 1 ;  /* 0x3f80000030307423 */ /* 0x000fe20000000033 */
[----:B------:R-:W-:Y:S01]  /*7550*/  SHF.L.U32 R50, R53, 0x17, RZ ;  /* 0x0000001735327819 */ /* 0x000fe200000006ff */
[----:B------:R-:W-:Y:S01]  /*7560*/  FFMA R49, R49, R52, 1 ;  /* 0x3f80000031317423 */ /* 0x000fe20000000034 */
[----:B------:R-:W-:Y:S01]  /*7570*/  SHF.L.U32 R52, R56, 0x17, RZ ;  /* 0x0000001738347819 */ /* 0x000fe200000006ff */
[----:B------:R-:W4:Y:S01]  /*7580*/  MUFU.EX2 R26, R26 ;  /* 0x0000001a001a7308 */ /* 0x000f220000000800 */
[----:B------:R-:W-:Y:S01]  /*7590*/  SHF.L.U32 R51, R54, 0x17, RZ ;  /* 0x0000001736337819 */ /* 0x000fe200000006ff */
[----:B------:R-:W-:Y:S01]  /*75a0*/  FFMA R50, R50, R55, 1 ;  /* 0x3f80000032327423 */ /* 0x000fe20000000037 */
[----:B------:R-:W-:Y:S01]  /*75b0*/  SHF.L.U32 R53, R58, 0x17, RZ ;  /* 0x000000173a357819 */ /* 0x000fe200000006ff */
[----:B---3--:R-:W-:Y:S01]  /*75c0*/  FFMA R52, R52, R57, 1 ;  /* 0x3f80000034347423 */ /* 0x008fe20000000039 */
[----:B------:R-:W-:Y:S01]  /*75d0*/  SHF.L.U32 R54, R59, 0x17, RZ ;  /* 0x000000173b367819 */ /* 0x000fe200000006ff */
[----:B------:R-:W-:Y:S01]  /*75e0*/  FFMA R51, R51, R38, 1 ;  /* 0x3f80000033337423 */ /* 0x000fe20000000026 */
[----:B------:R-:W-:Y:S01]  /*75f0*/  SHF.L.U32 R55, R63, 0x17, RZ ;  /* 0x000000173f377819 */ /* 0x000fe200000006ff */
[----:B------:R-:W3:Y:S01]  /*7600*/  MUFU.EX2 R67, R67 ;  /* 0x0000004300437308 */ /* 0x000ee20000000800 */
[----:B------:R-:W-:Y:S01]  /*7610*/  SHF.L.U32 R56, R65, 0x17, RZ ;  /* 0x0000001741387819 */ /* 0x000fe200000006ff */
[----:B-1----:R-:W-:Y:S01]  /*7620*/  FFMA R53, R53, R60, 1 ;  /* 0x3f80000035357423 */ /* 0x002fe2000000003c */
[----:B------:R-:W-:Y:S01]  /*7630*/  SHF.L.U32 R57, R62, 0x17, RZ ;  /* 0x000000173e397819 */ /* 0x000fe200000006ff */
[----:B--2---:R-:W-:Y:S01]  /*7640*/  FFMA R54, R54, R61, 1 ;  /* 0x3f80000036367423 */ /* 0x004fe2000000003d */
[----:B------:R-:W-:-:S02]  /*7650*/  SHF.L.U32 R58, R69, 0x17, RZ ;  /* 0x00000017453a7819 */ /* 0x000fc400000006ff */
[----:B------:R-:W-:Y:S01]  /*7660*/  SHF.L.U32 R59, R71, 0x17, RZ ;  /* 0x00000017473b7819 */ /* 0x000fe200000006ff */
[----:B------:R-:W1:Y:S01]  /*7670*/  MUFU.EX2 R0, R0 ;  /* 0x0000000000007308 */ /* 0x000e620000000800 */
[----:B----4-:R-:W-:-:S07]  /*7680*/  FFMA R55, R55, R26, 1 ;  /* 0x3f80000037377423 */ /* 0x010fce000000001a */
        /* <DEDUP_REMOVED lines=12> */
.L_x_172:
[----:B------:R-:W1:Y:S02]  /*7750*/  MUFU.RCP R60, R157 ;  /* 0x0000009d003c7308 */ /* 0x000e640000001000 */
[----:B-1----:R-:W-:-:S04]  /*7760*/  FFMA R0, R157, R60, -1 ;  /* 0xbf8000009d007423 */ /* 0x002fc8000000003c */
[----:B------:R-:W-:-:S04]  /*7770*/  FADD.FTZ R3, -R0, -RZ ;  /* 0x800000ff00037221 */ /* 0x000fc80000010100 */
[----:B------:R-:W-:-:S07]  /*7780*/  FFMA R60, R60, R3, R60 ;  /* 0x000000033c3c7223 */ /* 0x000fce000000003c */
.L_x_173:
[----:B------:R-:W-:Y:S05]  /*7790*/  BSYNC B1 ;  /* 0x0000000000017941 */ /* 0x000fea0003800000 */
.L_x_171:
        /* <DEDUP_REMOVED lines=10> */
.L_x_175:
[----:B------:R-:W1:Y:S02]  /*7840*/  MUFU.RCP R61, R64 ;  /* 0x00000040003d7308 */ /* 0x000e640000001000 */
[----:B-1----:R-:W-:-:S04]  /*7850*/  FFMA R0, R64, R61, -1 ;  /* 0xbf80000040007423 */ /* 0x002fc8000000003d */
[----:B------:R-:W-:-:S04]  /*7860*/  FADD.FTZ R0, -R0, -RZ ;  /* 0x800000ff00007221 */ /* 0x000fc80000010100 */
[----:B------:R-:W-:-:S07]  /*7870*/  FFMA R61, R61, R0, R61 ;  /* 0x000000003d3d7223 */ /* 0x000fce000000003d */
.L_x_176:
[----:B------:R-:W-:Y:S05]  /*7880*/  BSYNC B1 ;  /* 0x0000000000017941 */ /* 0x000fea0003800000 */
.L_x_174:
        /* <DEDUP_REMOVED lines=10> */
.L_x_178:
[----:B------:R-:W1:Y:S02]  /*7930*/  MUFU.RCP R3, R46 ;  /* 0x0000002e00037308 */ /* 0x000e640000001000 */
[----:B-1----:R-:W-:-:S04]  /*7940*/  FFMA R0, R46, R3, -1 ;  /* 0xbf8000002e007423 */ /* 0x002fc80000000003 */
[----:B------:R-:W-:-:S04]  /*7950*/  FADD.FTZ R0, -R0, -RZ ;  /* 0x800000ff00007221 */ /* 0x000fc80000010100 */
[----:B------:R-:W-:-:S07]  /*7960*/  FFMA R62, R3, R0, R3 ;  /* 0x00000000033e7223 */ /* 0x000fce0000000003 */
.L_x_179:
[----:B------:R-:W-:Y:S05]  /*7970*/  BSYNC B1 ;  /* 0x0000000000017941 */ /* 0x000fea0003800000 */
.L_x_177:
        /* <DEDUP_REMOVED lines=10> */
.L_x_181:
[----:B------:R-:W1:Y:S02]  /*7a20*/  MUFU.RCP R0, R47 ;  /* 0x0000002f00007308 */ /* 0x000e640000001000 */
[----:B-1----:R-:W-:-:S04]  /*7a30*/  FFMA R3, R47, R0, -1 ;  /* 0xbf8000002f037423 */ /* 0x002fc80000000000 */
[----:B------:R-:W-:-:S04]  /*7a40*/  FADD.FTZ R3, -R3, -RZ ;  /* 0x800000ff03037221 */ /* 0x000fc80000010100 */
[----:B------:R-:W-:-:S07]  /*7a50*/  FFMA R63, R0, R3, R0 ;  /* 0x00000003003f7223 */ /* 0x000fce0000000000 */
.L_x_182:
[----:B------:R-:W-:Y:S05]  /*7a60*/  BSYNC B1 ;  /* 0x0000000000017941 */ /* 0x000fea0003800000 */
.L_x_180:
        /* <DEDUP_REMOVED lines=10> */
.L_x_184:
[----:B------:R-:W1:Y:S02]  /*7b10*/  MUFU.RCP R3, R48 ;  /* 0x0000003000037308 */ /* 0x000e640000001000 */
[----:B-1----:R-:W-:-:S04]  /*7b20*/  FFMA R0, R48, R3, -1 ;  /* 0xbf80000030007423 */ /* 0x002fc80000000003 */
[----:B------:R-:W-:-:S04]  /*7b30*/  FADD.FTZ R0, -R0, -RZ ;  /* 0x800000ff00007221 */ /* 0x000fc80000010100 */
[----:B------:R-:W-:-:S07]  /*7b40*/  FFMA R46, R3, R0, R3 ;  /* 0x00000000032e7223 */ /* 0x000fce0000000003 */
.L_x_185:
[----:B------:R-:W-:Y:S05]  /*7b50*/  BSYNC B1 ;  /* 0x0000000000017941 */ /* 0x000fea0003800000 */
.L_x_183:
        /* <DEDUP_REMOVED lines=10> */
.L_x_187:
[----:B------:R-:W1:Y:S02]  /*7c00*/  MUFU.RCP R0, R49 ;  /* 0x0000003100007308 */ /* 0x000e640000001000 */
[----:B-1----:R-:W-:-:S04]  /*7c10*/  FFMA R3, R49, R0, -1 ;  /* 0xbf80000031037423 */ /* 0x002fc80000000000 */
[----:B------:R-:W-:-:S04]  /*7c20*/  FADD.FTZ R3, -R3, -RZ ;  /* 0x800000ff03037221 */ /* 0x000fc80000010100 */
[----:B------:R-:W-:-:S07]  /*7c30*/  FFMA R47, R0, R3, R0 ;  /* 0x00000003002f7223 */ /* 0x000fce0000000000 */
.L_x_188:
[----:B------:R-:W-:Y:S05]  /*7c40*/  BSYNC B1 ;  /* 0x0000000000017941 */ /* 0x000fea0003800000 */
.L_x_186:
        /* <DEDUP_REMOVED lines=10> */
.L_x_190:
[----:B------:R-:W1:Y:S02]  /*7cf0*/  MUFU.RCP R3, R50 ;  /* 0x0000003200037308 */ /* 0x000e640000001000 */
[----:B-1----:R-:W-:-:S04]  /*7d00*/  FFMA R0, R50, R3, -1 ;  /* 0xbf80000032007423 */ /* 0x002fc80000000003 */
[----:B------:R-:W-:-:S04]  /*7d10*/  FADD.FTZ R0, -R0, -RZ ;  /* 0x800000ff00007221 */ /* 0x000fc80000010100 */
[----:B------:R-:W-:-:S07]  /*7d20*/  FFMA R48, R3, R0, R3 ;  /* 0x0000000003307223 */ /* 0x000fce0000000003 */
.L_x_191:
[----:B------:R-:W-:Y:S05]  /*7d30*/  BSYNC B1 ;  /* 0x0000000000017941 */ /* 0x000fea0003800000 */
.L_x_189:
        /* <DEDUP_REMOVED lines=10> */
.L_x_193:
[----:B------:R-:W1:Y:S02]  /*7de0*/  MUFU.RCP R0, R51 ;  /* 0x0000003300007308 */ /* 0x000e640000001000 */
[----:B-1----:R-:W-:-:S04]  /*7df0*/  FFMA R3, R51, R0, -1 ;  /* 0xbf80000033037423 */ /* 0x002fc80000000000 */
[----:B------:R-:W-:-:S04]  /*7e00*/  FADD.FTZ R3, -R3, -RZ ;  /* 0x800000ff03037221 */ /* 0x000fc80000010100 */
[----:B------:R-:W-:-:S07]  /*7e10*/  FFMA R49, R0, R3, R0 ;  /* 0x0000000300317223 */ /* 0x000fce0000000000 */
.L_x_194:
[----:B------:R-:W-:Y:S05]  /*7e20*/  BSYNC B1 ;  /* 0x0000000000017941 */ /* 0x000fea0003800000 */
.L_x_192:
        /* <DEDUP_REMOVED lines=10> */
.L_x_196:
[----:B------:R-:W1:Y:S02]  /*7ed0*/  MUFU.RCP R3, R52 ;  /* 0x0000003400037308 */ /* 0x000e640000001000 */
[----:B-1----:R-:W-:-:S04]  /*7ee0*/  FFMA R0, R52, R3, -1 ;  /* 0xbf80000034007423 */ /* 0x002fc80000000003 */
[----:B------:R-:W-:-:S04]  /*7ef0*/  FADD.FTZ R0, -R0, -RZ ;  /* 0x800000ff00007221 */ /* 0x000fc80000010100 */
[----:B------:R-:W-:-:S07]  /*7f00*/  FFMA R50, R3, R0, R3 ;  /* 0x0000000003327223 */ /* 0x000fce0000000003 */
.L_x_197:
[----:B------:R-:W-:Y:S05]  /*7f10*/  BSYNC B1 ;  /* 0x0000000000017941 */ /* 0x000fea0003800000 */
.L_x_195:
        /* <DEDUP_REMOVED lines=10> */
.L_x_199:
[----:B------:R-:W1:Y:S02]  /*7fc0*/  MUFU.RCP R52, R53 ;  /* 0x0000003500347308 */ /* 0x000e640000001000 */
[----:B-1----:R-:W-:-:S04]  /*7fd0*/  FFMA R0, R53, R52, -1 ;  /* 0xbf80000035007423 */ /* 0x002fc80000000034 */
[----:B------:R-:W-:-:S04]  /*7fe0*/  FADD.FTZ R3, -R0, -RZ ;  /* 0x800000ff00037221 */ /* 0x000fc80000010100 */
[----:B------:R-:W-:-:S07]  /*7ff0*/  FFMA R52, R52, R3, R52 ;  /* 0x0000000334347223 */ /* 0x000fce0000000034 */
.L_x_200:
[----:B------:R-:W-:Y:S05]  /*8000*/  BSYNC B1 ;  /* 0x0000000000017941 */ /* 0x000fea0003800000 */
.L_x_198:
        /* <DEDUP_REMOVED lines=10> */
.L_x_202:
[----:B------:R-:W1:Y:S02]  /*80b0*/  MUFU.RCP R51, R54 ;  /* 0x0000003600337308 */ /* 0x000e640000001000 */
[----:B-1----:R-:W-:-:S04]  /*80c0*/  FFMA R0, R54, R51, -1 ;  /* 0xbf80000036007423 */ /* 0x002fc80000000033 */
[----:B------:R-:W-:-:S04]  /*80d0*/  FADD.FTZ R0, -R0, -RZ ;  /* 0x800000ff00007221 */ /* 0x000fc80000010100 */
[----:B------:R-:W-:-:S07]  /*80e0*/  FFMA R51, R51, R0, R51 ;  /* 0x0000000033337223 */ /* 0x000fce0000000033 */
.L_x_203:
[----:B------:R-:W-:Y:S05]  /*80f0*/  BSYNC B1 ;  /* 0x0000000000017941 */ /* 0x000fea0003800000 */
.L_x_201:
        /* <DEDUP_REMOVED lines=10> */
.L_x_205:
[----:B------:R-:W1:Y:S02]  /*81a0*/  MUFU.RCP R54, R55 ;  /* 0x0000003700367308 */ /* 0x000e640000001000 */
[----:B-1----:R-:W-:-:S04]  /*81b0*/  FFMA R0, R55, R54, -1 ;  /* 0xbf80000037007423 */ /* 0x002fc80000000036 */
[----:B------:R-:W-:-:S04]  /*81c0*/  FADD.FTZ R3, -R0, -RZ ;  /* 0x800000ff00037221 */ /* 0x000fc80000010100 */
[----:B------:R-:W-:-:S07]  /*81d0*/  FFMA R54, R54, R3, R54 ;  /* 0x0000000336367223 */ /* 0x000fce0000000036 */
.L_x_206:
[----:B------:R-:W-:Y:S05]  /*81e0*/  BSYNC B1 ;  /* 0x0000000000017941 */ /* 0x000fea0003800000 */
.L_x_204:
        /* <DEDUP_REMOVED lines=10> */
.L_x_208:
[----:B------:R-:W1:Y:S02]  /*8290*/  MUFU.RCP R53, R56 ;  /* 0x0000003800357308 */ /* 0x000e640000001000 */
[----:B-1----:R-:W-:-:S04]  /*82a0*/  FFMA R0, R56, R53, -1 ;  /* 0xbf80000038007423 */ /* 0x002fc80000000035 */
[----:B------:R-:W-:-:S04]  /*82b0*/  FADD.FTZ R0, -R0, -RZ ;  /* 0x800000ff00007221 */ /* 0x000fc80000010100 */
[----:B------:R-:W-:-:S07]  /*82c0*/  FFMA R53, R53, R0, R53 ;  /* 0x0000000035357223 */ /* 0x000fce0000000035 */
.L_x_209:
[----:B------:R-:W-:Y:S05]  /*82d0*/  BSYNC B1 ;  /* 0x0000000000017941 */ /* 0x000fea0003800000 */
.L_x_207:
        /* <DEDUP_REMOVED lines=10> */
.L_x_211:
[----:B------:R-:W1:Y:S02]  /*8380*/  MUFU.RCP R56, R57 ;  /* 0x0000003900387308 */ /* 0x000e640000001000 */
[----:B-1----:R-:W-:-:S04]  /*8390*/  FFMA R0, R57, R56, -1 ;  /* 0xbf80000039007423 */ /* 0x002fc80000000038 */
[----:B------:R-:W-:-:S04]  /*83a0*/  FADD.FTZ R3, -R0, -RZ ;  /* 0x800000ff00037221 */ /* 0x000fc80000010100 */
[----:B------:R-:W-:-:S07]  /*83b0*/  FFMA R56, R56, R3, R56 ;  /* 0x0000000338387223 */ /* 0x000fce0000000038 */
.L_x_212:
[----:B------:R-:W-:Y:S05]  /*83c0*/  BSYNC B1 ;  /* 0x0000000000017941 */ /* 0x000fea0003800000 */
.L_x_210:
        /* <DEDUP_REMOVED lines=10> */
.L_x_214:
[----:B------:R-:W1:Y:S02]  /*8470*/  MUFU.RCP R55, R58 ;  /* 0x0000003a00377308 */ /* 0x000e640000001000 */
[----:B-1----:R-:W-:-:S04]  /*8480*/  FFMA R0, R58, R55, -1 ;  /* 0xbf8000003a007423 */ /* 0x002fc80000000037 */
[----:B------:R-:W-:-:S04]  /*8490*/  FADD.FTZ R0, -R0, -RZ ;  /* 0x800000ff00007221 */ /* 0x000fc80000010100 */
[----:B------:R-:W-:-:S07]  /*84a0*/  FFMA R55, R55, R0, R55 ;  /* 0x0000000037377223 */ /* 0x000fce0000000037 */
.L_x_215:
[----:B------:R-:W-:Y:S05]  /*84b0*/  BSYNC B1 ;  /* 0x0000000000017941 */ /* 0x000fea0003800000 */
.L_x_213:
        /* <DEDUP_REMOVED lines=9> */
.L_x_217:
[----:B------:R-:W1:Y:S02]  /*8550*/  MUFU.RCP R0, R59 ;  /* 0x0000003b00007308 */ /* 0x000e640000001000 */
[----:B-1----:R-:W-:-:S04]  /*8560*/  FFMA R3, R59, R0, -1 ;  /* 0xbf8000003b037423 */ /* 0x002fc80000000000 */
[----:B------:R-:W-:-:S04]  /*8570*/  FADD.FTZ R3, -R3, -RZ ;  /* 0x800000ff03037221 */ /* 0x000fc80000010100 */
[----:B------:R-:W-:-:S07]  /*8580*/  FFMA R0, R0, R3, R0 ;  /* 0x0000000300007223 */ /* 0x000fce0000000000 */
.L_x_218:
[----:B------:R-:W-:Y:S05]  /*8590*/  BSYNC B1 ;  /* 0x0000000000017941 */ /* 0x000fea0003800000 */
.L_x_216:
        /* <DEDUP_REMOVED lines=46> */
.L_x_220:
[----:B------:R-:W-:Y:S05]  /*8880*/  BSYNC B0 ;  /* 0x0000000000007941 */ /* 0x000fea0003800000 */
.L_x_219:
[----:B-1----:R-:W-:Y:S01]  /*8890*/  IADD3 R0, R14, 0x4200, RZ ;  /* 0x000042000e007810 */ /* 0x002fe20007ffe0ff */
        /* <DEDUP_REMOVED lines=8> */
.L_x_223:
[----:B------:R-:W-:-:S04]  /*8920*/  ULEA UR4, UR36, UR53, 0x3 ;  /* 0x0000003524047291 */ /* 0x000fc8000f8e183f */
[----:B------:R-:W-:-:S04]  /*8930*/  UIADD3 UR4, UR4, 0x60, URZ ;  /* 0x0000006004047890 */ /* 0x000fc8000fffe03f */
[----:B------:R-:W-:-:S09]  /*8940*/  UPRMT UR4, UR54, 0x654, UR4 ;  /* 0x0000065436047896 */ /* 0x000fd20008000004 */
[----:B------:R-:W-:Y:S03]  /*8950*/  SYNCS.ARRIVE.TRANS64.RED.A1T0 RZ, [UR4], RZ ;  /* 0x000000ffffff79a7 */ /* 0x000fe60008100404 */
.L_x_222:
[----:B------:R-:W-:Y:S05]  /*8960*/  BSYNC B0 ;  /* 0x0000000000007941 */ /* 0x000fea0003800000 */
.L_x_221:
[----:B------:R-:W-:Y:S01]  /*8970*/  UIADD3 UR4, UR36, 0x1, URZ ;  /* 0x0000000124047890 */ /* 0x000fe2000fffe03f */
[----:B------:R-:W-:Y:S03]  /*8980*/  BSSY B0, `(.L_x_224) ;  /* 0x0000018000007945 */ /* 0x000fe60003800000 */
[----:B------:R-:W-:-:S04]  /*8990*/  UISETP.NE.AND UP0, UPT, UR4, 0x4, UPT ;  /* 0x000000040400788c */ /* 0x000fc8000bf05270 */
[----:B------:R-:W-:Y:S01]  /*89a0*/  USEL UR8, UR4, URZ, UP0 ;  /* 0x0000003f04087287 */ /* 0x000fe20008000000 */
[----:B------:R-:W-:Y:S11]  /*89b0*/  @P0 BRA `(.L_x_225) ;  /* 0x0000000000500947 */ /* 0x000ff60003800000 */
[----:B------:R-:W-:-:S06]  /*89c0*/  UISETP.NE.AND UP0, UPT, UR45, 0x3, UPT ;  /* 0x000000032d00788c */ /* 0x000fcc000bf05270 */
[----:B------:R-:W-:-:S13]  /*89d0*/  PLOP3.LUT P2, PT, PT, PT, UP0, 0x80, 0x0 ;  /* 0x000000000000781c */ /* 0x000fda0003f4f008 */
[----:B------:R-:W-:Y:S05]  /*89e0*/  @!P2 BRA `(.L_x_226) ;  /* 0x000000000004a947 */ /* 0x000fea0003800000 */
[----:B------:R-:W-:Y:S01]  /*89f0*/  BPT.TRAP 0x1 ;  /* 0x000000040000795c */ /* 0x000fe20000300000 */
.L_x_226:
[C---:B------:R-:W-:Y:S01]  /*8a00*/  LEA R3, R12.reuse, UR53, 0x3 ;  /* 0x000000350c037c11 */ /* 0x040fe2000f8e18ff */
[----:B------:R-:W-:Y:S01]  /*8a10*/  BSSY B1, `(.L_x_227) ;  /* 0x0000006000017945 */ /* 0x000fe20003800000 */
[----:B------:R-:W-:Y:S02]  /*8a20*/  SHF.L.U32 R0, R19, 0x1f, RZ ;  /* 0x0000001f13007819 */ /* 0x000fe400000006ff */
[----:B------:R-:W-:Y:S02]  /*8a30*/  @!P1 LEA R24, R12, R15, 0xd ;  /* 0x0000000f0c189211 */ /* 0x000fe400078e68ff */
[----:B------:R-:W1:Y:S02]  /*8a40*/  SYNCS.PHASECHK.TRANS64.TRYWAIT P2, [R3+URZ+0x40], R0 ;  /* 0x00004000030075a7 */ /* 0x000e64000804017f */
[----:B------:R-:W-:Y:S01]  /*8a50*/  @!P1 LEA R25, R155, R24, 0x1 ;  /* 0x000000189b199211 */ /* 0x000fe200078e08ff */
[----:B-1----:R-:W-:Y:S06]  /*8a60*/  @!P2 BRA `(.L_x_228) ;  /* 0x000000d40064a947 */ /* 0x002fec0003800000 */
.L_x_617:
[----:B------:R-:W-:Y:S05]  /*8a70*/  BSYNC B1 ;  /* 0x0000000000017941 */ /* 0x000fea0003800000 */
.L_x_227:
[----:B------:R-:W-:Y:S05]  /*8a80*/  @!P1 WARPSYNC.ALL ;  /* 0x0000000000009948 */ /* 0x000fea0003800000 */
[----:B------:R2:W3:Y:S01]  /*8a90*/  @!P1 LDSM.16.M88.4 R4, [R24] ;  /* 0x000000001804983b */ /* 0x0004e20000000200 */
[----:B------:R-:W-:-:S03]  /*8aa0*/  IADD3 R12, R12, 0x1, RZ ;  /* 0x000000010c0c7810 */ /* 0x000fc60007ffe0ff */
[----:B------:R2:W4:Y:S01]  /*8ab0*/  @!P1 LDSM.16.M88.4 R8, [R25] ;  /* 0x000000001908983b */ /* 0x0005220000000200 */
[----:B------:R-:W-:-:S04]  /*8ac0*/  ISETP.NE.AND P2, PT, R12, 0x4, PT ;  /* 0x000000040c00780c */ /* 0x000fc80003f45270 */
[----:B-1----:R-:W-:Y:S02]  /*8ad0*/  SEL R0, RZ, 0x1, P2 ;  /* 0x00000001ff007807 */ /* 0x002fe40001000000 */
[----:B------:R-:W-:Y:S02]  /*8ae0*/  SEL R12, R12, RZ, P2 ;  /* 0x000000ff0c0c7207 */ /* 0x000fe40001000000 */
[----:B--2---:R-:W-:-:S07]  /*8af0*/  LOP3.LUT R19, R19, R0, RZ, 0x3c, !PT ;  /* 0x0000000013137212 */ /* 0x004fce00078e3cff */
.L_x_225:
[----:B------:R-:W-:Y:S05]  /*8b00*/  BSYNC B0 ;  /* 0x0000000000007941 */ /* 0x000fea0003800000 */
.L_x_224:
[--C-:B---3--:R-:W-:Y:S02]  /*8b10*/  HADD2.F32 R3, -RZ, R4.reuse.H0_H0 ;  /* 0x20000004ff037230 */ /* 0x108fe40000004100 */
[C---:B------:R-:W-:Y:S01]  /*8b20*/  FMUL R24, R154.reuse, R72 ;  /* 0x000000489a187220 */ /* 0x040fe20000400000 */
[----:B------:R-:W-:Y:S02]  /*8b30*/  HADD2.F32 R25, -RZ, R4.H1_H1 ;  /* 0x30000004ff197230 */ /* 0x000fe40000004100 */
[C---:B------:R-:W-:Y:S01]  /*8b40*/  FMUL R0, R154.reuse, R73 ;  /* 0x000000499a007220 */ /* 0x040fe20000400000 */
[----:B------:R-:W-:Y:S01]  /*8b50*/  FMUL R30, R154, R76 ;  /* 0x0000004c9a1e7220 */ /* 0x000fe20000400000 */
[C---:B------:R-:W-:Y:S01]  /*8b60*/  FFMA R24, R153.reuse, R3, R24 ;  /* 0x0000000399187223 */ /* 0x040fe20000000018 */
[--C-:B------:R-:W-:Y:S02]  /*8b70*/  HADD2.F32 R3, -RZ, R6.reuse.H0_H0 ;  /* 0x20000006ff037230 */ /* 0x100fe40000004100 */
[----:B------:R-:W-:Y:S01]  /*8b80*/  FFMA R25, R153, R25, R0 ;  /* 0x0000001999197223 */ /* 0x000fe20000000000 */
[----:B------:R-:W-:Y:S01]  /*8b90*/  HADD2.F32 R31, -RZ, R6.H1_H1 ;  /* 0x30000006ff1f7230 */ /* 0x000fe20000004100 */
[----:B------:R-:W-:Y:S01]  /*8ba0*/  MOV R69, 0x3bbb989d ;  /* 0x3bbb989d00457802 */ /* 0x000fe20000000f00 */
[----:B------:R-:W-:-:S02]  /*8bb0*/  HADD2.F32 R27, -RZ, R5.H0_H0 ;  /* 0x20000005ff1b7230 */ /* 0x000fc40000004100 */
[C---:B------:R-:W-:Y:S01]  /*8bc0*/  FMUL R0, R154.reuse, R77 ;  /* 0x0000004d9a007220 */ /* 0x040fe20000400000 */
[----:B------:R-:W-:Y:S02]  /*8bd0*/  HADD2.F32 R29, -RZ, R5.H1_H1 ;  /* 0x30000005ff1d7230 */ /* 0x000fe40000004100 */
[C---:B------:R-:W-:Y:S01]  /*8be0*/  FMUL R28, R154.reuse, R74 ;  /* 0x0000004a9a1c7220 */ /* 0x040fe20000400000 */
[----:B------:R-:W-:Y:S01]  /*8bf0*/  FMUL R26, R154, R75 ;  /* 0x0000004b9a1a7220 */ /* 0x000fe20000400000 */
[C---:B------:R-:W-:Y:S01]  /*8c00*/  FFMA R30, R153.reuse, R3, R30 ;  /* 0x00000003991e7223 */ /* 0x040fe2000000001e */
[----:B------:R-:W-:Y:S01]  /*8c10*/  MOV R70, 0x437c0000 ;  /* 0x437c000000467802 */ /* 0x000fe20000000f00 */
[C---:B------:R-:W-:Y:S01]  /*8c20*/  FFMA R31, R153.reuse, R31, R0 ;  /* 0x0000001f991f7223 */ /* 0x040fe20000000000 */
[----:B------:R-:W-:Y:S01]  /*8c30*/  FFMA.SAT R3, -R24, R69, 0.5 ;  /* 0x3f00000018037423 */ /* 0x000fe20000002145 */
[--C-:B------:R-:W-:Y:S02]  /*8c40*/  HADD2.F32 R33, -RZ, R7.reuse.H1_H1 ;  /* 0x30000007ff217230 */ /* 0x100fe40000004100 */
[C---:B------:R-:W-:Y:S01]  /*8c50*/  FFMA R28, R153.reuse, R27, R28 ;  /* 0x0000001b991c7223 */ /* 0x040fe2000000001c */
[----:B------:R-:W-:Y:S01]  /*8c60*/  FFMA R29, R153, R29, R26 ;  /* 0x0000001d991d7223 */ /* 0x000fe2000000001a */
[----:B------:R-:W-:Y:S01]  /*8c70*/  FMUL R0, R154, R79 ;  /* 0x0000004f9a007220 */ /* 0x000fe20000400000 */
[----:B------:R-:W-:-:S02]  /*8c80*/  HADD2.F32 R27, -RZ, R7.H0_H0 ;  /* 0x20000007ff1b7230 */ /* 0x000fc40000004100 */
[----:B------:R-:W-:Y:S01]  /*8c90*/  FMUL R32, R154, R78 ;  /* 0x0000004e9a207220 */ /* 0x000fe20000400000 */
[-C--:B------:R-:W-:Y:S01]  /*8ca0*/  FFMA.RM R3, R3, R70.reuse, 12582913 ;  /* 0x4b40000103037423 */ /* 0x080fe20000004046 */
[----:B------:R-:W-:Y:S01]  /*8cb0*/  FFMA R33, R153, R33, R0 ;  /* 0x0000002199217223 */ /* 0x000fe20000000000 */
[-C--:B------:R-:W-:Y:S01]  /*8cc0*/  FFMA.SAT R37, -R29, R69.reuse, 0.5 ;  /* 0x3f0000001d257423 */ /* 0x080fe20000002145 */
[----:B------:R-:W-:Y:S01]  /*8cd0*/  FFMA.SAT R0, -R25, R69, 0.5 ;  /* 0x3f00000019007423 */ /* 0x000fe20000002145 */
[----:B------:R-:W-:Y:S01]  /*8ce0*/  FFMA R32, R153, R27, R32 ;  /* 0x0000001b99207223 */ /* 0x000fe20000000020 */
[----:B------:R-:W-:Y:S01]  /*8cf0*/  FADD R27, R3, -12583039 ;  /* 0xcb40007f031b7421 */ /* 0x000fe20000000000 */
[-C--:B------:R-:W-:Y:S01]  /*8d00*/  FFMA.RM R38, R37, R70.reuse, 12582913 ;  /* 0x4b40000125267423 */ /* 0x080fe20000004046 */
[----:B------:R-:W-:Y:S01]  /*8d10*/  FFMA.RM R26, R0, R70, 12582913 ;  /* 0x4b400001001a7423 */ /* 0x000fe20000004046 */
[-C--:B------:R-:W-:Y:S01]  /*8d20*/  FFMA.SAT R43, -R30, R69.reuse, 0.5 ;  /* 0x3f0000001e2b7423 */ /* 0x080fe20000002145 */
[----:B------:R-:W-:Y:S01]  /*8d30*/  FFMA R27, -R24, 1.4426950216293334961, -R27 ;  /* 0x3fb8aa3b181b7823 */ /* 0x000fe2000000091b */
[----:B------:R-:W-:Y:S01]  /*8d40*/  FADD R42, R38, -12583039 ;  /* 0xcb40007f262a7421 */ /* 0x000fe20000000000 */
[----:B------:R-:W-:Y:S01]  /*8d50*/  FFMA.SAT R34, -R28, R69, 0.5 ;  /* 0x3f0000001c227423 */ /* 0x000fe20000002145 */
[----:B------:R-:W-:Y:S01]  /*8d60*/  FADD R0, R26, -12583039 ;  /* 0xcb40007f1a007421 */ /* 0x000fe20000000000 */
[----:B----4-:R-:W-:-:S02]  /*8d70*/  HADD2.F32 R35, -RZ, R8.H1_H1 ;  /* 0x30000008ff237230 */ /* 0x010fc40000004100 */
[----:B------:R-:W-:Y:S01]  /*8d80*/  FFMA R27, -R24, 1.925963033500011079e-08, R27 ;  /* 0x32a57060181b7823 */ /* 0x000fe2000000011b */
[-C--:B------:R-:W-:Y:S01]  /*8d90*/  FFMA.RM R47, R43, R70.reuse, 12582913 ;  /* 0x4b4000012b2f7423 */ /* 0x080fe20000004046 */
[----:B------:R-:W-:Y:S01]  /*8da0*/  FMUL R40, R154, R81 ;  /* 0x000000519a287220 */ /* 0x000fe20000400000 */
[----:B------:R-:W-:Y:S02]  /*8db0*/  HADD2.F32 R45, -RZ, R9.H1_H1 ;  /* 0x30000009ff2d7230 */ /* 0x000fe40000004100 */
[----:B------:R-:W-:Y:S01]  /*8dc0*/  FFMA R44, -R29, 1.4426950216293334961, -R42 ;  /* 0x3fb8aa3b1d2c7823 */ /* 0x000fe2000000092a */
[----:B------:R-:W-:Y:S01]  /*8dd0*/  FFMA.SAT R43, -R31, R69, 0.5 ;  /* 0x3f0000001f2b7423 */ /* 0x000fe20000002145 */
[-C--:B------:R-:W-:Y:S01]  /*8de0*/  FFMA.RM R36, R34, R70.reuse, 12582913 ;  /* 0x4b40000122247423 */ /* 0x080fe20000004046 */
[C---:B------:R-:W-:Y:S01]  /*8df0*/  FMUL R42, R154.reuse, R83 ;  /* 0x000000539a2a7220 */ /* 0x040fe20000400000 */
[----:B------:R-:W-:Y:S01]  /*8e00*/  FFMA R34, -R25, 1.4426950216293334961, -R0 ;  /* 0x3fb8aa3b19227823 */ /* 0x000fe20000000900 */
[----:B------:R-:W-:Y:S01]  /*8e10*/  HADD2.F32 R39, -RZ, R8.H0_H0 ;  /* 0x20000008ff277230 */ /* 0x000fe20000004100 */
[----:B------:R1:W2:Y:S01]  /*8e20*/  MUFU.EX2 R0, R27 ;  /* 0x0000001b00007308 */ /* 0x0002a20000000800 */
[----:B------:R-:W-:Y:S01]  /*8e30*/  FFMA R40, R153, R35, R40 ;  /* 0x0000002399287223 */ /* 0x000fe20000000028 */
[----:B------:R-:W-:Y:S01]  /*8e40*/  FFMA.RM R48, R43, R70, 12582913 ;  /* 0x4b4000012b307423 */ /* 0x000fe20000004046 */
[----:B------:R-:W-:Y:S01]  /*8e50*/  FMUL R80, R154, R80 ;  /* 0x000000509a507220 */ /* 0x000fe20000400000 */
[----:B------:R-:W-:Y:S01]  /*8e60*/  FADD R35, R36, -12583039 ;  /* 0xcb40007f24237421 */ /* 0x000fe20000000000 */
[----:B------:R-:W-:Y:S01]  /*8e70*/  FFMA R42, R153, R45, R42 ;  /* 0x0000002d992a7223 */ /* 0x000fe2000000002a */
[----:B------:R-:W-:Y:S01]  /*8e80*/  FFMA.SAT R45, -R32, R69, 0.5 ;  /* 0x3f000000202d7423 */ /* 0x000fe20000002145 */
[----:B------:R-:W-:Y:S01]  /*8e90*/  FFMA R34, -R25, 1.925963033500011079e-08, R34 ;  /* 0x32a5706019227823 */ /* 0x000fe20000000122 */
[----:B------:R-:W-:Y:S01]  /*8ea0*/  FFMA R44, -R29, 1.925963033500011079e-08, R44 ;  /* 0x32a570601d2c7823 */ /* 0x000fe2000000012c */
[----:B-1----:R-:W-:Y:S01]  /*8eb0*/  FADD R27, R47, -12583039 ;  /* 0xcb40007f2f1b7421 */ /* 0x002fe20000000000 */
[----:B------:R-:W-:-:S02]  /*8ec0*/  HADD2.F32 R49, -RZ, R10.H0_H0 ;  /* 0x2000000aff317230 */ /* 0x000fc40000004100 */
[----:B------:R-:W-:Y:S01]  /*8ed0*/  FADD R46, R48, -12583039 ;  /* 0xcb40007f302e7421 */ /* 0x000fe20000000000 */
[----:B------:R-:W-:Y:S01]  /*8ee0*/  FFMA R39, R153, R39, R80 ;  /* 0x0000002799277223 */ /* 0x000fe20000000050 */
[----:B------:R-:W-:Y:S01]  /*8ef0*/  FFMA R43, -R30, 1.4426950216293334961, -R27 ;  /* 0x3fb8aa3b1e2b7823 */ /* 0x000fe2000000091b */
[----:B------:R-:W-:Y:S01]  /*8f00*/  FMUL R84, R154, R84 ;  /* 0x000000549a547220 */ /* 0x000fe20000400000 */
[----:B------:R-:W-:Y:S01]  /*8f10*/  FFMA R37, -R28, 1.4426950216293334961, -R35 ;  /* 0x3fb8aa3b1c257823 */ /* 0x000fe20000000923 */
[----:B------:R-:W-:Y:S01]  /*8f20*/  FFMA.RM R50, R45, R70, 12582913 ;  /* 0x4b4000012d327423 */ /* 0x000fe20000004046 */
[----:B------:R1:W3:Y:S01]  /*8f30*/  MUFU.EX2 R35, R34 ;  /* 0x0000002200237308 */ /* 0x0002e20000000800 */
[----:B------:R-:W-:Y:S02]  /*8f40*/  HADD2.F32 R55, -RZ, R10.H1_H1 ;  /* 0x3000000aff377230 */ /* 0x000fe40000004100 */
[----:B------:R-:W-:Y:S01]  /*8f50*/  FFMA R46, -R31, 1.4426950216293334961, -R46 ;  /* 0x3fb8aa3b1f2e7823 */ /* 0x000fe2000000092e */
[----:B------:R-:W-:Y:S01]  /*8f60*/  FFMA.SAT R53, -R39, R69, 0.5 ;  /* 0x3f00000027357423 */ /* 0x000fe20000002145 */
[----:B------:R-:W-:Y:S01]  /*8f70*/  FADD R45, R50, -12583039 ;  /* 0xcb40007f322d7421 */ /* 0x000fe20000000000 */
[----:B------:R-:W-:-:S02]  /*8f80*/  HADD2.F32 R56, -RZ, R11.H0_H0 ;  /* 0x2000000bff387230 */ /* 0x000fc40000004100 */
[----:B------:R-:W-:Y:S01]  /*8f90*/  FFMA R46, -R31, 1.925963033500011079e-08, R46 ;  /* 0x32a570601f2e7823 */ /* 0x000fe2000000012e */
[----:B------:R-:W-:Y:S01]  /*8fa0*/  HADD2.F32 R41, -RZ, R9.H0_H0 ;  /* 0x20000009ff297230 */ /* 0x000fe20000004100 */
[----:B------:R4:W5:Y:S01]  /*8fb0*/  MUFU.EX2 R27, R44 ;  /* 0x0000002c001b7308 */ /* 0x0009620000000800 */
[----:B-1----:R-:W-:Y:S01]  /*8fc0*/  FFMA R34, -R30, 1.925963033500011079e-08, R43 ;  /* 0x32a570601e227823 */ /* 0x002fe2000000012b */
[----:B------:R-:W-:Y:S01]  /*8fd0*/  FFMA R43, R153, R49, R84 ;  /* 0x00000031992b7223 */ /* 0x000fe20000000054 */
[----:B------:R-:W-:Y:S01]  /*8fe0*/  FFMA.SAT R49, -R33, R69, 0.5 ;  /* 0x3f00000021317423 */ /* 0x000fe20000002145 */
[----:B------:R-:W-:Y:S01]  /*8ff0*/  FFMA R45, -R32, 1.4426950216293334961, -R45 ;  /* 0x3fb8aa3b202d7823 */ /* 0x000fe2000000092d */
[C---:B------:R-:W-:Y:S01]  /*9000*/  FMUL R86, R154.reuse, R86 ;  /* 0x000000569a567220 */ /* 0x040fe20000400000 */
[----:B------:R-:W-:Y:S01]  /*9010*/  FMUL R82, R154, R82 ;  /* 0x000000529a527220 */ /* 0x000fe20000400000 */
[-C--:B------:R-:W-:Y:S01]  /*9020*/  FFMA.RM R52, R49, R70.reuse, 12582913 ;  /* 0x4b40000131347423 */ /* 0x080fe20000004046 */
[----:B------:R-:W-:Y:S01]  /*9030*/  FFMA R51, -R32, 1.925963033500011079e-08, R45 ;  /* 0x32a5706020337823 */ /* 0x000fe2000000012d */
[----:B----4-:R-:W-:Y:S01]  /*9040*/  FMUL R44, R154, R85 ;  /* 0x000000559a2c7220 */ /* 0x010fe20000400000 */
[----:B------:R1:W-:Y:S01]  /*9050*/  MUFU.EX2 R49, R46 ;  /* 0x0000002e00317308 */ /* 0x0003e20000000800 */
[-C--:B------:R-:W-:Y:S01]  /*9060*/  FFMA.SAT R45, -R40, R69.reuse, 0.5 ;  /* 0x3f000000282d7423 */ /* 0x080fe20000002145 */
[----:B------:R-:W-:Y:S01]  /*9070*/  FFMA.SAT R60, -R42, R69, 0.5 ;  /* 0x3f0000002a3c7423 */ /* 0x000fe20000002145 */
[----:B------:R-:W-:Y:S01]  /*9080*/  FFMA R44, R153, R55, R44 ;  /* 0x00000037992c7223 */ /* 0x000fe2000000002c */
[-C--:B------:R-:W-:Y:S01]  /*9090*/  FFMA.RM R55, R53, R70.reuse, 12582913 ;  /* 0x4b40000135377423 */ /* 0x080fe20000004046 */
[----:B------:R-:W-:Y:S01]  /*90a0*/  FFMA.RM R57, R45, R70, 12582913 ;  /* 0x4b4000012d397423 */ /* 0x000fe20000004046 */
[----:B------:R-:W-:Y:S01]  /*90b0*/  FADD R54, R52, -12583039 ;  /* 0xcb40007f34367421 */ /* 0x000fe20000000000 */
[C---:B------:R-:W-:Y:S01]  /*90c0*/  FFMA R45, R153.reuse, R56, R86 ;  /* 0x00000038992d7223 */ /* 0x040fe20000000056 */
[----:B------:R-:W-:Y:S01]  /*90d0*/  FFMA R41, R153, R41, R82 ;  /* 0x0000002999297223 */ /* 0x000fe20000000052 */
[----:B-1----:R-:W-:Y:S01]  /*90e0*/  FADD R46, R55, -12583039 ;  /* 0xcb40007f372e7421 */ /* 0x002fe20000000000 */
[----:B------:R-:W-:-:S02]  /*90f0*/  HADD2.F32 R61, -RZ, R11.H1_H1 ;  /* 0x3000000bff3d7230 */ /* 0x000fc40000004100 */
[----:B------:R-:W-:Y:S01]  /*9100*/  FFMA R37, -R28, 1.925963033500011079e-08, R37 ;  /* 0x32a570601c257823 */ /* 0x000fe20000000125 */
[-C--:B------:R-:W-:Y:S01]  /*9110*/  FFMA.RM R62, R60, R70.reuse, 12582913 ;  /* 0x4b4000013c3e7423 */ /* 0x080fe20000004046 */
[----:B------:R-:W-:Y:S01]  /*9120*/  FFMA R46, -R39, 1.4426950216293334961, -R46 ;  /* 0x3fb8aa3b272e7823 */ /* 0x000fe2000000092e */
[----:B------:R-:W-:Y:S01]  /*9130*/  FFMA R54, -R33, 1.4426950216293334961, -R54 ;  /* 0x3fb8aa3b21367823 */ /* 0x000fe20000000936 */
[-C--:B------:R-:W-:Y:S01]  /*9140*/  FFMA.SAT R58, -R41, R69.reuse, 0.5 ;  /* 0x3f000000293a7423 */ /* 0x080fe20000002145 */
[----:B------:R-:W-:Y:S01]  /*9150*/  FFMA.SAT R63, -R43, R69, 0.5 ;  /* 0x3f0000002b3f7423 */ /* 0x000fe20000002145 */
[----:B------:R-:W-:Y:S01]  /*9160*/  FFMA R56, -R39, 1.925963033500011079e-08, R46 ;  /* 0x32a5706027387823 */ /* 0x000fe2000000012e */
[----:B------:R-:W-:Y:S01]  /*9170*/  FMUL R46, R154, R87 ;  /* 0x000000579a2e7220 */ /* 0x000fe20000400000 */
[----:B------:R-:W-:Y:S01]  /*9180*/  FFMA R54, -R33, 1.925963033500011079e-08, R54 ;  /* 0x32a5706021367823 */ /* 0x000fe20000000136 */
[----:B------:R-:W-:Y:S01]  /*9190*/  FFMA.SAT R64, -R44, R69, 0.5 ;  /* 0x3f0000002c407423 */ /* 0x000fe20000002145 */
[----:B------:R-:W1:Y:S01]  /*91a0*/  MUFU.EX2 R37, R37 ;  /* 0x0000002500257308 */ /* 0x000e620000000800 */
[----:B------:R-:W-:Y:S01]  /*91b0*/  FFMA R46, R153, R61, R46 ;  /* 0x0000003d992e7223 */ /* 0x000fe2000000002e */
[----:B------:R-:W-:Y:S01]  /*91c0*/  FADD R61, R62, -12583039 ;  /* 0xcb40007f3e3d7421 */ /* 0x000fe20000000000 */
[-C--:B------:R-:W-:Y:S01]  /*91d0*/  FFMA.RM R58, R58, R70.reuse, 12582913 ;  /* 0x4b4000013a3a7423 */ /* 0x080fe20000004046 */
[-C--:B------:R-:W-:Y:S01]  /*91e0*/  FFMA.RM R65, R63, R70.reuse, 12582913 ;  /* 0x4b4000013f417423 */ /* 0x080fe20000004046 */
[----:B------:R-:W-:Y:S01]  /*91f0*/  FADD R59, R57, -12583039 ;  /* 0xcb40007f393b7421 */ /* 0x000fe20000000000 */
[----:B------:R-:W-:Y:S01]  /*9200*/  FFMA R63, -R42, 1.4426950216293334961, -R61 ;  /* 0x3fb8aa3b2a3f7823 */ /* 0x000fe2000000093d */
[-C--:B------:R-:W-:Y:S01]  /*9210*/  FFMA.SAT R66, -R45, R69.reuse, 0.5 ;  /* 0x3f0000002d427423 */ /* 0x080fe20000002145 */
[----:B------:R4:W1:Y:S01]  /*9220*/  MUFU.EX2 R53, R54 ;  /* 0x0000003600357308 */ /* 0x0008620000000800 */
[-C--:B------:R-:W-:Y:S01]  /*9230*/  FFMA.RM R67, R64, R70.reuse, 12582913 ;  /* 0x4b40000140437423 */ /* 0x080fe20000004046 */
[----:B------:R-:W-:Y:S01]  /*9240*/  FFMA.SAT R69, -R46, R69, 0.5 ;  /* 0x3f0000002e457423 */ /* 0x000fe20000002145 */
[----:B------:R-:W-:Y:S01]  /*9250*/  FADD R64, R65, -12583039 ;  /* 0xcb40007f41407421 */ /* 0x000fe20000000000 */
[----:B------:R-:W-:Y:S01]  /*9260*/  FFMA R63, -R42, 1.925963033500011079e-08, R63 ;  /* 0x32a570602a3f7823 */ /* 0x000fe2000000013f */
[----:B------:R-:W-:Y:S01]  /*9270*/  SHF.L.U32 R3, R3, 0x17, RZ ;  /* 0x0000001703037819 */ /* 0x000fe200000006ff */
[----:B------:R-:W-:Y:S01]  /*9280*/  FFMA R59, -R40, 1.4426950216293334961, -R59 ;  /* 0x3fb8aa3b283b7823 */ /* 0x000fe2000000093b */
[----:B------:R-:W-:Y:S01]  /*9290*/  SHF.L.U32 R38, R38, 0x17, RZ ;  /* 0x0000001726267819 */ /* 0x000fe200000006ff */
[----:B------:R-:W-:Y:S01]  /*92a0*/  MUFU.EX2 R34, R34 ;  /* 0x0000002200227308 */ /* 0x000fe20000000800 */
[----:B----4-:R-:W-:Y:S01]  /*92b0*/  FADD R54, R58, -12583039 ;  /* 0xcb40007f3a367421 */ /* 0x010fe20000000000 */
[-C--:B------:R-:W-:Y:S01]  /*92c0*/  FFMA.RM R68, R66, R70.reuse, 12582913 ;  /* 0x4b40000142447423 */ /* 0x080fe20000004046 */
[----:B------:R-:W-:Y:S01]  /*92d0*/  FFMA.RM R69, R69, R70, 12582913 ;  /* 0x4b40000145457423 */ /* 0x000fe20000004046 */
[----:B------:R-:W-:Y:S01]  /*92e0*/  FFMA R66, -R43, 1.4426950216293334961, -R64 ;  /* 0x3fb8aa3b2b427823 */ /* 0x000fe20000000940 */
[----:B------:R-:W-:Y:S01]  /*92f0*/  FFMA R60, -R41, 1.4426950216293334961, -R54 ;  /* 0x3fb8aa3b293c7823 */ /* 0x000fe20000000936 */
[----:B------:R-:W-:Y:S01]  /*9300*/  SHF.L.U32 R26, R26, 0x17, RZ ;  /* 0x000000171a1a7819 */ /* 0x000fe200000006ff */
[----:B------:R-:W-:Y:S01]  /*9310*/  FFMA R59, -R40, 1.925963033500011079e-08, R59 ;  /* 0x32a57060283b7823 */ /* 0x000fe2000000013b */
[----:B------:R5:W-:Y:S01]  /*9320*/  MUFU.EX2 R64, R63 ;  /* 0x0000003f00407308 */ /* 0x000be20000000800 */
[----:B--2---:R-:W-:Y:S01]  /*9330*/  FFMA R70, R3, R0, 1 ;  /* 0x3f80000003467423 */ /* 0x004fe20000000000 */
[----:B------:R-:W-:Y:S01]  /*9340*/  FFMA R60, -R41, 1.925963033500011079e-08, R60 ;  /* 0x32a57060293c7823 */ /* 0x000fe2000000013c */
[----:B------:R-:W-:Y:S01]  /*9350*/  FADD R3, R67, -12583039 ;  /* 0xcb40007f43037421 */ /* 0x000fe20000000000 */
[----:B------:R-:W-:Y:S01]  /*9360*/  SHF.L.U32 R36, R36, 0x17, RZ ;  /* 0x0000001724247819 */ /* 0x000fe200000006ff */
[----:B------:R-:W-:Y:S01]  /*9370*/  FADD R0, R68, -12583039 ;  /* 0xcb40007f44007421 */ /* 0x000fe20000000000 */
[----:B---3--:R-:W-:Y:S01]  /*9380*/  FFMA R71, R26, R35, 1 ;  /* 0x3f8000001a477423 */ /* 0x008fe20000000023 */
[----:B------:R-:W-:Y:S01]  /*9390*/  FFMA R66, -R43, 1.925963033500011079e-08, R66 ;  /* 0x32a570602b427823 */ /* 0x000fe20000000142 */
[----:B------:R2:W3:Y:S01]  /*93a0*/  MUFU.EX2 R54, R59 ;  /* 0x0000003b00367308 */ /* 0x0004e20000000800 */
[----:B-----5:R-:W-:Y:S01]  /*93b0*/  FFMA R63, R38, R27, 1 ;  /* 0x3f800000263f7423 */ /* 0x020fe2000000001b */
[----:B------:R-:W-:Y:S01]  /*93c0*/  FADD R27, R69, -12583039 ;  /* 0xcb40007f451b7421 */ /* 0x000fe20000000000 */
[----:B------:R-:W-:Y:S01]  /*93d0*/  FFMA R26, -R45, 1.4426950216293334961, -R0 ;  /* 0x3fb8aa3b2d1a7823 */ /* 0x000fe20000000900 */
[----:B------:R-:W-:Y:S01]  /*93e0*/  SHF.L.U32 R47, R47, 0x17, RZ ;  /* 0x000000172f2f7819 */ /* 0x000fe200000006ff */
[----:B------:R-:W-:Y:S01]  /*93f0*/  BSSY B1, `(.L_x_229) ;  /* 0x0000032000017945 */ /* 0x000fe20003800000 */
[----:B------:R-:W-:Y:S01]  /*9400*/  FFMA R35, -R46, 1.4426950216293334961, -R27 ;  /* 0x3fb8aa3b2e237823 */ /* 0x000fe2000000091b */
[----:B------:R-:W-:Y:S01]  /*9410*/  FFMA R26, -R45, 1.925963033500011079e-08, R26 ;  /* 0x32a570602d1a7823 */ /* 0x000fe2000000011a */
[----:B------:R1:W-:Y:S01]  /*9420*/  MUFU.EX2 R61, R60 ;  /* 0x0000003c003d7308 */ /* 0x0003e20000000800 */
[----:B--2---:R-:W-:Y:S01]  /*9430*/  FFMA R59, -R44, 1.4426950216293334961, -R3 ;  /* 0x3fb8aa3b2c3b7823 */ /* 0x004fe20000000903 */
[----:B------:R-:W-:Y:S01]  /*9440*/  FFMA R35, -R46, 1.925963033500011079e-08, R35 ;  /* 0x32a570602e237823 */ /* 0x000fe20000000123 */
[----:B------:R-:W-:-:S02]  /*9450*/  SHF.L.U32 R48, R48, 0x17, RZ ;  /* 0x0000001730307819 */ /* 0x000fc400000006ff */
[----:B------:R-:W-:Y:S01]  /*9460*/  FFMA R59, -R44, 1.925963033500011079e-08, R59 ;  /* 0x32a570602c3b7823 */ /* 0x000fe2000000013b */
[----:B------:R-:W-:Y:S02]  /*9470*/  SHF.L.U32 R52, R52, 0x17, RZ ;  /* 0x0000001734347819 */ /* 0x000fe400000006ff */
[----:B------:R-:W2:Y:S01]  /*9480*/  MUFU.EX2 R56, R56 ;  /* 0x0000003800387308 */ /* 0x000ea20000000800 */
[----:B-1----:R-:W-:Y:S01]  /*9490*/  FFMA R60, R36, R37, 1 ;  /* 0x3f800000243c7423 */ /* 0x002fe20000000025 */
[----:B------:R-:W-:Y:S01]  /*94a0*/  IADD3 R36, R70, 0x1800000, RZ ;  /* 0x0180000046247810 */ /* 0x000fe20007ffe0ff */
[----:B------:R-:W-:Y:S01]  /*94b0*/  FFMA R73, R48, R49, 1 ;  /* 0x3f80000030497423 */ /* 0x000fe20000000031 */
[----:B------:R-:W-:Y:S01]  /*94c0*/  SHF.L.U32 R55, R55, 0x17, RZ ;  /* 0x0000001737377819 */ /* 0x000fe200000006ff */
[----:B------:R-:W-:Y:S01]  /*94d0*/  FFMA R75, R52, R53, 1 ;  /* 0x3f800000344b7423 */ /* 0x000fe20000000035 */
[----:B------:R-:W-:Y:S02]  /*94e0*/  LOP3.LUT R36, R36, 0x7f800000, RZ, 0xc0, !PT ;  /* 0x7f80000024247812 */ /* 0x000fe400078ec0ff */
[----:B------:R1:W4:Y:S01]  /*94f0*/  MUFU.EX2 R3, R66 ;  /* 0x0000004200037308 */ /* 0x0003220000000800 */
[----:B------:R-:W-:-:S02]  /*9500*/  SHF.L.U32 R57, R57, 0x17, RZ ;  /* 0x0000001739397819 */ /* 0x000fc400000006ff */
[----:B------:R-:W-:Y:S02]  /*9510*/  ISETP.GT.U32.AND P2, PT, R36, 0x1ffffff, PT ;  /* 0x01ffffff2400780c */ /* 0x000fe40003f44070 */
[----:B------:R-:W-:Y:S01]  /*9520*/  SHF.L.U32 R50, R50, 0x17, RZ ;  /* 0x0000001732327819 */ /* 0x000fe200000006ff */
[----:B---3--:R-:W-:Y:S01]  /*9530*/  FFMA R57, R57, R54, 1 ;  /* 0x3f80000039397423 */ /* 0x008fe20000000036 */
[----:B------:R-:W-:Y:S01]  /*9540*/  SHF.L.U32 R58, R58, 0x17, RZ ;  /* 0x000000173a3a7819 */ /* 0x000fe200000006ff */
[----:B------:R-:W3:Y:S01]  /*9550*/  MUFU.EX2 R51, R51 ;  /* 0x0000003300337308 */ /* 0x000ee20000000800 */
[----:B-1----:R-:W-:Y:S01]  /*9560*/  FFMA R66, R47, R34, 1 ;  /* 0x3f8000002f427423 */ /* 0x002fe20000000022 */
[----:B--2---:R-:W-:Y:S01]  /*9570*/  FFMA R77, R55, R56, 1 ;  /* 0x3f800000374d7423 */ /* 0x004fe20000000038 */
[----:B------:R-:W-:Y:S01]  /*9580*/  SHF.L.U32 R55, R62, 0x17, RZ ;  /* 0x000000173e377819 */ /* 0x000fe200000006ff */
[----:B------:R-:W-:Y:S01]  /*9590*/  FFMA R54, R58, R61, 1 ;  /* 0x3f8000003a367423 */ /* 0x000fe2000000003d */
[----:B------:R-:W-:-:S02]  /*95a0*/  SHF.L.U32 R52, R65, 0x17, RZ ;  /* 0x0000001741347819 */ /* 0x000fc400000006ff */
[----:B------:R-:W-:Y:S01]  /*95b0*/  SHF.L.U32 R47, R67, 0x17, RZ ;  /* 0x00000017432f7819 */ /* 0x000fe200000006ff */
[----:B------:R-:W1:Y:S01]  /*95c0*/  MUFU.EX2 R0, R59 ;  /* 0x0000003b00007308 */ /* 0x000e620000000800 */
[----:B------:R-:W-:Y:S01]  /*95d0*/  SHF.L.U32 R48, R68, 0x17, RZ ;  /* 0x0000001744307819 */ /* 0x000fe200000006ff */
[----:B------:R-:W-:Y:S01]  /*95e0*/  FFMA R55, R55, R64, 1 ;  /* 0x3f80000037377423 */ /* 0x000fe20000000040 */
[----:B------:R-:W-:Y:S01]  /*95f0*/  SHF.L.U32 R49, R69, 0x17, RZ ;  /* 0x0000001745317819 */ /* 0x000fe200000006ff */
[----:B----4-:R-:W-:-:S04]  /*9600*/  FFMA R52, R52, R3, 1 ;  /* 0x3f80000034347423 */ /* 0x010fc80000000003 */
        /* <DEDUP_REMOVED lines=12> */
.L_x_230:
[----:B------:R-:W1:Y:S02]  /*96d0*/  MUFU.RCP R51, R70 ;  /* 0x0000004600337308 */ /* 0x000e640000001000 */
[----:B-1----:R-:W-:-:S04]  /*96e0*/  FFMA R0, R70, R51, -1 ;  /* 0xbf80000046007423 */ /* 0x002fc80000000033 */
[----:B------:R-:W-:-:S04]  /*96f0*/  FADD.FTZ R0, -R0, -RZ ;  /* 0x800000ff00007221 */ /* 0x000fc80000010100 */
[----:B------:R-:W-:-:S07]  /*9700*/  FFMA R51, R51, R0, R51 ;  /* 0x0000000033337223 */ /* 0x000fce0000000033 */
.L_x_231:
[----:B------:R-:W-:Y:S05]  /*9710*/  BSYNC B1 ;  /* 0x0000000000017941 */ /* 0x000fea0003800000 */
.L_x_229:
        /* <DEDUP_REMOVED lines=10> */
.L_x_233:
[----:B------:R-:W1:Y:S02]  /*97c0*/  MUFU.RCP R50, R71 ;  /* 0x0000004700327308 */ /* 0x000e640000001000 */
[----:B-1----:R-:W-:-:S04]  /*97d0*/  FFMA R0, R71, R50, -1 ;  /* 0xbf80000047007423 */ /* 0x002fc80000000032 */
[----:B------:R-:W-:-:S04]  /*97e0*/  FADD.FTZ R3, -R0, -RZ ;  /* 0x800000ff00037221 */ /* 0x000fc80000010100 */
[----:B------:R-:W-:-:S07]  /*97f0*/  FFMA R50, R50, R3, R50 ;  /* 0x0000000332327223 */ /* 0x000fce0000000032 */
.L_x_234:
[----:B------:R-:W-:Y:S05]  /*9800*/  BSYNC B1 ;  /* 0x0000000000017941 */ /* 0x000fea0003800000 */
.L_x_232:
        /* <DEDUP_REMOVED lines=10> */
.L_x_236:
[----:B------:R-:W1:Y:S02]  /*98b0*/  MUFU.RCP R53, R60 ;  /* 0x0000003c00357308 */ /* 0x000e640000001000 */
[----:B-1----:R-:W-:-:S04]  /*98c0*/  FFMA R0, R60, R53, -1 ;  /* 0xbf8000003c007423 */ /* 0x002fc80000000035 */
[----:B------:R-:W-:-:S04]  /*98d0*/  FADD.FTZ R0, -R0, -RZ ;  /* 0x800000ff00007221 */ /* 0x000fc80000010100 */
[----:B------:R-:W-:-:S07]  /*98e0*/  FFMA R53, R53, R0, R53 ;  /* 0x0000000035357223 */ /* 0x000fce0000000035 */
.L_x_237:
[----:B------:R-:W-:Y:S05]  /*98f0*/  BSYNC B1 ;  /* 0x0000000000017941 */ /* 0x000fea0003800000 */
.L_x_235:
        /* <DEDUP_REMOVED lines=10> */
.L_x_239:
[----:B------:R-:W1:Y:S02]  /*99a0*/  MUFU.RCP R56, R63 ;  /* 0x0000003f00387308 */ /* 0x000e640000001000 */
[----:B-1----:R-:W-:-:S04]  /*99b0*/  FFMA R0, R63, R56, -1 ;  /* 0xbf8000003f007423 */ /* 0x002fc80000000038 */
[----:B------:R-:W-:-:S04]  /*99c0*/  FADD.FTZ R3, -R0, -RZ ;  /* 0x800000ff00037221 */ /* 0x000fc80000010100 */
[----:B------:R-:W-:-:S07]  /*99d0*/  FFMA R56, R56, R3, R56 ;  /* 0x0000000338387223 */ /* 0x000fce0000000038 */
.L_x_240:
[----:B------:R-:W-:Y:S05]  /*99e0*/  BSYNC B1 ;  /* 0x0000000000017941 */ /* 0x000fea0003800000 */
.L_x_238:
        /* <DEDUP_REMOVED lines=10> */
.L_x_242:
[----:B------:R-:W1:Y:S02]  /*9a90*/  MUFU.RCP R59, R66 ;  /* 0x00000042003b7308 */ /* 0x000e640000001000 */
[----:B-1----:R-:W-:-:S04]  /*9aa0*/  FFMA R0, R66, R59, -1 ;  /* 0xbf80000042007423 */ /* 0x002fc8000000003b */
[----:B------:R-:W-:-:S04]  /*9ab0*/  FADD.FTZ R0, -R0, -RZ ;  /* 0x800000ff00007221 */ /* 0x000fc80000010100 */
[----:B------:R-:W-:-:S07]  /*9ac0*/  FFMA R59, R59, R0, R59 ;  /* 0x000000003b3b7223 */ /* 0x000fce000000003b */
.L_x_243:
[----:B------:R-:W-:Y:S05]  /*9ad0*/  BSYNC B1 ;  /* 0x0000000000017941 */ /* 0x000fea0003800000 */
.L_x_241:
        /* <DEDUP_REMOVED lines=10> */
.L_x_245:
[----:B------:R-:W1:Y:S02]  /*9b80*/  MUFU.RCP R58, R73 ;  /* 0x00000049003a7308 */ /* 0x000e640000001000 */
[----:B-1----:R-:W-:-:S04]  /*9b90*/  FFMA R0, R73, R58, -1 ;  /* 0xbf80000049007423 */ /* 0x002fc8000000003a */
[----:B------:R-:W-:-:S04]  /*9ba0*/  FADD.FTZ R3, -R0, -RZ ;  /* 0x800000ff00037221 */ /* 0x000fc80000010100 */
[----:B------:R-:W-:-:S07]  /*9bb0*/  FFMA R58, R58, R3, R58 ;  /* 0x000000033a3a7223 */ /* 0x000fce000000003a */
.L_x_246:
[----:B------:R-:W-:Y:S05]  /*9bc0*/  BSYNC B1 ;  /* 0x0000000000017941 */ /* 0x000fea0003800000 */
.L_x_244:
        /* <DEDUP_REMOVED lines=10> */
.L_x_248:
[----:B------:R-:W1:Y:S02]  /*9c70*/  MUFU.RCP R61, R72 ;  /* 0x00000048003d7308 */ /* 0x000e640000001000 */
[----:B-1----:R-:W-:-:S04]  /*9c80*/  FFMA R0, R72, R61, -1 ;  /* 0xbf80000048007423 */ /* 0x002fc8000000003d */
[----:B------:R-:W-:-:S04]  /*9c90*/  FADD.FTZ R0, -R0, -RZ ;  /* 0x800000ff00007221 */ /* 0x000fc80000010100 */
[----:B------:R-:W-:-:S07]  /*9ca0*/  FFMA R61, R61, R0, R61 ;  /* 0x000000003d3d7223 */ /* 0x000fce000000003d */
.L_x_249:
[----:B------:R-:W-:Y:S05]  /*9cb0*/  BSYNC B1 ;  /* 0x0000000000017941 */ /* 0x000fea0003800000 */
.L_x_247:
        /* <DEDUP_REMOVED lines=10> */
.L_x_251:
[----:B------:R-:W1:Y:S02]  /*9d60*/  MUFU.RCP R60, R75 ;  /* 0x0000004b003c7308 */ /* 0x000e640000001000 */
[----:B-1----:R-:W-:-:S04]  /*9d70*/  FFMA R0, R75, R60, -1 ;  /* 0xbf8000004b007423 */ /* 0x002fc8000000003c */
[----:B------:R-:W-:-:S04]  /*9d80*/  FADD.FTZ R3, -R0, -RZ ;  /* 0x800000ff00037221 */ /* 0x000fc80000010100 */
[----:B------:R-:W-:-:S07]  /*9d90*/  FFMA R60, R60, R3, R60 ;  /* 0x000000033c3c7223 */ /* 0x000fce000000003c */
.L_x_252:
[----:B------:R-:W-:Y:S05]  /*9da0*/  BSYNC B1 ;  /* 0x0000000000017941 */ /* 0x000fea0003800000 */
.L_x_250:
        /* <DEDUP_REMOVED lines=10> */
.L_x_254:
[----:B------:R-:W1:Y:S02]  /*9e50*/  MUFU.RCP R62, R77 ;  /* 0x0000004d003e7308 */ /* 0x000e640000001000 */
[----:B-1----:R-:W-:-:S04]  /*9e60*/  FFMA R0, R77, R62, -1 ;  /* 0xbf8000004d007423 */ /* 0x002fc8000000003e */
[----:B------:R-:W-:-:S04]  /*9e70*/  FADD.FTZ R3, -R0, -RZ ;  /* 0x800000ff00037221 */ /* 0x000fc80000010100 */
[----:B------:R-:W-:-:S07]  /*9e80*/  FFMA R62, R62, R3, R62 ;  /* 0x000000033e3e7223 */ /* 0x000fce000000003e */
.L_x_255:
[----:B------:R-:W-:Y:S05]  /*9e90*/  BSYNC B1 ;  /* 0x0000000000017941 */ /* 0x000fea0003800000 */
.L_x_253:
        /* <DEDUP_REMOVED lines=10> */
.L_x_257:
[----:B------:R-:W1:Y:S02]  /*9f40*/  MUFU.RCP R0, R57 ;  /* 0x0000003900007308 */ /* 0x000e640000001000 */
[----:B-1----:R-:W-:-:S04]  /*9f50*/  FFMA R3, R57, R0, -1 ;  /* 0xbf80000039037423 */ /* 0x002fc80000000000 */
[----:B------:R-:W-:-:S04]  /*9f60*/  FADD.FTZ R3, -R3, -RZ ;  /* 0x800000ff03037221 */ /* 0x000fc80000010100 */
[----:B------:R-:W-:-:S07]  /*9f70*/  FFMA R63, R0, R3, R0 ;  /* 0x00000003003f7223 */ /* 0x000fce0000000000 */
.L_x_258:
[----:B------:R-:W-:Y:S05]  /*9f80*/  BSYNC B1 ;  /* 0x0000000000017941 */ /* 0x000fea0003800000 */
.L_x_256:
        /* <DEDUP_REMOVED lines=10> */
.L_x_260:
[----:B------:R-:W1:Y:S02]  /*a030*/  MUFU.RCP R3, R54 ;  /* 0x0000003600037308 */ /* 0x000e640000001000 */
[----:B-1----:R-:W-:-:S04]  /*a040*/  FFMA R0, R54, R3, -1 ;  /* 0xbf80000036007423 */ /* 0x002fc80000000003 */
[----:B------:R-:W-:-:S04]  /*a050*/  FADD.FTZ R0, -R0, -RZ ;  /* 0x800000ff00007221 */ /* 0x000fc80000010100 */
[----:B------:R-:W-:-:S07]  /*a060*/  FFMA R64, R3, R0, R3 ;  /* 0x0000000003407223 */ /* 0x000fce0000000003 */
.L_x_261:
[----:B------:R-:W-:Y:S05]  /*a070*/  BSYNC B1 ;  /* 0x0000000000017941 */ /* 0x000fea0003800000 */
.L_x_259:
        /* <DEDUP_REMOVED lines=10> */
.L_x_263:
[----:B------:R-:W1:Y:S02]  /*a120*/  MUFU.RCP R0, R55 ;  /* 0x0000003700007308 */ /* 0x000e640000001000 */
[----:B-1----:R-:W-:-:S04]  /*a130*/  FFMA R3, R55, R0, -1 ;  /* 0xbf80000037037423 */ /* 0x002fc80000000000 */
[----:B------:R-:W-:-:S04]  /*a140*/  FADD.FTZ R3, -R3, -RZ ;  /* 0x800000ff03037221 */ /* 0x000fc80000010100 */
[----:B------:R-:W-:-:S07]  /*a150*/  FFMA R57, R0, R3, R0 ;  /* 0x0000000300397223 */ /* 0x000fce0000000000 */
.L_x_264:
[----:B------:R-:W-:Y:S05]  /*a160*/  BSYNC B1 ;  /* 0x0000000000017941 */ /* 0x000fea0003800000 */
.L_x_262:
        /* <DEDUP_REMOVED lines=10> */
.L_x_266:
[----:B------:R-:W1:Y:S02]  /*a210*/  MUFU.RCP R3, R52 ;  /* 0x0000003400037308 */ /* 0x000e640000001000 */
[----:B-1----:R-:W-:-:S04]  /*a220*/  FFMA R0, R52, R3, -1 ;  /* 0xbf80000034007423 */ /* 0x002fc80000000003 */
[----:B------:R-:W-:-:S04]  /*a230*/  FADD.FTZ R0, -R0, -RZ ;  /* 0x800000ff00007221 */ /* 0x000fc80000010100 */
[----:B------:R-:W-:-:S07]  /*a240*/  FFMA R54, R3, R0, R3 ;  /* 0x0000000003367223 */ /* 0x000fce0000000003 */
.L_x_267:
[----:B------:R-:W-:Y:S05]  /*a250*/  BSYNC B1 ;  /* 0x0000000000017941 */ /* 0x000fea0003800000 */
.L_x_265:
        /* <DEDUP_REMOVED lines=10> */
.L_x_269:
[----:B------:R-:W1:Y:S02]  /*a300*/  MUFU.RCP R0, R47 ;  /* 0x0000002f00007308 */ /* 0x000e640000001000 */
[----:B-1----:R-:W-:-:S04]  /*a310*/  FFMA R3, R47, R0, -1 ;  /* 0xbf8000002f037423 */ /* 0x002fc80000000000 */
[----:B------:R-:W-:-:S04]  /*a320*/  FADD.FTZ R3, -R3, -RZ ;  /* 0x800000ff03037221 */ /* 0x000fc80000010100 */
[----:B------:R-:W-:-:S07]  /*a330*/  FFMA R55, R0, R3, R0 ;  /* 0x0000000300377223 */ /* 0x000fce0000000000 */
.L_x_270:
[----:B------:R-:W-:Y:S05]  /*a340*/  BSYNC B1 ;  /* 0x0000000000017941 */ /* 0x000fea0003800000 */
.L_x_268:
        /* <DEDUP_REMOVED lines=10> */
.L_x_272:
[----:B------:R-:W1:Y:S02]  /*a3f0*/  MUFU.RCP R3, R48 ;  /* 0x0000003000037308 */ /* 0x000e640000001000 */
[----:B-1----:R-:W-:-:S04]  /*a400*/  FFMA R0, R48, R3, -1 ;  /* 0xbf80000030007423 */ /* 0x002fc80000000003 */
[----:B------:R-:W-:-:S04]  /*a410*/  FADD.FTZ R0, -R0, -RZ ;  /* 0x800000ff00007221 */ /* 0x000fc80000010100 */
[----:B------:R-:W-:-:S07]  /*a420*/  FFMA R52, R3, R0, R3 ;  /* 0x0000000003347223 */ /* 0x000fce0000000003 */
.L_x_273:
[----:B------:R-:W-:Y:S05]  /*a430*/  BSYNC B1 ;  /* 0x0000000000017941 */ /* 0x000fea0003800000 */
.L_x_271:
        /* <DEDUP_REMOVED lines=9> */
.L_x_275:
[----:B------:R-:W1:Y:S02]  /*a4d0*/  MUFU.RCP R0, R49 ;  /* 0x0000003100007308 */ /* 0x000e640000001000 */
[----:B-1----:R-:W-:-:S04]  /*a4e0*/  FFMA R3, R49, R0, -1 ;  /* 0xbf80000031037423 */ /* 0x002fc80000000000 */
[----:B------:R-:W-:-:S04]  /*a4f0*/  FADD.FTZ R3, -R3, -RZ ;  /* 0x800000ff03037221 */ /* 0x000fc80000010100 */
[----:B------:R-:W-:-:S07]  /*a500*/  FFMA R0, R0, R3, R0 ;  /* 0x0000000300007223 */ /* 0x000fce0000000000 */
.L_x_276:
[----:B------:R-:W-:Y:S05]  /*a510*/  BSYNC B1 ;  /* 0x0000000000017941 */ /* 0x000fea0003800000 */
.L_x_274:
        /* <DEDUP_REMOVED lines=46> */
.L_x_278:
[----:B------:R-:W-:Y:S05]  /*a800*/  BSYNC B0 ;  /* 0x0000000000007941 */ /* 0x000fea0003800000 */
.L_x_277:
        /* <DEDUP_REMOVED lines=9> */
.L_x_281:
[----:B------:R-:W-:-:S04]  /*a8a0*/  ULEA UR4, UR8, UR53, 0x3 ;  /* 0x0000003508047291 */ /* 0x000fc8000f8e183f */
[----:B------:R-:W-:-:S04]  /*a8b0*/  UIADD3 UR4, UR4, 0x60, URZ ;  /* 0x0000006004047890 */ /* 0x000fc8000fffe03f */
[----:B------:R-:W-:-:S09]  /*a8c0*/  UPRMT UR4, UR54, 0x654, UR4 ;  /* 0x0000065436047896 */ /* 0x000fd20008000004 */
[----:B------:R-:W-:Y:S03]  /*a8d0*/  SYNCS.ARRIVE.TRANS64.RED.A1T0 RZ, [UR4], RZ ;  /* 0x000000ffffff79a7 */ /* 0x000fe60008100404 */
.L_x_280:
[----:B------:R-:W-:Y:S05]  /*a8e0*/  BSYNC B0 ;  /* 0x0000000000007941 */ /* 0x000fea0003800000 */
.L_x_279:
        /* <DEDUP_REMOVED lines=9> */
.L_x_284:
[C---:B------:R-:W-:Y:S01]  /*a980*/  LEA R0, R12.reuse, UR53, 0x3 ;  /* 0x000000350c007c11 */ /* 0x040fe2000f8e18ff */
[----:B------:R-:W-:Y:S01]  /*a990*/  BSSY B1, `(.L_x_285) ;  /* 0x0000006000017945 */ /* 0x000fe20003800000 */
[----:B------:R-:W-:Y:S02]  /*a9a0*/  SHF.L.U32 R3, R19, 0x1f, RZ ;  /* 0x0000001f13037819 */ /* 0x000fe400000006ff */
[----:B------:R-:W-:Y:S02]  /*a9b0*/  @!P1 LEA R26, R12, R15, 0xd ;  /* 0x0000000f0c1a9211 */ /* 0x000fe400078e68ff */
[----:B------:R-:W1:Y:S02]  /*a9c0*/  SYNCS.PHASECHK.TRANS64.TRYWAIT P2, [R0+URZ+0x40], R3 ;  /* 0x00004003000075a7 */ /* 0x000e64000804017f */
[----:B------:R-:W-:Y:S01]  /*a9d0*/  @!P1 LEA R25, R155, R26, 0x1 ;  /* 0x0000001a9b199211 */ /* 0x000fe200078e08ff */
[----:B-1----:R-:W-:Y:S06]  /*a9e0*/  @!P2 BRA `(.L_x_286) ;  /* 0x000000b40098a947 */ /* 0x002fec0003800000 */
.L_x_618:
[----:B------:R-:W-:Y:S05]  /*a9f0*/  BSYNC B1 ;  /* 0x0000000000017941 */ /* 0x000fea0003800000 */
.L_x_285:
        /* <DEDUP_REMOVED lines=8> */
.L_x_283:
[----:B------:R-:W-:Y:S05]  /*aa80*/  BSYNC B0 ;  /* 0x0000000000007941 */ /* 0x000fea0003800000 */
.L_x_282:
[--C-:B---3--:R-:W-:Y:S02]  /*aa90*/  HADD2.F32 R3, -RZ, R4.reuse.H1_H1 ;  /* 0x30000004ff037230 */ /* 0x108fe40000004100 */
[C---:B------:R-:W-:Y:S01]  /*aaa0*/  FMUL R28, R154.reuse, R89 ;  /* 0x000000599a1c7220 */ /* 0x040fe20000400000 */
[----:B------:R-:W-:Y:S02]  /*aab0*/  HADD2.F32 R25, -RZ, R4.H0_H0 ;  /* 0x20000004ff197230 */ /* 0x000fe40000004100 */
[C---:B------:R-:W-:Y:S01]  /*aac0*/  FMUL R88, R154.reuse, R88 ;  /* 0x000000589a587220 */ /* 0x040fe20000400000 */
[----:B------:R-:W-:Y:S01]  /*aad0*/  FMUL R32, R154, R93 ;  /* 0x0000005d9a207220 */ /* 0x000fe20000400000 */
[C---:B------:R-:W-:Y:S01]  /*aae0*/  FFMA R28, R153.reuse, R3, R28 ;  /* 0x00000003991c7223 */ /* 0x040fe2000000001c */
[----:B------:R-:W-:Y:S01]  /*aaf0*/  HADD2.F32 R3, -RZ, R6.H1_H1 ;  /* 0x30000006ff037230 */ /* 0x000fe20000004100 */
[----:B------:R-:W-:Y:S01]  /*ab00*/  MOV R66, 0x3bbb989d ;  /* 0x3bbb989d00427802 */ /* 0x000fe20000000f00 */
[C---:B------:R-:W-:Y:S01]  /*ab10*/  FFMA R25, R153.reuse, R25, R88 ;  /* 0x0000001999197223 */ /* 0x040fe20000000058 */
[--C-:B------:R-:W-:Y:S01]  /*ab20*/  HADD2.F32 R27, -RZ, R5.reuse.H1_H1 ;  /* 0x30000005ff1b7230 */ /* 0x100fe20000004100 */
[----:B------:R-:W-:Y:S01]  /*ab30*/  MOV R71, 0x437c0000 ;  /* 0x437c000000477802 */ /* 0x000fe20000000f00 */
[----:B------:R-:W-:Y:S01]  /*ab40*/  FFMA R32, R153, R3, R32 ;  /* 0x0000000399207223 */ /* 0x000fe20000000020 */
[----:B------:R-:W-:-:S02]  /*ab50*/  HADD2.F32 R29, -RZ, R5.H0_H0 ;  /* 0x20000005ff1d7230 */ /* 0x000fc40000004100 */
[C---:B------:R-:W-:Y:S01]  /*ab60*/  FMUL R30, R154.reuse, R91 ;  /* 0x0000005b9a1e7220 */ /* 0x040fe20000400000 */
[----:B------:R-:W-:Y:S01]  /*ab70*/  FFMA.SAT R3, -R25, R66, 0.5 ;  /* 0x3f00000019037423 */ /* 0x000fe20000002142 */
[C---:B------:R-:W-:Y:S01]  /*ab80*/  FMUL R90, R154.reuse, R90 ;  /* 0x0000005a9a5a7220 */ /* 0x040fe20000400000 */
[----:B------:R-:W-:Y:S02]  /*ab90*/  HADD2.F32 R39, -RZ, R7.H1_H1 ;  /* 0x30000007ff277230 */ /* 0x000fe40000004100 */
[C---:B------:R-:W-:Y:S01]  /*aba0*/  FMUL R0, R154.reuse, R95 ;  /* 0x0000005f9a007220 */ /* 0x040fe20000400000 */
[----:B------:R-:W-:Y:S01]  /*abb0*/  FFMA R30, R153, R27, R30 ;  /* 0x0000001b991e7223 */ /* 0x000fe2000000001e */
[----:B------:R-:W-:Y:S01]  /*abc0*/  FFMA.RM R3, R3, R71, 12582913 ;  /* 0x4b40000103037423 */ /* 0x000fe20000004047 */
[C---:B------:R-:W-:Y:S01]  /*abd0*/  FFMA R29, R153.reuse, R29, R90 ;  /* 0x0000001d991d7223 */ /* 0x040fe2000000005a */
[----:B----4-:R-:W-:Y:S02]  /*abe0*/  HADD2.F32 R27, -RZ, R8.H0_H0 ;  /* 0x20000008ff1b7230 */ /* 0x010fe40000004100 */
[----:B------:R-:W-:Y:S01]  /*abf0*/  FMUL R40, R154, R96 ;  /* 0x000000609a287220 */ /* 0x000fe20000400000 */
[----:B------:R-:W-:Y:S01]  /*ac00*/  FFMA R39, R153, R39, R0 ;  /* 0x0000002799277223 */ /* 0x000fe20000000000 */
[----:B------:R-:W-:Y:S01]  /*ac10*/  FFMA.SAT R26, -R28, R66, 0.5 ;  /* 0x3f0000001c1a7423 */ /* 0x000fe20000002142 */
[----:B------:R-:W-:-:S02]  /*ac20*/  HADD2.F32 R31, -RZ, R6.H0_H0 ;  /* 0x20000006ff1f7230 */ /* 0x000fc40000004100 */
[----:B------:R-:W-:Y:S01]  /*ac30*/  FADD R0, R3, -12583039 ;  /* 0xcb40007f03007421 */ /* 0x000fe20000000000 */
[----:B------:R-:W-:Y:S01]  /*ac40*/  FMUL R92, R154, R92 ;  /* 0x0000005c9a5c7220 */ /* 0x000fe20000400000 */
[-C--:B------:R-:W-:Y:S01]  /*ac50*/  FFMA.SAT R34, -R29, R66.reuse, 0.5 ;  /* 0x3f0000001d227423 */ /* 0x080fe20000002142 */
[----:B------:R-:W-:Y:S01]  /*ac60*/  FFMA R40, R153, R27, R40 ;  /* 0x0000001b99287223 */ /* 0x000fe20000000028 */
[----:B------:R-:W-:Y:S01]  /*ac70*/  FFMA.RM R27, R26, R71, 12582913 ;  /* 0x4b4000011a1b7423 */ /* 0x000fe20000004047 */
[----:B------:R-:W-:Y:S02]  /*ac80*/  HADD2.F32 R41, -RZ, R8.H1_H1 ;  /* 0x30000008ff297230 */ /* 0x000fe40000004100 */
[----:B------:R-:W-:Y:S01]  /*ac90*/  FFMA R26, -R25, 1.4426950216293334961, -R0 ;  /* 0x3fb8aa3b191a7823 */ /* 0x000fe20000000900 */
[----:B------:R-:W-:Y:S01]  /*aca0*/  FFMA R31, R153, R31, R92 ;  /* 0x0000001f991f7223 */ /* 0x000fe2000000005c */
[----:B------:R-:W-:Y:S01]  /*acb0*/  FMUL R0, R154, R97 ;  /* 0x000000619a007220 */ /* 0x000fe20000400000 */
[----:B------:R-:W-:Y:S01]  /*acc0*/  FFMA.RM R36, R34, R71, 12582913 ;  /* 0x4b40000122247423 */ /* 0x000fe20000004047 */
[-C--:B------:R-:W-:Y:S01]  /*acd0*/  FFMA.SAT R34, -R30, R66.reuse, 0.5 ;  /* 0x3f0000001e227423 */ /* 0x080fe20000002142 */
[----:B------:R-:W-:Y:S01]  /*ace0*/  FADD R35, R27, -12583039 ;  /* 0xcb40007f1b237421 */ /* 0x000fe20000000000 */
[----:B------:R-:W-:Y:S01]  /*acf0*/  FFMA R41, R153, R41, R0 ;  /* 0x0000002999297223 */ /* 0x000fe20000000000 */
[----:B------:R-:W-:Y:S01]  /*ad00*/  FFMA.SAT R44, -R31, R66, 0.5 ;  /* 0x3f0000001f2c7423 */ /* 0x000fe20000002142 */
[----:B------:R-:W-:Y:S01]  /*ad10*/  FADD R0, R36, -12583039 ;  /* 0xcb40007f24007421 */ /* 0x000fe20000000000 */
[----:B------:R-:W-:Y:S01]  /*ad20*/  FFMA.RM R38, R34, R71, 12582913 ;  /* 0x4b40000122267423 */ /* 0x000fe20000004047 */
[----:B------:R-:W-:-:S02]  /*ad30*/  HADD2.F32 R37, -RZ, R9.H0_H0 ;  /* 0x20000009ff257230 */ /* 0x000fc40000004100 */
[----:B------:R-:W-:Y:S01]  /*ad40*/  FFMA R35, -R28, 1.4426950216293334961, -R35 ;  /* 0x3fb8aa3b1c237823 */ /* 0x000fe20000000923 */
[----:B------:R-:W-:Y:S01]  /*ad50*/  FMUL R42, R154, R98 ;  /* 0x000000629a2a7220 */ /* 0x000fe20000400000 */
[----:B------:R-:W-:Y:S01]  /*ad60*/  FFMA.RM R48, R44, R71, 12582913 ;  /* 0x4b4000012c307423 */ /* 0x000fe20000004047 */
[----:B------:R-:W-:Y:S01]  /*ad70*/  FFMA R0, -R29, 1.4426950216293334961, -R0 ;  /* 0x3fb8aa3b1d007823 */ /* 0x000fe20000000900 */
[----:B------:R-:W-:Y:S01]  /*ad80*/  FADD R43, R38, -12583039 ;  /* 0xcb40007f262b7421 */ /* 0x000fe20000000000 */
[----:B------:R-:W-:Y:S02]  /*ad90*/  HADD2.F32 R33, -RZ, R7.H0_H0 ;  /* 0x20000007ff217230 */ /* 0x000fe40000004100 */
[----:B------:R-:W-:Y:S01]  /*ada0*/  FMUL R94, R154, R94 ;  /* 0x0000005e9a5e7220 */ /* 0x000fe20000400000 */
[----:B------:R-:W-:Y:S01]  /*adb0*/  FFMA R35, -R28, 1.925963033500011079e-08, R35 ;  /* 0x32a570601c237823 */ /* 0x000fe20000000123 */
[----:B------:R-:W-:Y:S01]  /*adc0*/  FFMA R42, R153, R37, R42 ;  /* 0x00000025992a7223 */ /* 0x000fe2000000002a */
[----:B------:R-:W-:Y:S01]  /*add0*/  FADD R44, R48, -12583039 ;  /* 0xcb40007f302c7421 */ /* 0x000fe20000000000 */
[----:B------:R-:W-:Y:S01]  /*ade0*/  FFMA R37, -R29, 1.925963033500011079e-08, R0 ;  /* 0x32a570601d257823 */ /* 0x000fe20000000100 */
[----:B------:R-:W-:-:S02]  /*adf0*/  HADD2.F32 R46, -RZ, R9.H1_H1 ;  /* 0x30000009ff2e7230 */ /* 0x000fc40000004100 */
[----:B------:R-:W-:Y:S01]  /*ae00*/  FFMA R43, -R30, 1.4426950216293334961, -R43 ;  /* 0x3fb8aa3b1e2b7823 */ /* 0x000fe2000000092b */
[----:B------:R-:W-:Y:S01]  /*ae10*/  FMUL R0, R154, R99 ;  /* 0x000000639a007220 */ /* 0x000fe20000400000 */
[----:B------:R-:W-:Y:S01]  /*ae20*/  FFMA R33, R153, R33, R94 ;  /* 0x0000002199217223 */ /* 0x000fe2000000005e */
[-C--:B------:R-:W-:Y:S01]  /*ae30*/  FFMA.SAT R45, -R32, R66.reuse, 0.5 ;  /* 0x3f000000202d7423 */ /* 0x080fe20000002142 */
[----:B------:R1:W-:Y:S01]  /*ae40*/  MUFU.EX2 R34, R35 ;  /* 0x0000002300227308 */ /* 0x0003e20000000800 */
[----:B------:R-:W-:Y:S01]  /*ae50*/  FFMA R44, -R31, 1.4426950216293334961, -R44 ;  /* 0x3fb8aa3b1f2c7823 */ /* 0x000fe2000000092c */
[--C-:B------:R-:W-:Y:S02]  /*ae60*/  HADD2.F32 R57, -RZ, R10.reuse.H1_H1 ;  /* 0x3000000aff397230 */ /* 0x100fe40000004100 */
[----:B------:R-:W-:Y:S01]  /*ae70*/  FFMA.RM R50, R45, R71, 12582913 ;  /* 0x4b4000012d327423 */ /* 0x000fe20000004047 */
[----:B------:R-:W-:Y:S01]  /*ae80*/  FFMA.SAT R55, -R40, R66, 0.5 ;  /* 0x3f00000028377423 */ /* 0x000fe20000002142 */
[----:B------:R-:W-:Y:S01]  /*ae90*/  FFMA R45, -R31, 1.925963033500011079e-08, R44 ;  /* 0x32a570601f2d7823 */ /* 0x000fe2000000012c */
[----:B------:R-:W-:Y:S01]  /*aea0*/  FMUL R44, R154, R100 ;  /* 0x000000649a2c7220 */ /* 0x000fe20000400000 */
[----:B------:R-:W-:Y:S01]  /*aeb0*/  FADD R47, R50, -12583039 ;  /* 0xcb40007f322f7421 */ /* 0x000fe20000000000 */
[----:B------:R-:W-:Y:S01]  /*aec0*/  FFMA R26, -R25, 1.925963033500011079e-08, R26 ;  /* 0x32a57060191a7823 */ /* 0x000fe2000000011a */
[----:B-1----:R-:W-:Y:S01]  /*aed0*/  FFMA R35, -R30, 1.925963033500011079e-08, R43 ;  /* 0x32a570601e237823 */ /* 0x002fe2000000012b */
[----:B------:R-:W-:Y:S01]  /*aee0*/  FFMA R43, R153, R46, R0 ;  /* 0x0000002e992b7223 */ /* 0x000fe20000000000 */
[----:B------:R-:W-:Y:S01]  /*aef0*/  FFMA.SAT R0, -R33, R66, 0.5 ;  /* 0x3f00000021007423 */ /* 0x000fe20000002142 */
[----:B------:R-:W-:-:S02]  /*af00*/  HADD2.F32 R46, -RZ, R10.H0_H0 ;  /* 0x2000000aff2e7230 */ /* 0x000fc40000004100 */
[----:B------:R-:W-:Y:S01]  /*af10*/  FFMA R47, -R32, 1.4426950216293334961, -R47 ;  /* 0x3fb8aa3b202f7823 */ /* 0x000fe2000000092f */
[----:B------:R1:W-:Y:S01]  /*af20*/  MUFU.EX2 R49, R45 ;  /* 0x0000002d00317308 */ /* 0x0003e20000000800 */
[-C--:B------:R-:W-:Y:S01]  /*af30*/  FFMA.RM R52, R0, R71.reuse, 12582913 ;  /* 0x4b40000100347423 */ /* 0x080fe20000004047 */
[--C-:B------:R-:W-:Y:S02]  /*af40*/  HADD2.F32 R58, -RZ, R11.reuse.H0_H0 ;  /* 0x2000000bff3a7230 */ /* 0x100fe40000004100 */
[----:B------:R-:W-:Y:S01]  /*af50*/  FFMA R44, R153, R46, R44 ;  /* 0x0000002e992c7223 */ /* 0x000fe2000000002c */
[-C--:B------:R-:W-:Y:S01]  /*af60*/  FFMA.SAT R46, -R39, R66.reuse, 0.5 ;  /* 0x3f000000272e7423 */ /* 0x080fe20000002142 */
[----:B------:R-:W-:Y:S01]  /*af70*/  FADD R0, R52, -12583039 ;  /* 0xcb40007f34007421 */ /* 0x000fe20000000000 */
[----:B------:R-:W-:Y:S01]  /*af80*/  FFMA R47, -R32, 1.925963033500011079e-08, R47 ;  /* 0x32a57060202f7823 */ /* 0x000fe2000000012f */
[-C--:B------:R-:W-:Y:S01]  /*af90*/  FFMA.SAT R60, -R42, R66.reuse, 0.5 ;  /* 0x3f0000002a3c7423 */ /* 0x080fe20000002142 */
[----:B------:R-:W-:Y:S01]  /*afa0*/  FFMA.RM R54, R46, R71, 12582913 ;  /* 0x4b4000012e367423 */ /* 0x000fe20000004047 */
[C---:B------:R-:W-:Y:S01]  /*afb0*/  FFMA R46, -R33.reuse, 1.4426950216293334961, -R0 ;  /* 0x3fb8aa3b212e7823 */ /* 0x040fe20000000900 */
[----:B------:R-:W-:Y:S01]  /*afc0*/  FMUL R0, R154, R101 ;  /* 0x000000659a007220 */ /* 0x000fe20000400000 */
[----:B------:R2:W-:Y:S01]  /*afd0*/  MUFU.EX2 R51, R47 ;  /* 0x0000002f00337308 */ /* 0x0005e20000000800 */
[----:B------:R-:W-:Y:S01]  /*afe0*/  FADD R56, R54, -12583039 ;  /* 0xcb40007f36387421 */ /* 0x000fe20000000000 */
[----:B------:R-:W-:Y:S01]  /*aff0*/  FFMA R53, -R33, 1.925963033500011079e-08, R46 ;  /* 0x32a5706021357823 */ /* 0x000fe2000000012e */
[----:B-1----:R-:W-:Y:S01]  /*b000*/  FFMA R45, R153, R57, R0 ;  /* 0x00000039992d7223 */ /* 0x002fe20000000000 */
[-C--:B------:R-:W-:Y:S01]  /*b010*/  FFMA.RM R57, R55, R71.reuse, 12582913 ;  /* 0x4b40000137397423 */ /* 0x080fe20000004047 */
[----:B------:R-:W-:Y:S01]  /*b020*/  FFMA.SAT R0, -R41, R66, 0.5 ;  /* 0x3f00000029007423 */ /* 0x000fe20000002142 */
[----:B------:R-:W-:Y:S01]  /*b030*/  FMUL R46, R154, R102 ;  /* 0x000000669a2e7220 */ /* 0x000fe20000400000 */
[-C--:B------:R-:W-:Y:S01]  /*b040*/  FFMA.RM R61, R60, R71.reuse, 12582913 ;  /* 0x4b4000013c3d7423 */ /* 0x080fe20000004047 */
[----:B------:R-:W1:Y:S01]  /*b050*/  MUFU.EX2 R26, R26 ;  /* 0x0000001a001a7308 */ /* 0x000e620000000800 */
[----:B--2---:R-:W-:Y:S01]  /*b060*/  FADD R47, R57, -12583039 ;  /* 0xcb40007f392f7421 */ /* 0x004fe20000000000 */
[----:B------:R-:W-:Y:S01]  /*b070*/  FFMA.RM R59, R0, R71, 12582913 ;  /* 0x4b400001003b7423 */ /* 0x000fe20000004047 */
[----:B------:R-:W-:Y:S01]  /*b080*/  FFMA R46, R153, R58, R46 ;  /* 0x0000003a992e7223 */ /* 0x000fe2000000002e */
[----:B------:R-:W-:Y:S01]  /*b090*/  FFMA R56, -R39, 1.4426950216293334961, -R56 ;  /* 0x3fb8aa3b27387823 */ /* 0x000fe20000000938 */
[C---:B------:R-:W-:Y:S01]  /*b0a0*/  FFMA R47, -R40.reuse, 1.4426950216293334961, -R47 ;  /* 0x3fb8aa3b282f7823 */ /* 0x040fe2000000092f */
[----:B------:R-:W-:Y:S01]  /*b0b0*/  FADD R0, R59, -12583039 ;  /* 0xcb40007f3b007421 */ /* 0x000fe20000000000 */
[----:B------:R-:W-:Y:S01]  /*b0c0*/  FFMA.SAT R65, -R45, R66, 0.5 ;  /* 0x3f0000002d417423 */ /* 0x000fe20000002142 */
[----:B------:R-:W-:Y:S01]  /*b0d0*/  FFMA R56, -R39, 1.925963033500011079e-08, R56 ;  /* 0x32a5706027387823 */ /* 0x000fe20000000138 */
[----:B------:R-:W-:Y:S01]  /*b0e0*/  FFMA R58, -R40, 1.925963033500011079e-08, R47 ;  /* 0x32a57060283a7823 */ /* 0x000fe2000000012f */
[----:B------:R-:W-:-:S02]  /*b0f0*/  HADD2.F32 R47, -RZ, R11.H1_H1 ;  /* 0x3000000bff2f7230 */ /* 0x000fc40000004100 */
[----:B------:R-:W-:Y:S01]  /*b100*/  FFMA R60, -R41, 1.4426950216293334961, -R0 ;  /* 0x3fb8aa3b293c7823 */ /* 0x000fe20000000900 */
[----:B------:R-:W-:Y:S01]  /*b110*/  FMUL R0, R154, R103 ;  /* 0x000000679a007220 */ /* 0x000fe20000400000 */
[----:B------:R2:W-:Y:S01]  /*b120*/  MUFU.EX2 R55, R56 ;  /* 0x0000003800377308 */ /* 0x0005e20000000800 */
[-C--:B------:R-:W-:Y:S01]  /*b130*/  FFMA.SAT R62, -R43, R66.reuse, 0.5 ;  /* 0x3f0000002b3e7423 */ /* 0x080fe20000002142 */
[-C--:B------:R-:W-:Y:S01]  /*b140*/  FFMA.SAT R67, -R46, R66.reuse, 0.5 ;  /* 0x3f0000002e437423 */ /* 0x080fe20000002142 */
[----:B------:R-:W-:Y:S01]  /*b150*/  FFMA R47, R153, R47, R0 ;  /* 0x0000002f992f7223 */ /* 0x000fe20000000000 */
[----:B------:R-:W-:Y:S01]  /*b160*/  SHF.L.U32 R3, R3, 0x17, RZ ;  /* 0x0000001703037819 */ /* 0x000fe200000006ff */
[-C--:B------:R-:W-:Y:S01]  /*b170*/  FFMA.RM R62, R62, R71.reuse, 12582913 ;  /* 0x4b4000013e3e7423 */ /* 0x080fe20000004047 */
[-C--:B------:R-:W-:Y:S01]  /*b180*/  FFMA.RM R68, R67, R71.reuse, 12582913 ;  /* 0x4b40000143447423 */ /* 0x080fe20000004047 */
[-C--:B------:R-:W-:Y:S01]  /*b190*/  FFMA.SAT R69, -R47, R66.reuse, 0.5 ;  /* 0x3f0000002f457423 */ /* 0x080fe20000002142 */
[----:B------:R-:W3:Y:S01]  /*b1a0*/  MUFU.EX2 R35, R35 ;  /* 0x0000002300237308 */ /* 0x000ee20000000800 */
[----:B--2---:R-:W-:Y:S01]  /*b1b0*/  FFMA.SAT R56, -R44, R66, 0.5 ;  /* 0x3f0000002c387423 */ /* 0x004fe20000002142 */
[-C--:B------:R-:W-:Y:S01]  /*b1c0*/  FFMA.RM R66, R65, R71.reuse, 12582913 ;  /* 0x4b40000141427423 */ /* 0x080fe20000004047 */
[-C--:B------:R-:W-:Y:S01]  /*b1d0*/  FFMA.RM R69, R69, R71.reuse, 12582913 ;  /* 0x4b40000145457423 */ /* 0x080fe20000004047 */
[----:B------:R-:W-:Y:S01]  /*b1e0*/  SHF.L.U32 R27, R27, 0x17, RZ ;  /* 0x000000171b1b7819 */ /* 0x000fe200000006ff */
[----:B------:R-:W-:Y:S01]  /*b1f0*/  FFMA.RM R64, R56, R71, 12582913 ;  /* 0x4b40000138407423 */ /* 0x000fe20000004047 */
[----:B-1----:R-:W-:Y:S01]  /*b200*/  FFMA R71, R3, R26, 1 ;  /* 0x3f80000003477423 */ /* 0x002fe2000000001a */
[----:B------:R-:W-:Y:S01]  /*b210*/  FADD R26, R66, -12583039 ;  /* 0xcb40007f421a7421 */ /* 0x000fe20000000000 */
[----:B------:R-:W-:Y:S01]  /*b220*/  FADD R0, R62, -12583039 ;  /* 0xcb40007f3e007421 */ /* 0x000fe20000000000 */
[----:B------:R-:W-:Y:S01]  /*b230*/  FADD R65, R64, -12583039 ;  /* 0xcb40007f40417421 */ /* 0x000fe20000000000 */
[----:B------:R-:W-:Y:S01]  /*b240*/  FADD R3, R68, -12583039 ;  /* 0xcb40007f44037421 */ /* 0x000fe20000000000 */
[----:B------:R-:W-:Y:S01]  /*b250*/  FFMA R26, -R45, 1.4426950216293334961, -R26 ;  /* 0x3fb8aa3b2d1a7823 */ /* 0x000fe2000000091a */
[----:B------:R-:W-:Y:S01]  /*b260*/  FADD R63, R61, -12583039 ;  /* 0xcb40007f3d3f7421 */ /* 0x000fe20000000000 */
[----:B------:R-:W-:Y:S01]  /*b270*/  FFMA R70, R27, R34, 1 ;  /* 0x3f8000001b467423 */ /* 0x000fe20000000022 */
[----:B------:R-:W-:Y:S01]  /*b280*/  FADD R34, R69, -12583039 ;  /* 0xcb40007f45227421 */ /* 0x000fe20000000000 */
[----:B------:R-:W-:Y:S01]  /*b290*/  FFMA R26, -R45, 1.925963033500011079e-08, R26 ;  /* 0x32a570602d1a7823 */ /* 0x000fe2000000011a */
[----:B------:R-:W-:Y:S01]  /*b2a0*/  FFMA R56, -R43, 1.4426950216293334961, -R0 ;  /* 0x3fb8aa3b2b387823 */ /* 0x000fe20000000900 */
[----:B------:R-:W-:Y:S01]  /*b2b0*/  FFMA R67, -R44, 1.4426950216293334961, -R65 ;  /* 0x3fb8aa3b2c437823 */ /* 0x000fe20000000941 */
[----:B------:R-:W-:Y:S01]  /*b2c0*/  FFMA R27, -R46, 1.4426950216293334961, -R3 ;  /* 0x3fb8aa3b2e1b7823 */ /* 0x000fe20000000903 */
[----:B------:R-:W-:Y:S01]  /*b2d0*/  FFMA R63, -R42, 1.4426950216293334961, -R63 ;  /* 0x3fb8aa3b2a3f7823 */ /* 0x000fe2000000093f */
[----:B------:R-:W-:Y:S01]  /*b2e0*/  FFMA R34, -R47, 1.4426950216293334961, -R34 ;  /* 0x3fb8aa3b2f227823 */ /* 0x000fe20000000922 */
[----:B------:R1:W-:Y:S01]  /*b2f0*/  MUFU.EX2 R3, R26 ;  /* 0x0000001a00037308 */ /* 0x0003e20000000800 */
[----:B------:R-:W-:Y:S01]  /*b300*/  FFMA R60, -R41, 1.925963033500011079e-08, R60 ;  /* 0x32a57060293c7823 */ /* 0x000fe2000000013c */
[----:B------:R-:W-:Y:S01]  /*b310*/  FFMA R56, -R43, 1.925963033500011079e-08, R56 ;  /* 0x32a570602b387823 */ /* 0x000fe20000000138 */
[----:B------:R-:W-:Y:S01]  /*b320*/  FFMA R67, -R44, 1.925963033500011079e-08, R67 ;  /* 0x32a570602c437823 */ /* 0x000fe20000000143 */
[----:B------:R-:W-:Y:S01]  /*b330*/  SHF.L.U32 R38, R38, 0x17, RZ ;  /* 0x0000001726267819 */ /* 0x000fe200000006ff */
[----:B------:R-:W-:Y:S01]  /*b340*/  FFMA R27, -R46, 1.925963033500011079e-08, R27 ;  /* 0x32a570602e1b7823 */ /* 0x000fe2000000011b */
[----:B------:R-:W-:Y:S01]  /*b350*/  FFMA R63, -R42, 1.925963033500011079e-08, R63 ;  /* 0x32a570602a3f7823 */ /* 0x000fe2000000013f */
[----:B------:R-:W-:Y:S01]  /*b360*/  FFMA R34, -R47, 1.925963033500011079e-08, R34 ;  /* 0x32a570602f227823 */ /* 0x000fe20000000122 */
[----:B------:R3:W-:Y:S01]  /*b370*/  MUFU.EX2 R65, R56 ;  /* 0x0000003800417308 */ /* 0x0007e20000000800 */
[----:B-1----:R-:W-:Y:S01]  /*b380*/  IADD3 R26, R71, 0x1800000, RZ ;  /* 0x01800000471a7810 */ /* 0x002fe20007ffe0ff */
[----:B------:R-:W-:Y:S01]  /*b390*/  BSSY B1, `(.L_x_287) ;  /* 0x0000030000017945 */ /* 0x000fe20003800000 */
[----:B------:R-:W-:-:S02]  /*b3a0*/  SHF.L.U32 R48, R48, 0x17, RZ ;  /* 0x0000001730307819 */ /* 0x000fc400000006ff */
[----:B------:R-:W-:Y:S02]  /*b3b0*/  LOP3.LUT R26, R26, 0x7f800000, RZ, 0xc0, !PT ;  /* 0x7f8000001a1a7812 */ /* 0x000fe400078ec0ff */
[----:B------:R-:W-:Y:S01]  /*b3c0*/  SHF.L.U32 R61, R61, 0x17, RZ ;  /* 0x000000173d3d7819 */ /* 0x000fe200000006ff */
[----:B------:R-:W1:Y:S01]  /*b3d0*/  MUFU.EX2 R0, R63 ;  /* 0x0000003f00007308 */ /* 0x000e620000000800 */
[----:B---3--:R-:W-:Y:S01]  /*b3e0*/  FFMA R56, R38, R35, 1 ;  /* 0x3f80000026387423 */ /* 0x008fe20000000023 */
[----:B------:R-:W-:Y:S01]  /*b3f0*/  ISETP.GT.U32.AND P2, PT, R26, 0x1ffffff, PT ;  /* 0x01ffffff1a00780c */ /* 0x000fe20003f44070 */
[----:B------:R-:W-:Y:S01]  /*b400*/  FFMA R73, R48, R49, 1 ;  /* 0x3f80000030497423 */ /* 0x000fe20000000031 */
[----:B------:R-:W-:Y:S02]  /*b410*/  SHF.L.U32 R36, R36, 0x17, RZ ;  /* 0x0000001724247819 */ /* 0x000fe400000006ff */
[----:B------:R-:W-:Y:S02]  /*b420*/  SHF.L.U32 R50, R50, 0x17, RZ ;  /* 0x0000001732327819 */ /* 0x000fe400000006ff */
[----:B------:R-:W2:Y:S01]  /*b430*/  MUFU.EX2 R37, R37 ;  /* 0x0000002500257308 */ /* 0x000ea20000000800 */
[----:B------:R-:W-:-:S02]  /*b440*/  SHF.L.U32 R52, R52, 0x17, RZ ;  /* 0x0000001734347819 */ /* 0x000fc400000006ff */
[----:B------:R-:W-:Y:S01]  /*b450*/  SHF.L.U32 R54, R54, 0x17, RZ ;  /* 0x0000001736367819 */ /* 0x000fe200000006ff */
[----:B------:R-:W-:Y:S01]  /*b460*/  FFMA R72, R50, R51, 1 ;  /* 0x3f80000032487423 */ /* 0x000fe20000000033 */
[----:B------:R-:W-:Y:S02]  /*b470*/  SHF.L.U32 R57, R57, 0x17, RZ ;  /* 0x0000001739397819 */ /* 0x000fe400000006ff */
[----:B------:R-:W-:Y:S01]  /*b480*/  SHF.L.U32 R59, R59, 0x17, RZ ;  /* 0x000000173b3b7819 */ /* 0x000fe200000006ff */
[----:B------:R-:W3:Y:S01]  /*b490*/  MUFU.EX2 R53, R53 ;  /* 0x0000003500357308 */ /* 0x000ee20000000800 */
[----:B------:R-:W-:Y:S01]  /*b4a0*/  SHF.L.U32 R62, R62, 0x17, RZ ;  /* 0x000000173e3e7819 */ /* 0x000fe200000006ff */
[----:B-1----:R-:W-:Y:S01]  /*b4b0*/  FFMA R76, R61, R0, 1 ;  /* 0x3f8000003d4c7423 */ /* 0x002fe20000000000 */
[----:B------:R-:W-:Y:S01]  /*b4c0*/  SHF.L.U32 R64, R64, 0x17, RZ ;  /* 0x0000001740407819 */ /* 0x000fe200000006ff */
[----:B------:R-:W-:Y:S01]  /*b4d0*/  FFMA R55, R54, R55, 1 ;  /* 0x3f80000036377423 */ /* 0x000fe20000000037 */
[----:B------:R-:W-:Y:S01]  /*b4e0*/  SHF.L.U32 R66, R66, 0x17, RZ ;  /* 0x0000001742427819 */ /* 0x000fe200000006ff */
[----:B------:R-:W-:Y:S01]  /*b4f0*/  FFMA R65, R62, R65, 1 ;  /* 0x3f8000003e417423 */ /* 0x000fe20000000041 */
[----:B------:R-:W-:Y:S01]  /*b500*/  SHF.L.U32 R68, R68, 0x17, RZ ;  /* 0x0000001744447819 */ /* 0x000fe200000006ff */
[----:B------:R-:W1:Y:S01]  /*b510*/  MUFU.EX2 R58, R58 ;  /* 0x0000003a003a7308 */ /* 0x000e620000000800 */
[----:B------:R-:W-:Y:S01]  /*b520*/  SHF.L.U32 R48, R69, 0x17, RZ ;  /* 0x0000001745307819 */ /* 0x000fe200000006ff */
[----:B--2---:R-:W-:Y:S01]  /*b530*/  FFMA R63, R36, R37, 1 ;  /* 0x3f800000243f7423 */ /* 0x004fe20000000025 */
[----:B------:R-:W-:-:S05]  /*b540*/  FFMA R61, R66, R3, 1 ;  /* 0x3f800000423d7423 */ /* 0x000fca0000000003 */
[----:B------:R-:W2:Y:S01]  /*b550*/  MUFU.EX2 R60, R60 ;  /* 0x0000003c003c7308 */ /* 0x000ea20000000800 */
[----:B---3--:R-:W-:-:S07]  /*b560*/  FFMA R75, R52, R53, 1 ;  /* 0x3f800000344b7423 */ /* 0x008fce0000000035 */
[----:B------:R-:W3:Y:S01]  /*b570*/  MUFU.EX2 R67, R67 ;  /* 0x0000004300437308 */ /* 0x000ee20000000800 */
[----:B-1----:R-:W-:-:S07]  /*b580*/  FFMA R74, R57, R58, 1 ;  /* 0x3f800000394a7423 */ /* 0x002fce000000003a */
[----:B------:R-:W1:Y:S01]  /*b590*/  MUFU.EX2 R27, R27 ;  /* 0x0000001b001b7308 */ /* 0x000e620000000800 */
[----:B--2---:R-:W-:-:S07]  /*b5a0*/  FFMA R59, R59, R60, 1 ;  /* 0x3f8000003b3b7423 */ /* 0x004fce000000003c */
[----:B------:R-:W2:Y:S01]  /*b5b0*/  MUFU.EX2 R35, R34 ;  /* 0x0000002200237308 */ /* 0x000ea20000000800 */
[----:B---3--:R-:W-:Y:S01]  /*b5c0*/  FFMA R64, R64, R67, 1 ;  /* 0x3f80000040407423 */ /* 0x008fe20000000043 */
[----:B-1----:R-:W-:Y:S01]  /*b5d0*/  FFMA R68, R68, R27, 1 ;  /* 0x3f80000044447423 */ /* 0x002fe2000000001b */
[----:B--2---:R-:W-:Y:S01]  /*b5e0*/  FFMA R48, R48, R35, 1 ;  /* 0x3f80000030307423 */ /* 0x004fe20000000023 */
[----:B------:R-:W-:Y:S06]  /*b5f0*/  @P2 BRA `(.L_x_288) ;  /* 0x0000000000142947 */ /* 0x000fec0003800000 */
[----:B------:R-:W-:Y:S02]  /*b600*/  MOV R0, R71 ;  /* 0x0000004700007202 */ /* 0x000fe40000000f00 */
[----:B------:R-:W-:-:S07]  /*b610*/  MOV R26, 0xb630 ;  /* 0x0000b630001a7802 */ /* 0x000fce0000000f00 */
[----:B------:R-:W-:Y:S05]  /*b620*/  CALL.REL.NOINC `($__internal_0_$__cuda_sm20_rcp_rn_f32_slowpath) ;  /* 0x000000b0007c7944 */ /* 0x000fea0003c00000 */
[----:B------:R-:W-:Y:S01]  /*b630*/  MOV R50, R0 ;  /* 0x0000000000327202 */ /* 0x000fe20000000f00 */
[----:B------:R-:W-:Y:S06]  /*b640*/  BRA `(.L_x_289) ;  /* 0x0000000000107947 */ /* 0x000fec0003800000 */
.L_x_288:
[----:B------:R-:W1:Y:S02]  /*b650*/  MUFU.RCP R50, R71 ;  /* 0x0000004700327308 */ /* 0x000e640000001000 */
[----:B-1----:R-:W-:-:S04]  /*b660*/  FFMA R0, R71, R50, -1 ;  /* 0xbf80000047007423 */ /* 0x002fc80000000032 */
[----:B------:R-:W-:-:S04]  /*b670*/  FADD.FTZ R3, -R0, -RZ ;  /* 0x800000ff00037221 */ /* 0x000fc80000010100 */
[----:B------:R-:W-:-:S07]  /*b680*/  FFMA R50, R50, R3, R50 ;  /* 0x0000000332327223 */ /* 0x000fce0000000032 */
.L_x_289:
[----:B------:R-:W-:Y:S05]  /*b690*/  BSYNC B1 ;  /* 0x0000000000017941 */ /* 0x000fea0003800000 */
.L_x_287:
        /* <DEDUP_REMOVED lines=10> */
.L_x_291:
[----:B------:R-:W1:Y:S02]  /*b740*/  MUFU.RCP R49, R70 ;  /* 0x0000004600317308 */ /* 0x000e640000001000 */
[----:B-1----:R-:W-:-:S04]  /*b750*/  FFMA R0, R70, R49, -1 ;  /* 0xbf80000046007423 */ /* 0x002fc80000000031 */
[----:B------:R-:W-:-:S04]  /*b760*/  FADD.FTZ R0, -R0, -RZ ;  /* 0x800000ff00007221 */ /* 0x000fc80000010100 */
[----:B------:R-:W-:-:S07]  /*b770*/  FFMA R49, R49, R0, R49 ;  /* 0x0000000031317223 */ /* 0x000fce0000000031 */
.L_x_292:
[----:B------:R-:W-:Y:S05]  /*b780*/  BSYNC B1 ;  /* 0x0000000000017941 */ /* 0x000fea0003800000 */
.L_x_290:
        /* <DEDUP_REMOVED lines=10> */
.L_x_294:
[----:B------:R-:W1:Y:S02]  /*b830*/  MUFU.RCP R52, R63 ;  /* 0x0000003f00347308 */ /* 0x000e640000001000 */
[----:B-1----:R-:W-:-:S04]  /*b840*/  FFMA R0, R63, R52, -1 ;  /* 0xbf8000003f007423 */ /* 0x002fc80000000034 */
[----:B------:R-:W-:-:S04]  /*b850*/  FADD.FTZ R3, -R0, -RZ ;  /* 0x800000ff00037221 */ /* 0x000fc80000010100 */
[----:B------:R-:W-:-:S07]  /*b860*/  FFMA R52, R52, R3, R52 ;  /* 0x0000000334347223 */ /* 0x000fce0000000034 */
.L_x_295:
[----:B------:R-:W-:Y:S05]  /*b870*/  BSYNC B1 ;  /* 0x0000000000017941 */ /* 0x000fea0003800000 */
.L_x_293:
        /* <DEDUP_REMOVED lines=10> */
.L_x_297:
[----:B------:R-:W1:Y:S02]  /*b920*/  MUFU.RCP R51, R56 ;  /* 0x0000003800337308 */ /* 0x000e640000001000 */
[----:B-1----:R-:W-:-:S04]  /*b930*/  FFMA R0, R56, R51, -1 ;  /* 0xbf80000038007423 */ /* 0x002fc80000000033 */
[----:B------:R-:W-:-:S04]  /*b940*/  FADD.FTZ R0, -R0, -RZ ;  /* 0x800000ff00007221 */ /* 0x000fc80000010100 */
[----:B------:R-:W-:-:S07]  /*b950*/  FFMA R51, R51, R0, R51 ;  /* 0x0000000033337223 */ /* 0x000fce0000000033 */
.L_x_298:
[----:B------:R-:W-:Y:S05]  /*b960*/  BSYNC B1 ;  /* 0x0000000000017941 */ /* 0x000fea0003800000 */
.L_x_296:
        /* <DEDUP_REMOVED lines=10> */
.L_x_300:
[----:B------:R-:W1:Y:S02]  /*ba10*/  MUFU.RCP R54, R73 ;  /* 0x0000004900367308 */ /* 0x000e640000001000 */
[----:B-1----:R-:W-:-:S04]  /*ba20*/  FFMA R0, R73, R54, -1 ;  /* 0xbf80000049007423 */ /* 0x002fc80000000036 */
[----:B------:R-:W-:-:S04]  /*ba30*/  FADD.FTZ R3, -R0, -RZ ;  /* 0x800000ff00037221 */ /* 0x000fc80000010100 */
[----:B------:R-:W-:-:S07]  /*ba40*/  FFMA R54, R54, R3, R54 ;  /* 0x0000000336367223 */ /* 0x000fce0000000036 */
.L_x_301:
[----:B------:R-:W-:Y:S05]  /*ba50*/  BSYNC B1 ;  /* 0x0000000000017941 */ /* 0x000fea0003800000 */
.L_x_299:
        /* <DEDUP_REMOVED lines=10> */
.L_x_303:
[----:B------:R-:W1:Y:S02]  /*bb00*/  MUFU.RCP R53, R72 ;  /* 0x0000004800357308 */ /* 0x000e640000001000 */
[----:B-1----:R-:W-:-:S04]  /*bb10*/  FFMA R0, R72, R53, -1 ;  /* 0xbf80000048007423 */ /* 0x002fc80000000035 */
[----:B------:R-:W-:-:S04]  /*bb20*/  FADD.FTZ R0, -R0, -RZ ;  /* 0x800000ff00007221 */ /* 0x000fc80000010100 */
[----:B------:R-:W-:-:S07]  /*bb30*/  FFMA R53, R53, R0, R53 ;  /* 0x0000000035357223 */ /* 0x000fce0000000035 */
.L_x_304:
[----:B------:R-:W-:Y:S05]  /*bb40*/  BSYNC B1 ;  /* 0x0000000000017941 */ /* 0x000fea0003800000 */
.L_x_302:
        /* <DEDUP_REMOVED lines=10> */
.L_x_306:
[----:B------:R-:W1:Y:S02]  /*bbf0*/  MUFU.RCP R56, R75 ;  /* 0x0000004b00387308 */ /* 0x000e640000001000 */
[----:B-1----:R-:W-:-:S04]  /*bc00*/  FFMA R0, R75, R56, -1 ;  /* 0xbf8000004b007423 */ /* 0x002fc80000000038 */
[----:B------:R-:W-:-:S04]  /*bc10*/  FADD.FTZ R3, -R0, -RZ ;  /* 0x800000ff00037221 */ /* 0x000fc80000010100 */
[----:B------:R-:W-:-:S07]  /*bc20*/  FFMA R56, R56, R3, R56 ;  /* 0x0000000338387223 */ /* 0x000fce0000000038 */
.L_x_307:
[----:B------:R-:W-:Y:S05]  /*bc30*/  BSYNC B1 ;  /* 0x0000000000017941 */ /* 0x000fea0003800000 */
.L_x_305:
        /* <DEDUP_REMOVED lines=10> */
.L_x_309:
[----:B------:R-:W1:Y:S02]  /*bce0*/  MUFU.RCP R58, R55 ;  /* 0x00000037003a7308 */ /* 0x000e640000001000 */
[----:B-1----:R-:W-:-:S04]  /*bcf0*/  FFMA R0, R55, R58, -1 ;  /* 0xbf80000037007423 */ /* 0x002fc8000000003a */
[----:B------:R-:W-:-:S04]  /*bd00*/  FADD.FTZ R3, -R0, -RZ ;  /* 0x800000ff00037221 */ /* 0x000fc80000010100 */
[----:B------:R-:W-:-:S07]  /*bd10*/  FFMA R58, R58, R3, R58 ;  /* 0x000000033a3a7223 */ /* 0x000fce000000003a */
.L_x_310:
[----:B------:R-:W-:Y:S05]  /*bd20*/  BSYNC B1 ;  /* 0x0000000000017941 */ /* 0x000fea0003800000 */
.L_x_308:
        /* <DEDUP_REMOVED lines=10> */
.L_x_312:
[----:B------:R-:W1:Y:S02]  /*bdd0*/  MUFU.RCP R55, R74 ;  /* 0x0000004a00377308 */ /* 0x000e640000001000 */
[----:B-1----:R-:W-:-:S04]  /*bde0*/  FFMA R0, R74, R55, -1 ;  /* 0xbf8000004a007423 */ /* 0x002fc80000000037 */
[----:B------:R-:W-:-:S04]  /*bdf0*/  FADD.FTZ R0, -R0, -RZ ;  /* 0x800000ff00007221 */ /* 0x000fc80000010100 */
[----:B------:R-:W-:-:S07]  /*be00*/  FFMA R55, R55, R0, R55 ;  /* 0x0000000037377223 */ /* 0x000fce0000000037 */
.L_x_313:
[----:B------:R-:W-:Y:S05]  /*be10*/  BSYNC B1 ;  /* 0x0000000000017941 */ /* 0x000fea0003800000 */
.L_x_311:
        /* <DEDUP_REMOVED lines=10> */
.L_x_315:
[----:B------:R-:W1:Y:S02]  /*bec0*/  MUFU.RCP R60, R59 ;  /* 0x0000003b003c7308 */ /* 0x000e640000001000 */
[----:B-1----:R-:W-:-:S04]  /*bed0*/  FFMA R0, R59, R60, -1 ;  /* 0xbf8000003b007423 */ /* 0x002fc8000000003c */
[----:B------:R-:W-:-:S04]  /*bee0*/  FADD.FTZ R3, -R0, -RZ ;  /* 0x800000ff00037221 */ /* 0x000fc80000010100 */
[----:B------:R-:W-:-:S07]  /*bef0*/  FFMA R60, R60, R3, R60 ;  /* 0x000000033c3c7223 */ /* 0x000fce000000003c */
.L_x_316:
[----:B------:R-:W-:Y:S05]  /*bf00*/  BSYNC B1 ;  /* 0x0000000000017941 */ /* 0x000fea0003800000 */
.L_x_314:
        /* <DEDUP_REMOVED lines=10> */
.L_x_318:
[----:B------:R-:W1:Y:S02]  /*bfb0*/  MUFU.RCP R57, R76 ;  /* 0x0000004c00397308 */ /* 0x000e640000001000 */
[----:B-1----:R-:W-:-:S04]  /*bfc0*/  FFMA R0, R76, R57, -1 ;  /* 0xbf8000004c007423 */ /* 0x002fc80000000039 */
[----:B------:R-:W-:-:S04]  /*bfd0*/  FADD.FTZ R0, -R0, -RZ ;  /* 0x800000ff00007221 */ /* 0x000fc80000010100 */
[----:B------:R-:W-:-:S07]  /*bfe0*/  FFMA R57, R57, R0, R57 ;  /* 0x0000000039397223 */ /* 0x000fce0000000039 */
.L_x_319:
[----:B------:R-:W-:Y:S05]  /*bff0*/  BSYNC B1 ;  /* 0x0000000000017941 */ /* 0x000fea0003800000 */
.L_x_317:
        /* <DEDUP_REMOVED lines=10> */
.L_x_321:
[----:B------:R-:W1:Y:S02]  /*c0a0*/  MUFU.RCP R62, R65 ;  /* 0x00000041003e7308 */ /* 0x000e640000001000 */
[----:B-1----:R-:W-:-:S04]  /*c0b0*/  FFMA R0, R65, R62, -1 ;  /* 0xbf80000041007423 */ /* 0x002fc8000000003e */
[----:B------:R-:W-:-:S04]  /*c0c0*/  FADD.FTZ R3, -R0, -RZ ;  /* 0x800000ff00037221 */ /* 0x000fc80000010100 */
[----:B------:R-:W-:-:S07]  /*c0d0*/  FFMA R62, R62, R3, R62 ;  /* 0x000000033e3e7223 */ /* 0x000fce000000003e */
.L_x_322:
[----:B------:R-:W-:Y:S05]  /*c0e0*/  BSYNC B1 ;  /* 0x0000000000017941 */ /* 0x000fea0003800000 */
.L_x_320:
        /* <DEDUP_REMOVED lines=10> */
.L_x_324:
[----:B------:R-:W1:Y:S02]  /*c190*/  MUFU.RCP R59, R64 ;  /* 0x00000040003b7308 */ /* 0x000e640000001000 */
[----:B-1----:R-:W-:-:S04]  /*c1a0*/  FFMA R0, R64, R59, -1 ;  /* 0xbf80000040007423 */ /* 0x002fc8000000003b */
[----:B------:R-:W-:-:S04]  /*c1b0*/  FADD.FTZ R0, -R0, -RZ ;  /* 0x800000ff00007221 */ /* 0x000fc80000010100 */
[----:B------:R-:W-:-:S07]  /*c1c0*/  FFMA R59, R59, R0, R59 ;  /* 0x000000003b3b7223 */ /* 0x000fce000000003b */
.L_x_325:
[----:B------:R-:W-:Y:S05]  /*c1d0*/  BSYNC B1 ;  /* 0x0000000000017941 */ /* 0x000fea0003800000 */
.L_x_323:
        /* <DEDUP_REMOVED lines=10> */
.L_x_327:
[----:B------:R-:W1:Y:S02]  /*c280*/  MUFU.RCP R64, R61 ;  /* 0x0000003d00407308 */ /* 0x000e640000001000 */
[----:B-1----:R-:W-:-:S04]  /*c290*/  FFMA R0, R61, R64, -1 ;  /* 0xbf8000003d007423 */ /* 0x002fc80000000040 */
[----:B------:R-:W-:-:S04]  /*c2a0*/  FADD.FTZ R3, -R0, -RZ ;  /* 0x800000ff00037221 */ /* 0x000fc80000010100 */
[----:B------:R-:W-:-:S07]  /*c2b0*/  FFMA R64, R64, R3, R64 ;  /* 0x0000000340407223 */ /* 0x000fce0000000040 */
.L_x_328:
[----:B------:R-:W-:Y:S05]  /*c2c0*/  BSYNC B1 ;  /* 0x0000000000017941 */ /* 0x000fea0003800000 */
.L_x_326:
        /* <DEDUP_REMOVED lines=10> */
.L_x_330:
[----:B------:R-:W1:Y:S02]  /*c370*/  MUFU.RCP R61, R68 ;  /* 0x00000044003d7308 */ /* 0x000e640000001000 */
[----:B-1----:R-:W-:-:S04]  /*c380*/  FFMA R0, R68, R61, -1 ;  /* 0xbf80000044007423 */ /* 0x002fc8000000003d */
[----:B------:R-:W-:-:S04]  /*c390*/  FADD.FTZ R0, -R0, -RZ ;  /* 0x800000ff00007221 */ /* 0x000fc80000010100 */
[----:B------:R-:W-:-:S07]  /*c3a0*/  FFMA R61, R61, R0, R61 ;  /* 0x000000003d3d7223 */ /* 0x000fce000000003d */
.L_x_331:
[----:B------:R-:W-:Y:S05]  /*c3b0*/  BSYNC B1 ;  /* 0x0000000000017941 */ /* 0x000fea0003800000 */
.L_x_329:
        /* <DEDUP_REMOVED lines=9> */
.L_x_333:
[----:B------:R-:W1:Y:S02]  /*c450*/  MUFU.RCP R3, R48 ;  /* 0x0000003000037308 */ /* 0x000e640000001000 */
[----:B-1----:R-:W-:-:S04]  /*c460*/  FFMA R0, R48, R3, -1 ;  /* 0xbf80000030007423 */ /* 0x002fc80000000003 */
[----:B------:R-:W-:-:S04]  /*c470*/  FADD.FTZ R0, -R0, -RZ ;  /* 0x800000ff00007221 */ /* 0x000fc80000010100 */
[----:B------:R-:W-:-:S07]  /*c480*/  FFMA R0, R3, R0, R3 ;  /* 0x0000000003007223 */ /* 0x000fce0000000003 */
.L_x_334:
[----:B------:R-:W-:Y:S05]  /*c490*/  BSYNC B1 ;  /* 0x0000000000017941 */ /* 0x000fea0003800000 */
.L_x_332:
        /* <DEDUP_REMOVED lines=26> */
[----:B------:R-:W-:-:S05]  /*c640*/  F2FP.F16.F32.PACK_AB R59, R0, R61 ;  /* 0x0000003d003b723e */ /* 0x000fca00000000ff */
[----:B------:R1:W-:Y:S01]  /*c650*/  STSM.16.M88.4 [R13], R56 ;  /* 0x000000380d007844 */ /* 0x0003e20000000200 */
        /* <DEDUP_REMOVED lines=17> */
.L_x_336:
[----:B------:R-:W-:Y:S05]  /*c770*/  BSYNC B0 ;  /* 0x0000000000007941 */ /* 0x000fea0003800000 */
.L_x_335:
[----:B------:R-:W-:Y:S06]  /*c780*/  BAR.SYNC.DEFER_BLOCKING 0x1, 0x100 ;  /* 0x0044000000007b1d */ /* 0x000fec0000010000 */
[----:B------:R-:W-:Y:S04]  /*c790*/  BSSY B0, `(.L_x_337) ;  /* 0x000000a000007945 */ /* 0x000fe80003800000 */
[----:B------:R-:W-:Y:S05]  /*c7a0*/  @P0 BRA `(.L_x_338) ;  /* 0x0000000000200947 */ /* 0x000fea0003800000 */
[----:B------:R-:W-:-:S06]  /*c7b0*/  UISETP.NE.AND UP0, UPT, UR45, 0x3, UPT ;  /* 0x000000032d00788c */ /* 0x000fcc000bf05270 */
[----:B------:R-:W-:-:S13]  /*c7c0*/  PLOP3.LUT P2, PT, PT, PT, UP0, 0x80, 0x0 ;  /* 0x000000000000781c */ /* 0x000fda0003f4f008 */
[----:B------:R-:W-:Y:S05]  /*c7d0*/  @!P2 BRA `(.L_x_339) ;  /* 0x000000000004a947 */ /* 0x000fea0003800000 */
[----:B------:R-:W-:Y:S01]  /*c7e0*/  BPT.TRAP 0x1 ;  /* 0x000000040000795c */ /* 0x000fe20000300000 */
.L_x_339:
[----:B------:R-:W-:-:S04]  /*c7f0*/  ULEA UR4, UR8, UR53, 0x3 ;  /* 0x0000003508047291 */ /* 0x000fc8000f8e183f */
[----:B------:R-:W-:-:S04]  /*c800*/  UIADD3 UR4, UR4, 0x60, URZ ;  /* 0x0000006004047890 */ /* 0x000fc8000fffe03f */
[----:B------:R-:W-:-:S09]  /*c810*/  UPRMT UR4, UR54, 0x654, UR4 ;  /* 0x0000065436047896 */ /* 0x000fd20008000004 */
[----:B------:R-:W-:Y:S03]  /*c820*/  SYNCS.ARRIVE.TRANS64.RED.A1T0 RZ, [UR4], RZ ;  /* 0x000000ffffff79a7 */ /* 0x000fe60008100404 */
.L_x_338:
[----:B------:R-:W-:Y:S05]  /*c830*/  BSYNC B0 ;  /* 0x0000000000007941 */ /* 0x000fea0003800000 */
.L_x_337:
        /* <DEDUP_REMOVED lines=9> */
.L_x_342:
[C---:B------:R-:W-:Y:S01]  /*c8d0*/  LEA R0, R12.reuse, UR53, 0x3 ;  /* 0x000000350c007c11 */ /* 0x040fe2000f8e18ff */
[----:B------:R-:W-:Y:S01]  /*c8e0*/  BSSY B1, `(.L_x_343) ;  /* 0x0000006000017945 */ /* 0x000fe20003800000 */
[----:B------:R-:W-:Y:S02]  /*c8f0*/  SHF.L.U32 R3, R19, 0x1f, RZ ;  /* 0x0000001f13037819 */ /* 0x000fe400000006ff */
[----:B------:R-:W-:Y:S02]  /*c900*/  @!P1 LEA R26, R12, R15, 0xd ;  /* 0x0000000f0c1a9211 */ /* 0x000fe400078e68ff */
[----:B------:R-:W2:Y:S02]  /*c910*/  SYNCS.PHASECHK.TRANS64.TRYWAIT P2, [R0+URZ+0x40], R3 ;  /* 0x00004003000075a7 */ /* 0x000ea4000804017f */
[----:B-1----:R-:W-:Y:S01]  /*c920*/  @!P1 LEA R13, R155, R26, 0x1 ;  /* 0x0000001a9b0d9211 */ /* 0x002fe200078e08ff */
[----:B--2---:R-:W-:Y:S06]  /*c930*/  @!P2 BRA `(.L_x_344) ;  /* 0x0000009400d8a947 */ /* 0x004fec0003800000 */
.L_x_619:
[----:B------:R-:W-:Y:S05]  /*c940*/  BSYNC B1 ;  /* 0x0000000000017941 */ /* 0x000fea0003800000 */
.L_x_343:
        /* <DEDUP_REMOVED lines=8> */
.L_x_341:
[----:B------:R-:W-:Y:S05]  /*c9d0*/  BSYNC B0 ;  /* 0x0000000000007941 */ /* 0x000fea0003800000 */
.L_x_340:
[--C-:B---3--:R-:W-:Y:S02]  /*c9e0*/  HADD2.F32 R3, -RZ, R5.reuse.H0_H0 ;  /* 0x20000005ff037230 */ /* 0x108fe40000004100 */
[C---:B------:R-:W-:Y:S01]  /*c9f0*/  FMUL R28, R154.reuse, R106 ;  /* 0x0000006a9a1c7220 */ /* 0x040fe20000400000 */
[----:B------:R-:W-:Y:S02]  /*ca00*/  HADD2.F32 R25, -RZ, R4.H1_H1 ;  /* 0x30000004ff197230 */ /* 0x000fe40000004100 */
[C---:B------:R-:W-:Y:S01]  /*ca10*/  FMUL R0, R154.reuse, R105 ;  /* 0x000000699a007220 */ /* 0x040fe20000400000 */
[----:B------:R-:W-:Y:S02]  /*ca20*/  HADD2.F32 R29, -RZ, R5.H1_H1 ;  /* 0x30000005ff1d7230 */ /* 0x000fe40000004100 */
[----:B------:R-:W-:Y:S01]  /*ca30*/  FMUL R26, R154, R107 ;  /* 0x0000006b9a1a7220 */ /* 0x000fe20000400000 */
[C---:B------:R-:W-:Y:S01]  /*ca40*/  FFMA R28, R153.reuse, R3, R28 ;  /* 0x00000003991c7223 */ /* 0x040fe2000000001c */
[----:B------:R-:W-:Y:S01]  /*ca50*/  MOV R68, 0x3bbb989d ;  /* 0x3bbb989d00447802 */ /* 0x000fe20000000f00 */
[C---:B------:R-:W-:Y:S01]  /*ca60*/  FFMA R25, R153.reuse, R25, R0 ;  /* 0x0000001999197223 */ /* 0x040fe20000000000 */
[----:B------:R-:W-:Y:S01]  /*ca70*/  FFMA R29, R153, R29, R26 ;  /* 0x0000001d991d7223 */ /* 0x000fe2000000001a */
[----:B------:R-:W-:-:S02]  /*ca80*/  HADD2.F32 R3, -RZ, R6.H0_H0 ;  /* 0x20000006ff037230 */ /* 0x000fc40000004100 */
[C---:B------:R-:W-:Y:S01]  /*ca90*/  FMUL R30, R154.reuse, R108 ;  /* 0x0000006c9a1e7220 */ /* 0x040fe20000400000 */
[----:B------:R-:W-:Y:S01]  /*caa0*/  MOV R70, 0x437c0000 ;  /* 0x437c000000467802 */ /* 0x000fe20000000f00 */
[----:B------:R-:W-:Y:S02]  /*cab0*/  HADD2.F32 R31, -RZ, R6.H1_H1 ;  /* 0x30000006ff1f7230 */ /* 0x000fe40000004100 */
[-C--:B------:R-:W-:Y:S01]  /*cac0*/  FFMA.SAT R26, -R25, R68.reuse, 0.5 ;  /* 0x3f000000191a7423 */ /* 0x080fe20000002144 */
[----:B------:R-:W-:Y:S02]  /*cad0*/  HADD2.F32 R27, -RZ, R7.H0_H0 ;  /* 0x20000007ff1b7230 */ /* 0x000fe40000004100 */
[----:B-1----:R-:W-:Y:S01]  /*cae0*/  FFMA.SAT R36, -R29, R68, 0.5 ;  /* 0x3f0000001d247423 */ /* 0x002fe20000002144 */
[C---:B------:R-:W-:Y:S01]  /*caf0*/  FMUL R0, R154.reuse, R109 ;  /* 0x0000006d9a007220 */ /* 0x040fe20000400000 */
[----:B------:R-:W-:Y:S01]  /*cb00*/  FMUL R32, R154, R110 ;  /* 0x0000006e9a207220 */ /* 0x000fe20000400000 */
[----:B------:R-:W-:Y:S01]  /*cb10*/  FFMA R30, R153, R3, R30 ;  /* 0x00000003991e7223 */ /* 0x000fe2000000001e */
[----:B----4-:R-:W-:-:S02]  /*cb20*/  HADD2.F32 R35, -RZ, R8.H1_H1 ;  /* 0x30000008ff237230 */ /* 0x010fc40000004100 */
[-C--:B------:R-:W-:Y:S01]  /*cb30*/  FFMA.RM R26, R26, R70.reuse, 12582913 ;  /* 0x4b4000011a1a7423 */ /* 0x080fe20000004046 */
[----:B------:R-:W-:Y:S01]  /*cb40*/  FFMA.RM R38, R36, R70, 12582913 ;  /* 0x4b40000124267423 */ /* 0x000fe20000004046 */
[C---:B------:R-:W-:Y:S01]  /*cb50*/  FFMA R31, R153.reuse, R31, R0 ;  /* 0x0000001f991f7223 */ /* 0x040fe20000000000 */
[C---:B------:R-:W-:Y:S01]  /*cb60*/  FFMA R32, R153.reuse, R27, R32 ;  /* 0x0000001b99207223 */ /* 0x040fe20000000020 */
[----:B------:R-:W-:Y:S01]  /*cb70*/  FMUL R40, R154, R113 ;  /* 0x000000719a287220 */ /* 0x000fe20000400000 */
[-C--:B------:R-:W-:Y:S01]  /*cb80*/  FFMA.SAT R42, -R30, R68.reuse, 0.5 ;  /* 0x3f0000001e2a7423 */ /* 0x080fe20000002144 */
[----:B------:R-:W-:Y:S02]  /*cb90*/  HADD2.F32 R13, -RZ, R4.H0_H0 ;  /* 0x20000004ff0d7230 */ /* 0x000fe40000004100 */
[----:B------:R-:W-:Y:S01]  /*cba0*/  FFMA.SAT R27, -R28, R68, 0.5 ;  /* 0x3f0000001c1b7423 */ /* 0x000fe20000002144 */
[----:B------:R-:W-:Y:S01]  /*cbb0*/  FMUL R104, R154, R104 ;  /* 0x000000689a687220 */ /* 0x000fe20000400000 */
[----:B------:R-:W-:Y:S01]  /*cbc0*/  FADD R34, R26, -12583039 ;  /* 0xcb40007f1a227421 */ /* 0x000fe20000000000 */
[----:B------:R-:W-:Y:S01]  /*cbd0*/  FADD R36, R38, -12583039 ;  /* 0xcb40007f26247421 */ /* 0x000fe20000000000 */
[----:B------:R-:W-:Y:S01]  /*cbe0*/  FFMA R40, R153, R35, R40 ;  /* 0x0000002399287223 */ /* 0x000fe20000000028 */
[----:B------:R-:W-:Y:S01]  /*cbf0*/  FFMA.RM R48, R42, R70, 12582913 ;  /* 0x4b4000012a307423 */ /* 0x000fe20000004046 */
[----:B------:R-:W-:Y:S01]  /*cc00*/  FFMA.SAT R45, -R31, R68, 0.5 ;  /* 0x3f0000001f2d7423 */ /* 0x000fe20000002144 */
[----:B------:R-:W-:Y:S01]  /*cc10*/  FFMA.RM R35, R27, R70, 12582913 ;  /* 0x4b4000011b237423 */ /* 0x000fe20000004046 */
[----:B------:R-:W-:Y:S01]  /*cc20*/  FFMA R13, R153, R13, R104 ;  /* 0x0000000d990d7223 */ /* 0x000fe20000000068 */
[----:B------:R-:W-:-:S02]  /*cc30*/  HADD2.F32 R46, -RZ, R9.H1_H1 ;  /* 0x30000009ff2e7230 */ /* 0x000fc40000004100 */
[----:B------:R-:W-:Y:S01]  /*cc40*/  FFMA R34, -R25, 1.4426950216293334961, -R34 ;  /* 0x3fb8aa3b19227823 */ /* 0x000fe20000000922 */
[----:B------:R-:W-:Y:S01]  /*cc50*/  FFMA R44, -R29, 1.4426950216293334961, -R36 ;  /* 0x3fb8aa3b1d2c7823 */ /* 0x000fe20000000924 */
[----:B------:R-:W-:Y:S01]  /*cc60*/  FMUL R42, R154, R115 ;  /* 0x000000739a2a7220 */ /* 0x000fe20000400000 */
[----:B------:R-:W-:Y:S02]  /*cc70*/  HADD2.F32 R39, -RZ, R8.H0_H0 ;  /* 0x20000008ff277230 */ /* 0x000fe40000004100 */
[----:B------:R-:W-:Y:S01]  /*cc80*/  FADD R43, R48, -12583039 ;  /* 0xcb40007f302b7421 */ /* 0x000fe20000000000 */
[----:B------:R-:W-:Y:S01]  /*cc90*/  FFMA.RM R49, R45, R70, 12582913 ;  /* 0x4b4000012d317423 */ /* 0x000fe20000004046 */
[----:B------:R-:W-:Y:S02]  /*cca0*/  HADD2.F32 R33, -RZ, R7.H1_H1 ;  /* 0x30000007ff217230 */ /* 0x000fe40000004100 */
[C---:B------:R-:W-:Y:S01]  /*ccb0*/  FMUL R112, R154.reuse, R112 ;  /* 0x000000709a707220 */ /* 0x040fe20000400000 */
[----:B------:R-:W-:Y:S01]  /*ccc0*/  FADD R27, R35, -12583039 ;  /* 0xcb40007f231b7421 */ /* 0x000fe20000000000 */
[-C--:B------:R-:W-:Y:S01]  /*ccd0*/  FFMA.SAT R3, -R13, R68.reuse, 0.5 ;  /* 0x3f0000000d037423 */ /* 0x080fe20000002144 */
[----:B------:R-:W-:Y:S01]  /*cce0*/  FMUL R0, R154, R111 ;  /* 0x0000006f9a007220 */ /* 0x000fe20000400000 */
[----:B------:R-:W-:Y:S01]  /*ccf0*/  FFMA.SAT R45, -R32, R68, 0.5 ;  /* 0x3f000000202d7423 */ /* 0x000fe20000002144 */
[----:B------:R-:W-:Y:S01]  /*cd00*/  FFMA R34, -R25, 1.925963033500011079e-08, R34 ;  /* 0x32a5706019227823 */ /* 0x000fe20000000122 */
[----:B------:R-:W-:Y:S01]  /*cd10*/  FFMA R44, -R29, 1.925963033500011079e-08, R44 ;  /* 0x32a570601d2c7823 */ /* 0x000fe2000000012c */
[----:B------:R-:W-:Y:S01]  /*cd20*/  FFMA R42, R153, R46, R42 ;  /* 0x0000002e992a7223 */ /* 0x000fe2000000002a */
[----:B------:R-:W-:Y:S01]  /*cd30*/  FFMA R43, -R30, 1.4426950216293334961, -R43 ;  /* 0x3fb8aa3b1e2b7823 */ /* 0x000fe2000000092b */
[----:B------:R-:W-:-:S02]  /*cd40*/  HADD2.F32 R50, -RZ, R10.H0_H0 ;  /* 0x2000000aff327230 */ /* 0x000fc40000004100 */
[----:B------:R-:W-:Y:S01]  /*cd50*/  FADD R46, R49, -12583039 ;  /* 0xcb40007f312e7421 */ /* 0x000fe20000000000 */
[----:B------:R-:W-:Y:S01]  /*cd60*/  FFMA R39, R153, R39, R112 ;  /* 0x0000002799277223 */ /* 0x000fe20000000070 */
[----:B------:R-:W-:Y:S01]  /*cd70*/  FMUL R116, R154, R116 ;  /* 0x000000749a747220 */ /* 0x000fe20000400000 */
[-C--:B------:R-:W-:Y:S01]  /*cd80*/  FFMA.RM R3, R3, R70.reuse, 12582913 ;  /* 0x4b40000103037423 */ /* 0x080fe20000004046 */
[----:B------:R-:W-:Y:S01]  /*cd90*/  FFMA R33, R153, R33, R0 ;  /* 0x0000002199217223 */ /* 0x000fe20000000000 */
[C---:B------:R-:W-:Y:S01]  /*cda0*/  FFMA R37, -R28.reuse, 1.4426950216293334961, -R27 ;  /* 0x3fb8aa3b1c257823 */ /* 0x040fe2000000091b */
[----:B------:R-:W-:Y:S01]  /*cdb0*/  FFMA.RM R51, R45, R70, 12582913 ;  /* 0x4b4000012d337423 */ /* 0x000fe20000004046 */
[----:B------:R1:W2:Y:S01]  /*cdc0*/  MUFU.EX2 R27, R34 ;  /* 0x00000022001b7308 */ /* 0x0002a20000000800 */
[----:B------:R-:W-:Y:S02]  /*cdd0*/  HADD2.F32 R55, -RZ, R10.H1_H1 ;  /* 0x3000000aff377230 */ /* 0x000fe40000004100 */
[----:B------:R-:W-:Y:S01]  /*cde0*/  FFMA R46, -R31, 1.4426950216293334961, -R46 ;  /* 0x3fb8aa3b1f2e7823 */ /* 0x000fe2000000092e */
[----:B------:R-:W-:Y:S01]  /*cdf0*/  FFMA.SAT R53, -R39, R68, 0.5 ;  /* 0x3f00000027357423 */ /* 0x000fe20000002144 */
[----:B------:R-:W-:Y:S01]  /*ce00*/  FADD R0, R3, -12583039 ;  /* 0xcb40007f03007421 */ /* 0x000fe20000000000 */
[----:B------:R-:W-:Y:S01]  /*ce10*/  FADD R45, R51, -12583039 ;  /* 0xcb40007f332d7421 */ /* 0x000fe20000000000 */
[----:B------:R-:W-:Y:S01]  /*ce20*/  FFMA R37, -R28, 1.925963033500011079e-08, R37 ;  /* 0x32a570601c257823 */ /* 0x000fe20000000125 */
[----:B------:R-:W-:Y:S01]  /*ce30*/  FFMA R46, -R31, 1.925963033500011079e-08, R46 ;  /* 0x32a570601f2e7823 */ /* 0x000fe2000000012e */
[----:B------:R3:W-:Y:S01]  /*ce40*/  MUFU.EX2 R47, R44 ;  /* 0x0000002c002f7308 */ /* 0x0007e20000000800 */
[----:B-1----:R-:W-:Y:S01]  /*ce50*/  FFMA R34, -R30, 1.925963033500011079e-08, R43 ;  /* 0x32a570601e227823 */ /* 0x002fe2000000012b */
[----:B------:R-:W-:Y:S01]  /*ce60*/  FFMA R43, R153, R50, R116 ;  /* 0x00000032992b7223 */ /* 0x000fe20000000074 */
[----:B------:R-:W-:Y:S01]  /*ce70*/  FFMA.SAT R50, -R33, R68, 0.5 ;  /* 0x3f00000021327423 */ /* 0x000fe20000002144 */
[----:B------:R-:W-:Y:S01]  /*ce80*/  FFMA R0, -R13, 1.4426950216293334961, -R0 ;  /* 0x3fb8aa3b0d007823 */ /* 0x000fe20000000900 */
[----:B------:R-:W-:Y:S01]  /*ce90*/  FFMA R45, -R32, 1.4426950216293334961, -R45 ;  /* 0x3fb8aa3b202d7823 */ /* 0x000fe2000000092d */
[----:B------:R-:W-:-:S02]  /*cea0*/  HADD2.F32 R56, -RZ, R11.H0_H0 ;  /* 0x2000000bff387230 */ /* 0x000fc40000004100 */
[----:B------:R-:W-:Y:S01]  /*ceb0*/  FFMA.RM R52, R50, R70, 12582913 ;  /* 0x4b40000132347423 */ /* 0x000fe20000004046 */
[----:B------:R-:W-:Y:S01]  /*cec0*/  MUFU.EX2 R36, R37 ;  /* 0x0000002500247308 */ /* 0x000fe20000000800 */
[C---:B---3--:R-:W-:Y:S01]  /*ced0*/  FMUL R44, R154.reuse, R117 ;  /* 0x000000759a2c7220 */ /* 0x048fe20000400000 */
[----:B------:R-:W-:Y:S01]  /*cee0*/  FFMA R0, -R13, 1.925963033500011079e-08, R0 ;  /* 0x32a570600d007823 */ /* 0x000fe20000000100 */
[C---:B------:R-:W-:Y:S01]  /*cef0*/  FMUL R118, R154.reuse, R118 ;  /* 0x000000769a767220 */ /* 0x040fe20000400000 */
[----:B------:R-:W-:Y:S02]  /*cf00*/  HADD2.F32 R41, -RZ, R9.H0_H0 ;  /* 0x20000009ff297230 */ /* 0x000fe40000004100 */
[----:B------:R-:W-:Y:S01]  /*cf10*/  FFMA R44, R153, R55, R44 ;  /* 0x00000037992c7223 */ /* 0x000fe2000000002c */
[----:B------:R-:W-:Y:S01]  /*cf20*/  FFMA.RM R55, R53, R70, 12582913 ;  /* 0x4b40000135377423 */ /* 0x000fe20000004046 */
[----:B------:R-:W-:Y:S01]  /*cf30*/  FMUL R114, R154, R114 ;  /* 0x000000729a727220 */ /* 0x000fe20000400000 */
[----:B------:R1:W-:Y:S01]  /*cf40*/  MUFU.EX2 R50, R46 ;  /* 0x0000002e00327308 */ /* 0x0003e20000000800 */
[----:B------:R-:W-:-:S02]  /*cf50*/  HADD2.F32 R61, -RZ, R11.H1_H1 ;  /* 0x3000000bff3d7230 */ /* 0x000fc40000004100 */
[----:B------:R-:W-:Y:S01]  /*cf60*/  FADD R54, R52, -12583039 ;  /* 0xcb40007f34367421 */ /* 0x000fe20000000000 */
[----:B------:R-:W-:Y:S01]  /*cf70*/  FFMA R41, R153, R41, R114 ;  /* 0x0000002999297223 */ /* 0x000fe20000000072 */
[-C--:B------:R-:W-:Y:S01]  /*cf80*/  FFMA.SAT R60, -R42, R68.reuse, 0.5 ;  /* 0x3f0000002a3c7423 */ /* 0x080fe20000002144 */
[-C--:B------:R-:W-:Y:S01]  /*cf90*/  FFMA.SAT R63, -R43, R68.reuse, 0.5 ;  /* 0x3f0000002b3f7423 */ /* 0x080fe20000002144 */
[----:B------:R-:W-:Y:S01]  /*cfa0*/  FFMA R54, -R33, 1.4426950216293334961, -R54 ;  /* 0x3fb8aa3b21367823 */ /* 0x000fe20000000936 */
[-C--:B------:R-:W-:Y:S01]  /*cfb0*/  FFMA.SAT R58, -R41, R68.reuse, 0.5 ;  /* 0x3f000000293a7423 */ /* 0x080fe20000002144 */
[----:B------:R3:W-:Y:S01]  /*cfc0*/  MUFU.EX2 R37, R34 ;  /* 0x0000002200257308 */ /* 0x0007e20000000800 */
[----:B-1----:R-:W-:Y:S01]  /*cfd0*/  FADD R46, R55, -12583039 ;  /* 0xcb40007f372e7421 */ /* 0x002fe20000000000 */
[----:B------:R-:W-:Y:S01]  /*cfe0*/  FFMA.SAT R65, -R44, R68, 0.5 ;  /* 0x3f0000002c417423 */ /* 0x000fe20000002144 */
[----:B------:R-:W-:Y:S01]  /*cff0*/  FFMA R54, -R33, 1.925963033500011079e-08, R54 ;  /* 0x32a5706021367823 */ /* 0x000fe20000000136 */
[----:B------:R-:W-:Y:S01]  /*d000*/  SHF.L.U32 R3, R3, 0x17, RZ ;  /* 0x0000001703037819 */ /* 0x000fe200000006ff */
[----:B------:R-:W-:Y:S01]  /*d010*/  FFMA R46, -R39, 1.4426950216293334961, -R46 ;  /* 0x3fb8aa3b272e7823 */ /* 0x000fe2000000092e */
[----:B------:R-:W-:Y:S01]  /*d020*/  SHF.L.U32 R26, R26, 0x17, RZ ;  /* 0x000000171a1a7819 */ /* 0x000fe200000006ff */
[----:B------:R-:W-:Y:S01]  /*d030*/  FFMA.RM R58, R58, R70, 12582913 ;  /* 0x4b4000013a3a7423 */ /* 0x000fe20000004046 */
[----:B------:R-:W1:Y:S01]  /*d040*/  MUFU.EX2 R0, R0 ;  /* 0x0000000000007308 */ /* 0x000e620000000800 */
[----:B---3--:R-:W-:Y:S01]  /*d050*/  FFMA R34, -R32, 1.925963033500011079e-08, R45 ;  /* 0x32a5706020227823 */ /* 0x008fe2000000012d */
[----:B------:R-:W-:Y:S01]  /*d060*/  FFMA.SAT R45, -R40, R68, 0.5 ;  /* 0x3f000000282d7423 */ /* 0x000fe20000002144 */
[-C--:B------:R-:W-:Y:S01]  /*d070*/  FFMA.RM R62, R60, R70.reuse, 12582913 ;  /* 0x4b4000013c3e7423 */ /* 0x080fe20000004046 */
[-C--:B------:R-:W-:Y:S01]  /*d080*/  FFMA.RM R64, R63, R70.reuse, 12582913 ;  /* 0x4b4000013f407423 */ /* 0x080fe20000004046 */
[-C--:B------:R-:W-:Y:S01]  /*d090*/  FFMA.RM R65, R65, R70.reuse, 12582913 ;  /* 0x4b40000141417423 */ /* 0x080fe20000004046 */
[----:B------:R-:W-:Y:S01]  /*d0a0*/  FFMA.RM R57, R45, R70, 12582913 ;  /* 0x4b4000012d397423 */ /* 0x000fe20000004046 */
[----:B------:R-:W-:Y:S01]  /*d0b0*/  FFMA R45, R153, R56, R118 ;  /* 0x00000038992d7223 */ /* 0x000fe20000000076 */
[----:B------:R-:W-:Y:S01]  /*d0c0*/  FFMA R56, -R39, 1.925963033500011079e-08, R46 ;  /* 0x32a5706027387823 */ /* 0x000fe2000000012e */
[----:B------:R-:W-:Y:S01]  /*d0d0*/  FMUL R46, R154, R119 ;  /* 0x000000779a2e7220 */ /* 0x000fe20000400000 */
[----:B------:R-:W3:Y:S01]  /*d0e0*/  MUFU.EX2 R34, R34 ;  /* 0x0000002200227308 */ /* 0x000ee20000000800 */
[----:B------:R-:W-:Y:S01]  /*d0f0*/  FFMA.SAT R67, -R45, R68, 0.5 ;  /* 0x3f0000002d437423 */ /* 0x000fe20000002144 */
[----:B------:R-:W-:Y:S01]  /*d100*/  FADD R59, R57, -12583039 ;  /* 0xcb40007f393b7421 */ /* 0x000fe20000000000 */
[----:B------:R-:W-:Y:S01]  /*d110*/  FFMA R46, R153, R61, R46 ;  /* 0x0000003d992e7223 */ /* 0x000fe2000000002e */
[----:B--2---:R-:W-:Y:S01]  /*d120*/  FFMA R71, R26, R27, 1 ;  /* 0x3f8000001a477423 */ /* 0x004fe2000000001b */
[----:B------:R-:W-:Y:S01]  /*d130*/  FFMA.RM R67, R67, R70, 12582913 ;  /* 0x4b40000143437423 */ /* 0x000fe20000004046 */
[----:B------:R-:W-:Y:S01]  /*d140*/  FFMA R59, -R40, 1.4426950216293334961, -R59 ;  /* 0x3fb8aa3b283b7823 */ /* 0x000fe2000000093b */
[----:B------:R-:W-:Y:S01]  /*d150*/  FFMA.SAT R68, -R46, R68, 0.5 ;  /* 0x3f0000002e447423 */ /* 0x000fe20000002144 */
[----:B------:R2:W-:Y:S01]  /*d160*/  MUFU.EX2 R53, R54 ;  /* 0x0000003600357308 */ /* 0x0005e20000000800 */
[----:B-1----:R-:W-:Y:S01]  /*d170*/  FFMA R69, R3, R0, 1 ;  /* 0x3f80000003457423 */ /* 0x002fe20000000000 */
[----:B------:R-:W-:Y:S01]  /*d180*/  FADD R61, R62, -12583039 ;  /* 0xcb40007f3e3d7421 */ /* 0x000fe20000000000 */
[----:B------:R-:W-:Y:S01]  /*d190*/  FFMA.RM R68, R68, R70, 12582913 ;  /* 0x4b40000144447423 */ /* 0x000fe20000004046 */
[----:B------:R-:W-:Y:S01]  /*d1a0*/  FADD R0, R67, -12583039 ;  /* 0xcb40007f43007421 */ /* 0x000fe20000000000 */
[----:B------:R-:W-:Y:S01]  /*d1b0*/  FFMA R59, -R40, 1.925963033500011079e-08, R59 ;  /* 0x32a57060283b7823 */ /* 0x000fe2000000013b */
[----:B------:R-:W-:Y:S01]  /*d1c0*/  FADD R66, R64, -12583039 ;  /* 0xcb40007f40427421 */ /* 0x000fe20000000000 */
[----:B------:R-:W-:Y:S01]  /*d1d0*/  FADD R27, R68, -12583039 ;  /* 0xcb40007f441b7421 */ /* 0x000fe20000000000 */
[----:B------:R-:W-:Y:S01]  /*d1e0*/  FADD R3, R65, -12583039 ;  /* 0xcb40007f41037421 */ /* 0x000fe20000000000 */
[----:B--2---:R-:W-:Y:S01]  /*d1f0*/  FADD R54, R58, -12583039 ;  /* 0xcb40007f3a367421 */ /* 0x004fe20000000000 */
[----:B------:R-:W-:Y:S01]  /*d200*/  SHF.L.U32 R51, R51, 0x17, RZ ;  /* 0x0000001733337819 */ /* 0x000fe200000006ff */
[----:B------:R-:W-:Y:S01]  /*d210*/  FFMA R63, -R42, 1.4426950216293334961, -R61 ;  /* 0x3fb8aa3b2a3f7823 */ /* 0x000fe2000000093d */
[----:B------:R-:W-:Y:S01]  /*d220*/  FFMA R26, -R45, 1.4426950216293334961, -R0 ;  /* 0x3fb8aa3b2d1a7823 */ /* 0x000fe20000000900 */
[----:B------:R-:W-:Y:S01]  /*d230*/  FFMA R60, -R41, 1.4426950216293334961, -R54 ;  /* 0x3fb8aa3b293c7823 */ /* 0x000fe20000000936 */
[----:B------:R-:W-:Y:S01]  /*d240*/  FFMA R27, -R46, 1.4426950216293334961, -R27 ;  /* 0x3fb8aa3b2e1b7823 */ /* 0x000fe2000000091b */
[----:B------:R1:W2:Y:S01]  /*d250*/  MUFU.EX2 R54, R59 ;  /* 0x0000003b00367308 */ /* 0x0002a20000000800 */
[----:B------:R-:W-:Y:S01]  /*d260*/  FFMA R66, -R43, 1.4426950216293334961, -R66 ;  /* 0x3fb8aa3b2b427823 */ /* 0x000fe20000000942 */
[----:B---3--:R-:W-:Y:S01]  /*d270*/  FFMA R70, R51, R34, 1 ;  /* 0x3f80000033467423 */ /* 0x008fe20000000022 */
[----:B------:R-:W-:Y:S01]  /*d280*/  FFMA R63, -R42, 1.925963033500011079e-08, R63 ;  /* 0x32a570602a3f7823 */ /* 0x000fe2000000013f */
[----:B------:R-:W-:Y:S01]  /*d290*/  FFMA R26, -R45, 1.925963033500011079e-08, R26 ;  /* 0x32a570602d1a7823 */ /* 0x000fe2000000011a */
[----:B------:R-:W-:Y:S01]  /*d2a0*/  FFMA R27, -R46, 1.925963033500011079e-08, R27 ;  /* 0x32a570602e1b7823 */ /* 0x000fe2000000011b */
[----:B------:R-:W-:Y:S01]  /*d2b0*/  IADD3 R34, R69, 0x1800000, RZ ;  /* 0x0180000045227810 */ /* 0x000fe20007ffe0ff */
[----:B------:R-:W-:Y:S01]  /*d2c0*/  FFMA R66, -R43, 1.925963033500011079e-08, R66 ;  /* 0x32a570602b427823 */ /* 0x000fe20000000142 */
[----:B------:R-:W-:Y:S01]  /*d2d0*/  FFMA R60, -R41, 1.925963033500011079e-08, R60 ;  /* 0x32a57060293c7823 */ /* 0x000fe2000000013c */
[----:B-1----:R-:W-:Y:S01]  /*d2e0*/  FFMA R59, -R44, 1.4426950216293334961, -R3 ;  /* 0x3fb8aa3b2c3b7823 */ /* 0x002fe20000000903 */
[----:B------:R-:W-:Y:S01]  /*d2f0*/  LOP3.LUT R34, R34, 0x7f800000, RZ, 0xc0, !PT ;  /* 0x7f80000022227812 */ /* 0x000fe200078ec0ff */
[----:B------:R-:W1:Y:S01]  /*d300*/  MUFU.EX2 R3, R66 ;  /* 0x0000004200037308 */ /* 0x000e620000000800 */
[----:B------:R-:W-:Y:S01]  /*d310*/  SHF.L.U32 R57, R57, 0x17, RZ ;  /* 0x0000001739397819 */ /* 0x000fe200000006ff */
[----:B------:R-:W-:Y:S01]  /*d320*/  FFMA R59, -R44, 1.925963033500011079e-08, R59 ;  /* 0x32a570602c3b7823 */ /* 0x000fe2000000013b */
[----:B------:R-:W-:Y:S01]  /*d330*/  ISETP.GT.U32.AND P2, PT, R34, 0x1ffffff, PT ;  /* 0x01ffffff2200780c */ /* 0x000fe20003f44070 */
[----:B------:R-:W-:Y:S01]  /*d340*/  BSSY B1, `(.L_x_345) ;  /* 0x000002a000017945 */ /* 0x000fe20003800000 */
[----:B------:R-:W-:Y:S01]  /*d350*/  SHF.L.U32 R64, R64, 0x17, RZ ;  /* 0x0000001740407819 */ /* 0x000fe200000006ff */
[----:B--2---:R-:W-:Y:S01]  /*d360*/  FFMA R72, R57, R54, 1 ;  /* 0x3f80000039487423 */ /* 0x004fe20000000036 */
[----:B------:R-:W-:Y:S01]  /*d370*/  SHF.L.U32 R35, R35, 0x17, RZ ;  /* 0x0000001723237819 */ /* 0x000fe200000006ff */
[----:B------:R-:W2:Y:S01]  /*d380*/  MUFU.EX2 R56, R56 ;  /* 0x0000003800387308 */ /* 0x000ea20000000800 */
[----:B------:R-:W-:-:S02]  /*d390*/  SHF.L.U32 R38, R38, 0x17, RZ ;  /* 0x0000001726267819 */ /* 0x000fc400000006ff */
[----:B------:R-:W-:Y:S02]  /*d3a0*/  SHF.L.U32 R48, R48, 0x17, RZ ;  /* 0x0000001730307819 */ /* 0x000fe400000006ff */
[----:B------:R-:W-:Y:S01]  /*d3b0*/  SHF.L.U32 R49, R49, 0x17, RZ ;  /* 0x0000001731317819 */ /* 0x000fe200000006ff */
[----:B------:R-:W-:Y:S01]  /*d3c0*/  FFMA R73, R38, R47, 1 ;  /* 0x3f80000026497423 */ /* 0x000fe2000000002f */
[----:B------:R-:W-:Y:S01]  /*d3d0*/  SHF.L.U32 R52, R52, 0x17, RZ ;  /* 0x0000001734347819 */ /* 0x000fe200000006ff */
[----:B------:R3:W4:Y:S01]  /*d3e0*/  MUFU.EX2 R61, R60 ;  /* 0x0000003c003d7308 */ /* 0x0007220000000800 */
        /* <DEDUP_REMOVED lines=9> */
[----:B---3--:R-:W-:Y:S01]  /*d480*/  FFMA R60, R35, R36, 1 ;  /* 0x3f800000233c7423 */ /* 0x008fe20000000024 */
[----:B------:R-:W-:Y:S01]  /*d490*/  SHF.L.U32 R68, R68, 0x17, RZ ;  /* 0x0000001744447819 */ /* 0x000fe200000006ff */
[----:B------:R-:W-:Y:S01]  /*d4a0*/  FFMA R53, R52, R53, 1 ;  /* 0x3f80000034357423 */ /* 0x000fe20000000035 */
[----:B--2---:R-:W-:-:S03]  /*d4b0*/  FFMA R55, R55, R56, 1 ;  /* 0x3f80000037377423 */ /* 0x004fc60000000038 */
        /* <DEDUP_REMOVED lines=14> */
.L_x_346:
[----:B------:R-:W1:Y:S02]  /*d5a0*/  MUFU.RCP R48, R69 ;  /* 0x0000004500307308 */ /* 0x000e640000001000 */
[----:B-1----:R-:W-:-:S04]  /*d5b0*/  FFMA R0, R69, R48, -1 ;  /* 0xbf80000045007423 */ /* 0x002fc80000000030 */
[----:B------:R-:W-:-:S04]  /*d5c0*/  FADD.FTZ R3, -R0, -RZ ;  /* 0x800000ff00037221 */ /* 0x000fc80000010100 */
[----:B------:R-:W-:-:S07]  /*d5d0*/  FFMA R48, R48, R3, R48 ;  /* 0x0000000330307223 */ /* 0x000fce0000000030 */
.L_x_347:
[----:B------:R-:W-:Y:S05]  /*d5e0*/  BSYNC B1 ;  /* 0x0000000000017941 */ /* 0x000fea0003800000 */
.L_x_345:
        /* <DEDUP_REMOVED lines=10> */
.L_x_349:
[----:B------:R-:W1:Y:S02]  /*d690*/  MUFU.RCP R50, R71 ;  /* 0x0000004700327308 */ /* 0x000e640000001000 */
[----:B-1----:R-:W-:-:S04]  /*d6a0*/  FFMA R0, R71, R50, -1 ;  /* 0xbf80000047007423 */ /* 0x002fc80000000032 */
[----:B------:R-:W-:-:S04]  /*d6b0*/  FADD.FTZ R3, -R0, -RZ ;  /* 0x800000ff00037221 */ /* 0x000fc80000010100 */
[----:B------:R-:W-:-:S07]  /*d6c0*/  FFMA R50, R50, R3, R50 ;  /* 0x0000000332327223 */ /* 0x000fce0000000032 */
.L_x_350:
[----:B------:R-:W-:Y:S05]  /*d6d0*/  BSYNC B1 ;  /* 0x0000000000017941 */ /* 0x000fea0003800000 */
.L_x_348:
        /* <DEDUP_REMOVED lines=10> */
.L_x_352:
[----:B------:R-:W1:Y:S02]  /*d780*/  MUFU.RCP R47, R60 ;  /* 0x0000003c002f7308 */ /* 0x000e640000001000 */
[----:B-1----:R-:W-:-:S04]  /*d790*/  FFMA R0, R60, R47, -1 ;  /* 0xbf8000003c007423 */ /* 0x002fc8000000002f */
[----:B------:R-:W-:-:S04]  /*d7a0*/  FADD.FTZ R0, -R0, -RZ ;  /* 0x800000ff00007221 */ /* 0x000fc80000010100 */
[----:B------:R-:W-:-:S07]  /*d7b0*/  FFMA R47, R47, R0, R47 ;  /* 0x000000002f2f7223 */ /* 0x000fce000000002f */
.L_x_353:
[----:B------:R-:W-:Y:S05]  /*d7c0*/  BSYNC B1 ;  /* 0x0000000000017941 */ /* 0x000fea0003800000 */
.L_x_351:
        /* <DEDUP_REMOVED lines=10> */
.L_x_355:
[----:B------:R-:W1:Y:S02]  /*d870*/  MUFU.RCP R52, R73 ;  /* 0x0000004900347308 */ /* 0x000e640000001000 */
[----:B-1----:R-:W-:-:S04]  /*d880*/  FFMA R0, R73, R52, -1 ;  /* 0xbf80000049007423 */ /* 0x002fc80000000034 */
[----:B------:R-:W-:-:S04]  /*d890*/  FADD.FTZ R3, -R0, -RZ ;  /* 0x800000ff00037221 */ /* 0x000fc80000010100 */
[----:B------:R-:W-:-:S07]  /*d8a0*/  FFMA R52, R52, R3, R52 ;  /* 0x0000000334347223 */ /* 0x000fce0000000034 */
.L_x_356:
[----:B------:R-:W-:Y:S05]  /*d8b0*/  BSYNC B1 ;  /* 0x0000000000017941 */ /* 0x000fea0003800000 */
.L_x_354:
        /* <DEDUP_REMOVED lines=10> */
.L_x_358:
[----:B------:R-:W1:Y:S02]  /*d960*/  MUFU.RCP R49, R66 ;  /* 0x0000004200317308 */ /* 0x000e640000001000 */
[----:B-1----:R-:W-:-:S04]  /*d970*/  FFMA R0, R66, R49, -1 ;  /* 0xbf80000042007423 */ /* 0x002fc80000000031 */
[----:B------:R-:W-:-:S04]  /*d980*/  FADD.FTZ R0, -R0, -RZ ;  /* 0x800000ff00007221 */ /* 0x000fc80000010100 */
[----:B------:R-:W-:-:S07]  /*d990*/  FFMA R49, R49, R0, R49 ;  /* 0x0000000031317223 */ /* 0x000fce0000000031 */
.L_x_359:
[----:B------:R-:W-:Y:S05]  /*d9a0*/  BSYNC B1 ;  /* 0x0000000000017941 */ /* 0x000fea0003800000 */
.L_x_357:
        /* <DEDUP_REMOVED lines=10> */
.L_x_361:
[----:B------:R-:W1:Y:S02]  /*da50*/  MUFU.RCP R54, R75 ;  /* 0x0000004b00367308 */ /* 0x000e640000001000 */
[----:B-1----:R-:W-:-:S04]  /*da60*/  FFMA R0, R75, R54, -1 ;  /* 0xbf8000004b007423 */ /* 0x002fc80000000036 */
[----:B------:R-:W-:-:S04]  /*da70*/  FADD.FTZ R3, -R0, -RZ ;  /* 0x800000ff00037221 */ /* 0x000fc80000010100 */
[----:B------:R-:W-:-:S07]  /*da80*/  FFMA R54, R54, R3, R54 ;  /* 0x0000000336367223 */ /* 0x000fce0000000036 */
.L_x_362:
[----:B------:R-:W-:Y:S05]  /*da90*/  BSYNC B1 ;  /* 0x0000000000017941 */ /* 0x000fea0003800000 */
.L_x_360:
        /* <DEDUP_REMOVED lines=10> */
.L_x_364:
[----:B------:R-:W1:Y:S02]  /*db40*/  MUFU.RCP R51, R70 ;  /* 0x0000004600337308 */ /* 0x000e640000001000 */
[----:B-1----:R-:W-:-:S04]  /*db50*/  FFMA R0, R70, R51, -1 ;  /* 0xbf80000046007423 */ /* 0x002fc80000000033 */
[----:B------:R-:W-:-:S04]  /*db60*/  FADD.FTZ R0, -R0, -RZ ;  /* 0x800000ff00007221 */ /* 0x000fc80000010100 */
[----:B------:R-:W-:-:S07]  /*db70*/  FFMA R51, R51, R0, R51 ;  /* 0x0000000033337223 */ /* 0x000fce0000000033 */
.L_x_365:
[----:B------:R-:W-:Y:S05]  /*db80*/  BSYNC B1 ;  /* 0x0000000000017941 */ /* 0x000fea0003800000 */
.L_x_363:
        /* <DEDUP_REMOVED lines=10> */
.L_x_367:
[----:B------:R-:W1:Y:S02]  /*dc30*/  MUFU.RCP R56, R53 ;  /* 0x0000003500387308 */ /* 0x000e640000001000 */
[----:B-1----:R-:W-:-:S04]  /*dc40*/  FFMA R0, R53, R56, -1 ;  /* 0xbf80000035007423 */ /* 0x002fc80000000038 */
[----:B------:R-:W-:-:S04]  /*dc50*/  FADD.FTZ R3, -R0, -RZ ;  /* 0x800000ff00037221 */ /* 0x000fc80000010100 */
[----:B------:R-:W-:-:S07]  /*dc60*/  FFMA R56, R56, R3, R56 ;  /* 0x0000000338387223 */ /* 0x000fce0000000038 */
.L_x_368:
[----:B------:R-:W-:Y:S05]  /*dc70*/  BSYNC B1 ;  /* 0x0000000000017941 */ /* 0x000fea0003800000 */
.L_x_366:
        /* <DEDUP_REMOVED lines=10> */
.L_x_370:
[----:B------:R-:W1:Y:S02]  /*dd20*/  MUFU.RCP R58, R55 ;  /* 0x00000037003a7308 */ /* 0x000e640000001000 */
[----:B-1----:R-:W-:-:S04]  /*dd30*/  FFMA R0, R55, R58, -1 ;  /* 0xbf80000037007423 */ /* 0x002fc8000000003a */
[----:B------:R-:W-:-:S04]  /*dd40*/  FADD.FTZ R3, -R0, -RZ ;  /* 0x800000ff00037221 */ /* 0x000fc80000010100 */
[----:B------:R-:W-:-:S07]  /*dd50*/  FFMA R58, R58, R3, R58 ;  /* 0x000000033a3a7223 */ /* 0x000fce000000003a */
.L_x_371:
[----:B------:R-:W-:Y:S05]  /*dd60*/  BSYNC B1 ;  /* 0x0000000000017941 */ /* 0x000fea0003800000 */
.L_x_369:
        /* <DEDUP_REMOVED lines=10> */
.L_x_373:
[----:B------:R-:W1:Y:S02]  /*de10*/  MUFU.RCP R53, R72 ;  /* 0x0000004800357308 */ /* 0x000e640000001000 */
[----:B-1----:R-:W-:-:S04]  /*de20*/  FFMA R0, R72, R53, -1 ;  /* 0xbf80000048007423 */ /* 0x002fc80000000035 */
[----:B------:R-:W-:-:S04]  /*de30*/  FADD.FTZ R0, -R0, -RZ ;  /* 0x800000ff00007221 */ /* 0x000fc80000010100 */
[----:B------:R-:W-:-:S07]  /*de40*/  FFMA R53, R53, R0, R53 ;  /* 0x0000000035357223 */ /* 0x000fce0000000035 */
.L_x_374:
[----:B------:R-:W-:Y:S05]  /*de50*/  BSYNC B1 ;  /* 0x0000000000017941 */ /* 0x000fea0003800000 */
.L_x_372:
        /* <DEDUP_REMOVED lines=10> */
.L_x_376:
[----:B------:R-:W1:Y:S02]  /*df00*/  MUFU.RCP R60, R61 ;  /* 0x0000003d003c7308 */ /* 0x000e640000001000 */
[----:B-1----:R-:W-:-:S04]  /*df10*/  FFMA R0, R61, R60, -1 ;  /* 0xbf8000003d007423 */ /* 0x002fc8000000003c */
[----:B------:R-:W-:-:S04]  /*df20*/  FADD.FTZ R3, -R0, -RZ ;  /* 0x800000ff00037221 */ /* 0x000fc80000010100 */
[----:B------:R-:W-:-:S07]  /*df30*/  FFMA R60, R60, R3, R60 ;  /* 0x000000033c3c7223 */ /* 0x000fce000000003c */
.L_x_377:
[----:B------:R-:W-:Y:S05]  /*df40*/  BSYNC B1 ;  /* 0x0000000000017941 */ /* 0x000fea0003800000 */
.L_x_375:
        /* <DEDUP_REMOVED lines=10> */
.L_x_379:
[----:B------:R-:W1:Y:S02]  /*dff0*/  MUFU.RCP R55, R62 ;  /* 0x0000003e00377308 */ /* 0x000e640000001000 */
[----:B-1----:R-:W-:-:S04]  /*e000*/  FFMA R0, R62, R55, -1 ;  /* 0xbf8000003e007423 */ /* 0x002fc80000000037 */
[----:B------:R-:W-:-:S04]  /*e010*/  FADD.FTZ R0, -R0, -RZ ;  /* 0x800000ff00007221 */ /* 0x000fc80000010100 */
[----:B------:R-:W-:-:S07]  /*e020*/  FFMA R55, R55, R0, R55 ;  /* 0x0000000037377223 */ /* 0x000fce0000000037 */
.L_x_380:
[----:B------:R-:W-:Y:S05]  /*e030*/  BSYNC B1 ;  /* 0x0000000000017941 */ /* 0x000fea0003800000 */
.L_x_378:
        /* <DEDUP_REMOVED lines=10> */
.L_x_382:
[----:B------:R-:W1:Y:S02]  /*e0e0*/  MUFU.RCP R62, R57 ;  /* 0x00000039003e7308 */ /* 0x000e640000001000 */
[----:B-1----:R-:W-:-:S04]  /*e0f0*/  FFMA R0, R57, R62, -1 ;  /* 0xbf80000039007423 */ /* 0x002fc8000000003e */
[----:B------:R-:W-:-:S04]  /*e100*/  FADD.FTZ R3, -R0, -RZ ;  /* 0x800000ff00037221 */ /* 0x000fc80000010100 */
[----:B------:R-:W-:-:S07]  /*e110*/  FFMA R62, R62, R3, R62 ;  /* 0x000000033e3e7223 */ /* 0x000fce000000003e */
.L_x_383:
[----:B------:R-:W-:Y:S05]  /*e120*/  BSYNC B1 ;  /* 0x0000000000017941 */ /* 0x000fea0003800000 */
.L_x_381:
        /* <DEDUP_REMOVED lines=10> */
.L_x_385:
[----:B------:R-:W1:Y:S02]  /*e1d0*/  MUFU.RCP R57, R64 ;  /* 0x0000004000397308 */ /* 0x000e640000001000 */
[----:B-1----:R-:W-:-:S04]  /*e1e0*/  FFMA R0, R64, R57, -1 ;  /* 0xbf80000040007423 */ /* 0x002fc80000000039 */
[----:B------:R-:W-:-:S04]  /*e1f0*/  FADD.FTZ R0, -R0, -RZ ;  /* 0x800000ff00007221 */ /* 0x000fc80000010100 */
[----:B------:R-:W-:-:S07]  /*e200*/  FFMA R57, R57, R0, R57 ;  /* 0x0000000039397223 */ /* 0x000fce0000000039 */
.L_x_386:
[----:B------:R-:W-:Y:S05]  /*e210*/  BSYNC B1 ;  /* 0x0000000000017941 */ /* 0x000fea0003800000 */
.L_x_384:
        /* <DEDUP_REMOVED lines=10> */
.L_x_388:
[----:B------:R-:W1:Y:S02]  /*e2c0*/  MUFU.RCP R64, R67 ;  /* 0x0000004300407308 */ /* 0x000e640000001000 */
[----:B-1----:R-:W-:-:S04]  /*e2d0*/  FFMA R0, R67, R64, -1 ;  /* 0xbf80000043007423 */ /* 0x002fc80000000040 */
[----:B------:R-:W-:-:S04]  /*e2e0*/  FADD.FTZ R3, -R0, -RZ ;  /* 0x800000ff00037221 */ /* 0x000fc80000010100 */
[----:B------:R-:W-:-:S07]  /*e2f0*/  FFMA R64, R64, R3, R64 ;  /* 0x0000000340407223 */ /* 0x000fce0000000040 */
.L_x_389:
[----:B------:R-:W-:Y:S05]  /*e300*/  BSYNC B1 ;  /* 0x0000000000017941 */ /* 0x000fea0003800000 */
.L_x_387:
        /* <DEDUP_REMOVED lines=9> */
.L_x_391:
[----:B------:R-:W1:Y:S02]  /*e3a0*/  MUFU.RCP R0, R59 ;  /* 0x0000003b00007308 */ /* 0x000e640000001000 */
[----:B-1----:R-:W-:-:S04]  /*e3b0*/  FFMA R3, R59, R0, -1 ;  /* 0xbf8000003b037423 */ /* 0x002fc80000000000 */
[----:B------:R-:W-:-:S04]  /*e3c0*/  FADD.FTZ R3, -R3, -RZ ;  /* 0x800000ff03037221 */ /* 0x000fc80000010100 */
[----:B------:R-:W-:-:S07]  /*e3d0*/  FFMA R0, R0, R3, R0 ;  /* 0x0000000300007223 */ /* 0x000fce0000000000 */
.L_x_392:
[----:B------:R-:W-:Y:S05]  /*e3e0*/  BSYNC B1 ;  /* 0x0000000000017941 */ /* 0x000fea0003800000 */
.L_x_390:
        /* <DEDUP_REMOVED lines=45> */
.L_x_394:
[----:B------:R-:W-:Y:S05]  /*e6c0*/  BSYNC B0 ;  /* 0x0000000000007941 */ /* 0x000fea0003800000 */
.L_x_393:
[----:B------:R-:W-:Y:S06]  /*e6d0*/  BAR.SYNC.DEFER_BLOCKING 0x1, 0x100 ;  /* 0x0044000000007b1d */ /* 0x000fec0000010000 */
[----:B------:R-:W-:Y:S04]  /*e6e0*/  BSSY B0, `(.L_x_395) ;  /* 0x000000a000007945 */ /* 0x000fe80003800000 */
[----:B------:R-:W-:Y:S05]  /*e6f0*/  @P0 BRA `(.L_x_396) ;  /* 0x0000000000200947 */ /* 0x000fea0003800000 */
[----:B------:R-:W-:-:S06]  /*e700*/  UISETP.NE.AND UP0, UPT, UR45, 0x3, UPT ;  /* 0x000000032d00788c */ /* 0x000fcc000bf05270 */
[----:B------:R-:W-:-:S13]  /*e710*/  PLOP3.LUT P2, PT, PT, PT, UP0, 0x80, 0x0 ;  /* 0x000000000000781c */ /* 0x000fda0003f4f008 */
[----:B------:R-:W-:Y:S05]  /*e720*/  @!P2 BRA `(.L_x_397) ;  /* 0x000000000004a947 */ /* 0x000fea0003800000 */
[----:B------:R-:W-:Y:S01]  /*e730*/  BPT.TRAP 0x1 ;  /* 0x000000040000795c */ /* 0x000fe20000300000 */
.L_x_397:
[----:B------:R-:W-:-:S04]  /*e740*/  ULEA UR4, UR8, UR53, 0x3 ;  /* 0x0000003508047291 */ /* 0x000fc8000f8e183f */
[----:B------:R-:W-:-:S04]  /*e750*/  UIADD3 UR4, UR4, 0x60, URZ ;  /* 0x0000006004047890 */ /* 0x000fc8000fffe03f */
[----:B------:R-:W-:-:S09]  /*e760*/  UPRMT UR4, UR54, 0x654, UR4 ;  /* 0x0000065436047896 */ /* 0x000fd20008000004 */
[----:B------:R-:W-:Y:S03]  /*e770*/  SYNCS.ARRIVE.TRANS64.RED.A1T0 RZ, [UR4], RZ ;  /* 0x000000ffffff79a7 */ /* 0x000fe60008100404 */
.L_x_396:
[----:B------:R-:W-:Y:S05]  /*e780*/  BSYNC B0 ;  /* 0x0000000000007941 */ /* 0x000fea0003800000 */
.L_x_395:
        /* <DEDUP_REMOVED lines=9> */
.L_x_400:
[C---:B------:R-:W-:Y:S01]  /*e820*/  LEA R0, R12.reuse, UR53, 0x3 ;  /* 0x000000350c007c11 */ /* 0x040fe2000f8e18ff */
[----:B------:R-:W-:Y:S01]  /*e830*/  BSSY B1, `(.L_x_401) ;  /* 0x0000006000017945 */ /* 0x000fe20003800000 */
[----:B------:R-:W-:Y:S02]  /*e840*/  SHF.L.U32 R3, R19, 0x1f, RZ ;  /* 0x0000001f13037819 */ /* 0x000fe400000006ff */
[----:B-1----:R-:W-:Y:S02]  /*e850*/  @!P1 LEA R20, R12, R15, 0xd ;  /* 0x0000000f0c149211 */ /* 0x002fe400078e68ff */
[----:B------:R-:W1:Y:S02]  /*e860*/  SYNCS.PHASECHK.TRANS64.TRYWAIT P2, [R0+URZ+0x40], R3 ;  /* 0x00004003000075a7 */ /* 0x000e64000804017f */
[----:B------:R-:W-:Y:S01]  /*e870*/  @!P1 LEA R13, R155, R20, 0x1 ;  /* 0x000000149b0d9211 */ /* 0x000fe200078e08ff */
[----:B-1----:R-:W-:Y:S06]  /*e880*/  @!P2 BRA `(.L_x_402) ;  /* 0x000000780018a947 */ /* 0x002fec0003800000 */
.L_x_620:
[----:B------:R-:W-:Y:S05]  /*e890*/  BSYNC B1 ;  /* 0x0000000000017941 */ /* 0x000fea0003800000 */
.L_x_401:
        /* <DEDUP_REMOVED lines=8> */
.L_x_399:
[----:B------:R-:W-:Y:S05]  /*e920*/  BSYNC B0 ;  /* 0x0000000000007941 */ /* 0x000fea0003800000 */
.L_x_398:
[--C-:B---3--:R-:W-:Y:S02]  /*e930*/  HADD2.F32 R13, -RZ, R4.reuse.H0_H0 ;  /* 0x20000004ff0d7230 */ /* 0x108fe40000004100 */
[C---:B------:R-:W-:Y:S01]  /*e940*/  FMUL R120, R154.reuse, R120 ;  /* 0x000000789a787220 */ /* 0x040fe20000400000 */
[----:B------:R-:W-:Y:S02]  /*e950*/  HADD2.F32 R3, -RZ, R4.H1_H1 ;  /* 0x30000004ff037230 */ /* 0x000fe40000004100 */
[C---:B-1----:R-:W-:Y:S01]  /*e960*/  FMUL R20, R154.reuse, R121 ;  /* 0x000000799a147220 */ /* 0x042fe20000400000 */
[----:B------:R-:W-:Y:S01]  /*e970*/  MOV R66, 0x3bbb989d ;  /* 0x3bbb989d00427802 */ /* 0x000fe20000000f00 */
[C---:B------:R-:W-:Y:S01]  /*e980*/  FFMA R13, R153.reuse, R13, R120 ;  /* 0x0000000d990d7223 */ /* 0x040fe20000000078 */
[----:B------:R-:W-:Y:S01]  /*e990*/  FMUL R30, R154, R125 ;  /* 0x0000007d9a1e7220 */ /* 0x000fe20000400000 */
[----:B------:R-:W-:Y:S01]  /*e9a0*/  FFMA R20, R153, R3, R20 ;  /* 0x0000000399147223 */ /* 0x000fe20000000014 */
[----:B------:R-:W-:Y:S01]  /*e9b0*/  HADD2.F32 R3, -RZ, R6.H1_H1 ;  /* 0x30000006ff037230 */ /* 0x000fe20000004100 */
[----:B------:R-:W-:Y:S01]  /*e9c0*/  MOV R69, 0x437c0000 ;  /* 0x437c000000457802 */ /* 0x000fe20000000f00 */
[----:B------:R-:W-:-:S02]  /*e9d0*/  HADD2.F32 R25, -RZ, R5.H0_H0 ;  /* 0x20000005ff197230 */ /* 0x000fc40000004100 */
[----:B------:R-:W-:Y:S01]  /*e9e0*/  FFMA.SAT R0, -R13, R66, 0.5 ;  /* 0x3f0000000d007423 */ /* 0x000fe20000002142 */
[C---:B------:R-:W-:Y:S01]  /*e9f0*/  FMUL R122, R154.reuse, R122 ;  /* 0x0000007a9a7a7220 */ /* 0x040fe20000400000 */
[----:B------:R-:W-:Y:S02]  /*ea00*/  HADD2.F32 R26, -RZ, R7.H1_H1 ;  /* 0x30000007ff1a7230 */ /* 0x000fe40000004100 */
[----:B------:R-:W-:Y:S01]  /*ea10*/  FMUL R32, R154, R127 ;  /* 0x0000007f9a207220 */ /* 0x000fe20000400000 */
[C---:B------:R-:W-:Y:S01]  /*ea20*/  FFMA R30, R153.reuse, R3, R30 ;  /* 0x00000003991e7223 */ /* 0x040fe2000000001e */
[----:B------:R-:W-:Y:S01]  /*ea30*/  FFMA.RM R3, R0, R69, 12582913 ;  /* 0x4b40000100037423 */ /* 0x000fe20000004045 */
[----:B------:R-:W-:Y:S02]  /*ea40*/  HADD2.F32 R27, -RZ, R5.H1_H1 ;  /* 0x30000005ff1b7230 */ /* 0x000fe40000004100 */
[C---:B------:R-:W-:Y:S01]  /*ea50*/  FFMA R25, R153.reuse, R25, R122 ;  /* 0x0000001999197223 */ /* 0x040fe2000000007a */
        /* <DEDUP_REMOVED lines=9> */
[----:B----4-:R-:W-:Y:S02]  /*eaf0*/  HADD2.F32 R39, -RZ, R8.H1_H1 ;  /* 0x30000008ff277230 */ /* 0x010fe40000004100 */
        /* <DEDUP_REMOVED lines=26> */
[----:B------:R-:W-:Y:S01]  /*eca0*/  FFMA.SAT R43, -R30, R66, 0.5 ;  /* 0x3f0000001e2b7423 */ /* 0x000fe20000002142 */
[----:B------:R1:W2:Y:S01]  /*ecb0*/  MUFU.EX2 R34, R35 ;  /* 0x0000002300227308 */ /* 0x0002a20000000800 */
[----:B------:R-:W-:Y:S01]  /*ecc0*/  FFMA R42, -R29, 1.4426950216293334961, -R42 ;  /* 0x3fb8aa3b1d2a7823 */ /* 0x000fe2000000092a */
[----:B------:R-:W-:Y:S02]  /*ecd0*/  HADD2.F32 R33, -RZ, R8.H0_H0 ;  /* 0x20000008ff217230 */ /* 0x000fe40000004100 */
[----:B------:R-:W-:Y:S01]  /*ece0*/  FFMA.RM R48, R43, R69, 12582913 ;  /* 0x4b4000012b307423 */ /* 0x000fe20000004045 */
[C---:B------:R-:W-:Y:S01]  /*ecf0*/  FMUL R128, R154.reuse, R128 ;  /* 0x000000809a807220 */ /* 0x040fe20000400000 */
[----:B------:R-:W-:Y:S01]  /*ed00*/  FFMA R43, -R29, 1.925963033500011079e-08, R42 ;  /* 0x32a570601d2b7823 */ /* 0x000fe2000000012a */
[----:B------:R-:W-:Y:S01]  /*ed10*/  FMUL R42, R154, R132 ;  /* 0x000000849a2a7220 */ /* 0x000fe20000400000 */
[----:B------:R-:W-:Y:S01]  /*ed20*/  FADD R45, R48, -12583039 ;  /* 0xcb40007f302d7421 */ /* 0x000fe20000000000 */
[C---:B------:R-:W-:Y:S01]  /*ed30*/  FFMA R33, R153.reuse, R33, R128 ;  /* 0x0000002199217223 */ /* 0x040fe20000000080 */
[----:B-1----:R-:W-:Y:S01]  /*ed40*/  FFMA R35, -R28, 1.925963033500011079e-08, R41 ;  /* 0x32a570601c237823 */ /* 0x002fe20000000129 */
[----:B------:R-:W-:Y:S01]  /*ed50*/  FFMA R41, R153, R44, R0 ;  /* 0x0000002c99297223 */ /* 0x000fe20000000000 */
[----:B------:R-:W-:Y:S01]  /*ed60*/  FFMA.SAT R0, -R31, R66, 0.5 ;  /* 0x3f0000001f007423 */ /* 0x000fe20000002142 */
[----:B------:R-:W-:-:S02]  /*ed70*/  HADD2.F32 R44, -RZ, R10.H0_H0 ;  /* 0x2000000aff2c7230 */ /* 0x000fc40000004100 */
[----:B------:R-:W-:Y:S01]  /*ed80*/  FFMA.SAT R54, -R33, R66, 0.5 ;  /* 0x3f00000021367423 */ /* 0x000fe20000002142 */
[----:B------:R-:W-:Y:S02]  /*ed90*/  HADD2.F32 R55, -RZ, R10.H1_H1 ;  /* 0x3000000aff377230 */ /* 0x000fe40000004100 */
[-C--:B------:R-:W-:Y:S01]  /*eda0*/  FFMA.RM R50, R0, R69.reuse, 12582913 ;  /* 0x4b40000100327423 */ /* 0x080fe20000004045 */
[----:B------:R-:W-:Y:S01]  /*edb0*/  FFMA R45, -R30, 1.4426950216293334961, -R45 ;  /* 0x3fb8aa3b1e2d7823 */ /* 0x000fe2000000092d */
[----:B------:R-:W-:Y:S01]  /*edc0*/  FFMA R42, R153, R44, R42 ;  /* 0x0000002c992a7223 */ /* 0x000fe2000000002a */
[----:B------:R-:W-:Y:S01]  /*edd0*/  FFMA.SAT R44, -R32, R66, 0.5 ;  /* 0x3f000000202c7423 */ /* 0x000fe20000002142 */
[----:B------:R-:W-:Y:S01]  /*ede0*/  FADD R0, R50, -12583039 ;  /* 0xcb40007f32007421 */ /* 0x000fe20000000000 */
[-C--:B------:R-:W-:Y:S01]  /*edf0*/  FFMA.RM R54, R54, R69.reuse, 12582913 ;  /* 0x4b40000136367423 */ /* 0x080fe20000004045 */
[----:B------:R1:W-:Y:S01]  /*ee00*/  MUFU.EX2 R47, R43 ;  /* 0x0000002b002f7308 */ /* 0x0003e20000000800 */
[----:B------:R-:W-:Y:S01]  /*ee10*/  FFMA.RM R52, R44, R69, 12582913 ;  /* 0x4b4000012c347423 */ /* 0x000fe20000004045 */
[----:B------:R-:W-:Y:S01]  /*ee20*/  FFMA R44, -R31, 1.4426950216293334961, -R0 ;  /* 0x3fb8aa3b1f2c7823 */ /* 0x000fe20000000900 */
[----:B------:R-:W-:Y:S01]  /*ee30*/  FMUL R0, R154, R133 ;  /* 0x000000859a007220 */ /* 0x000fe20000400000 */
[----:B------:R-:W-:Y:S01]  /*ee40*/  FFMA R26, -R13, 1.925963033500011079e-08, R26 ;  /* 0x32a570600d1a7823 */ /* 0x000fe2000000011a */
[----:B------:R-:W-:Y:S01]  /*ee50*/  FFMA R45, -R30, 1.925963033500011079e-08, R45 ;  /* 0x32a570601e2d7823 */ /* 0x000fe2000000012d */
[----:B------:R-:W-:Y:S01]  /*ee60*/  FFMA R51, -R31, 1.925963033500011079e-08, R44 ;  /* 0x32a570601f337823 */ /* 0x000fe2000000012c */
[----:B------:R-:W-:-:S02]  /*ee70*/  HADD2.F32 R57, -RZ, R11.H0_H0 ;  /* 0x2000000bff397230 */ /* 0x000fc40000004100 */
[----:B------:R-:W-:Y:S01]  /*ee80*/  FMUL R44, R154, R134 ;  /* 0x000000869a2c7220 */ /* 0x000fe20000400000 */
[----:B-1----:R-:W-:Y:S01]  /*ee90*/  FFMA R43, R153, R55, R0 ;  /* 0x00000037992b7223 */ /* 0x002fe20000000000 */
[-C--:B------:R-:W-:Y:S01]  /*eea0*/  FFMA.SAT R55, -R39, R66.reuse, 0.5 ;  /* 0x3f00000027377423 */ /* 0x080fe20000002142 */
[----:B------:R-:W-:Y:S01]  /*eeb0*/  FADD R0, R54, -12583039 ;  /* 0xcb40007f36007421 */ /* 0x000fe20000000000 */
[----:B------:R-:W1:Y:S01]  /*eec0*/  MUFU.EX2 R26, R26 ;  /* 0x0000001a001a7308 */ /* 0x000e620000000800 */
[----:B------:R-:W-:Y:S02]  /*eed0*/  HADD2.F32 R61, -RZ, R11.H1_H1 ;  /* 0x3000000bff3d7230 */ /* 0x000fe40000004100 */
[----:B------:R-:W-:Y:S01]  /*eee0*/  FFMA.RM R56, R55, R69, 12582913 ;  /* 0x4b40000137387423 */ /* 0x000fe20000004045 */
[----:B------:R-:W-:Y:S01]  /*eef0*/  FFMA R0, -R33, 1.4426950216293334961, -R0 ;  /* 0x3fb8aa3b21007823 */ /* 0x000fe20000000900 */
[----:B------:R-:W-:Y:S01]  /*ef00*/  FFMA R44, R153, R57, R44 ;  /* 0x00000039992c7223 */ /* 0x000fe2000000002c */
[-C--:B------:R-:W-:Y:S01]  /*ef10*/  FFMA.SAT R63, -R43, R66.reuse, 0.5 ;  /* 0x3f0000002b3f7423 */ /* 0x080fe20000002142 */
[----:B------:R-:W-:Y:S01]  /*ef20*/  FADD R58, R56, -12583039 ;  /* 0xcb40007f383a7421 */ /* 0x000fe20000000000 */
[----:B------:R-:W-:Y:S01]  /*ef30*/  FFMA R55, -R33, 1.925963033500011079e-08, R0 ;  /* 0x32a5706021377823 */ /* 0x000fe20000000100 */
[----:B------:R3:W-:Y:S01]  /*ef40*/  MUFU.EX2 R49, R45 ;  /* 0x0000002d00317308 */ /* 0x0007e20000000800 */
[----:B------:R-:W-:Y:S01]  /*ef50*/  FMUL R0, R154, R135 ;  /* 0x000000879a007220 */ /* 0x000fe20000400000 */
[----:B------:R-:W-:Y:S01]  /*ef60*/  FFMA R58, -R39, 1.4426950216293334961, -R58 ;  /* 0x3fb8aa3b273a7823 */ /* 0x000fe2000000093a */
[-C--:B------:R-:W-:Y:S01]  /*ef70*/  FFMA.SAT R60, -R41, R66.reuse, 0.5 ;  /* 0x3f000000293c7423 */ /* 0x080fe20000002142 */
[-C--:B------:R-:W-:Y:S01]  /*ef80*/  FFMA.SAT R62, -R42, R66.reuse, 0.5 ;  /* 0x3f0000002a3e7423 */ /* 0x080fe20000002142 */
[-C--:B------:R-:W-:Y:S01]  /*ef90*/  FFMA.SAT R65, -R44, R66.reuse, 0.5 ;  /* 0x3f0000002c417423 */ /* 0x080fe20000002142 */
[----:B------:R-:W-:Y:S01]  /*efa0*/  FFMA R58, -R39, 1.925963033500011079e-08, R58 ;  /* 0x32a57060273a7823 */ /* 0x000fe2000000013a */
[----:B------:R-:W-:Y:S01]  /*efb0*/  SHF.L.U32 R3, R3, 0x17, RZ ;  /* 0x0000001703037819 */ /* 0x000fe200000006ff */
[-C--:B------:R-:W-:Y:S01]  /*efc0*/  FFMA.RM R60, R60, R69.reuse, 12582913 ;  /* 0x4b4000013c3c7423 */ /* 0x080fe20000004045 */
[----:B---3--:R-:W-:Y:S01]  /*efd0*/  FFMA.SAT R45, -R40, R66, 0.5 ;  /* 0x3f000000282d7423 */ /* 0x008fe20000002142 */
[-C--:B------:R-:W-:Y:S01]  /*efe0*/  FFMA.RM R64, R62, R69.reuse, 12582913 ;  /* 0x4b4000013e407423 */ /* 0x080fe20000004045 */
[----:B------:R-:W-:Y:S01]  /*eff0*/  SHF.L.U32 R27, R27, 0x17, RZ ;  /* 0x000000171b1b7819 */ /* 0x000fe200000006ff */
[----:B------:R-:W-:Y:S01]  /*f000*/  FADD R53, R52, -12583039 ;  /* 0xcb40007f34357421 */ /* 0x000fe20000000000 */
[----:B------:R-:W-:Y:S01]  /*f010*/  FFMA.RM R59, R45, R69, 12582913 ;  /* 0x4b4000012d3b7423 */ /* 0x000fe20000004045 */
[----:B------:R-:W-:Y:S01]  /*f020*/  FFMA R45, R153, R61, R0 ;  /* 0x0000003d992d7223 */ /* 0x000fe20000000000 */
[----:B------:R-:W-:Y:S01]  /*f030*/  FADD R0, R60, -12583039 ;  /* 0xcb40007f3c007421 */ /* 0x000fe20000000000 */
[----:B--2---:R-:W-:Y:S01]  /*f040*/  FFMA R68, R27, R34, 1 ;  /* 0x3f8000001b447423 */ /* 0x004fe20000000022 */
[----:B------:R-:W-:Y:S01]  /*f050*/  FADD R57, R59, -12583039 ;  /* 0xcb40007f3b397421 */ /* 0x000fe20000000000 */
[----:B------:R-:W-:Y:S01]  /*f060*/  FFMA.SAT R67, -R45, R66, 0.5 ;  /* 0x3f0000002d437423 */ /* 0x000fe20000002142 */
[-C--:B------:R-:W-:Y:S01]  /*f070*/  FFMA.RM R66, R63, R69.reuse, 12582913 ;  /* 0x4b4000013f427423 */ /* 0x080fe20000004045 */
[----:B------:R-:W-:Y:S01]  /*f080*/  FADD R63, R64, -12583039 ;  /* 0xcb40007f403f7421 */ /* 0x000fe20000000000 */
[----:B------:R-:W-:Y:S01]  /*f090*/  FFMA R61, -R40, 1.4426950216293334961, -R57 ;  /* 0x3fb8aa3b283d7823 */ /* 0x000fe20000000939 */
[-C--:B------:R-:W-:Y:S01]  /*f0a0*/  FFMA.RM R67, R67, R69.reuse, 12582913 ;  /* 0x4b40000143437423 */ /* 0x080fe20000004045 */
[----:B------:R2:W-:Y:S01]  /*f0b0*/  MUFU.EX2 R57, R58 ;  /* 0x0000003a00397308 */ /* 0x0005e20000000800 */
[----:B------:R-:W-:Y:S01]  /*f0c0*/  FFMA R53, -R32, 1.4426950216293334961, -R53 ;  /* 0x3fb8aa3b20357823 */ /* 0x000fe20000000935 */
[----:B------:R-:W-:Y:S01]  /*f0d0*/  FFMA R62, -R41, 1.4426950216293334961, -R0 ;  /* 0x3fb8aa3b293e7823 */ /* 0x000fe20000000900 */
[----:B------:R-:W-:Y:S01]  /*f0e0*/  FADD R34, R67, -12583039 ;  /* 0xcb40007f43227421 */ /* 0x000fe20000000000 */
[----:B------:R-:W-:Y:S01]  /*f0f0*/  FFMA R61, -R40, 1.925963033500011079e-08, R61 ;  /* 0x32a57060283d7823 */ /* 0x000fe2000000013d */
[----:B------:R-:W-:Y:S01]  /*f100*/  FFMA R53, -R32, 1.925963033500011079e-08, R53 ;  /* 0x32a5706020357823 */ /* 0x000fe20000000135 */
[----:B------:R-:W-:Y:S01]  /*f110*/  FFMA R62, -R41, 1.925963033500011079e-08, R62 ;  /* 0x32a57060293e7823 */ /* 0x000fe2000000013e */
[----:B------:R-:W-:Y:S01]  /*f120*/  FFMA R34, -R45, 1.4426950216293334961, -R34 ;  /* 0x3fb8aa3b2d227823 */ /* 0x000fe20000000922 */
[----:B------:R-:W3:Y:S01]  /*f130*/  MUFU.EX2 R0, R61 ;  /* 0x0000003d00007308 */ /* 0x000ee20000000800 */
[----:B--2---:R-:W-:Y:S01]  /*f140*/  FFMA.RM R58, R65, R69, 12582913 ;  /* 0x4b400001413a7423 */ /* 0x004fe20000004045 */
[----:B-1----:R-:W-:Y:S01]  /*f150*/  FFMA R69, R3, R26, 1 ;  /* 0x3f80000003457423 */ /* 0x002fe2000000001a */
[----:B------:R-:W-:Y:S01]  /*f160*/  FADD R26, R66, -12583039 ;  /* 0xcb40007f421a7421 */ /* 0x000fe20000000000 */
[----:B------:R-:W-:Y:S01]  /*f170*/  FFMA R65, -R42, 1.4426950216293334961, -R63 ;  /* 0x3fb8aa3b2a417823 */ /* 0x000fe2000000093f */
[----:B------:R-:W-:Y:S01]  /*f180*/  FADD R3, R58, -12583039 ;  /* 0xcb40007f3a037421 */ /* 0x000fe20000000000 */
[----:B------:R-:W-:Y:S01]  /*f190*/  FFMA R34, -R45, 1.925963033500011079e-08, R34 ;  /* 0x32a570602d227823 */ /* 0x000fe20000000122 */
[C---:B------:R-:W-:Y:S01]  /*f1a0*/  FFMA R26, -R43.reuse, 1.4426950216293334961, -R26 ;  /* 0x3fb8aa3b2b1a7823 */ /* 0x040fe2000000091a */
[----:B------:R-:W-:Y:S01]  /*f1b0*/  FFMA R65, -R42, 1.925963033500011079e-08, R65 ;  /* 0x32a570602a417823 */ /* 0x000fe20000000141 */
[C---:B------:R-:W-:Y:S01]  /*f1c0*/  FFMA R27, -R44.reuse, 1.4426950216293334961, -R3 ;  /* 0x3fb8aa3b2c1b7823 */ /* 0x040fe20000000903 */
[----:B------:R-:W1:Y:S01]  /*f1d0*/  MUFU.EX2 R37, R37 ;  /* 0x0000002500257308 */ /* 0x000e620000000800 */
[----:B------:R-:W-:Y:S01]  /*f1e0*/  FFMA R26, -R43, 1.925963033500011079e-08, R26 ;  /* 0x32a570602b1a7823 */ /* 0x000fe2000000011a */
[----:B------:R-:W-:Y:S01]  /*f1f0*/  SHF.L.U32 R59, R59, 0x17, RZ ;  /* 0x000000173b3b7819 */ /* 0x000fe200000006ff */
[----:B------:R-:W-:Y:S01]  /*f200*/  FFMA R27, -R44, 1.925963033500011079e-08, R27 ;  /* 0x32a570602c1b7823 */ /* 0x000fe2000000011b */
[----:B------:R-:W-:Y:S01]  /*f210*/  SHF.L.U32 R66, R66, 0x17, RZ ;  /* 0x0000001742427819 */ /* 0x000fe200000006ff */
[----:B------:R-:W-:Y:S01]  /*f220*/  BSSY B1, `(.L_x_403) ;  /* 0x0000031000017945 */ /* 0x000fe20003800000 */
[----:B------:R-:W-:Y:S01]  /*f230*/  SHF.L.U32 R36, R36, 0x17, RZ ;  /* 0x0000001724247819 */ /* 0x000fe200000006ff */
[----:B---3--:R-:W-:Y:S01]  /*f240*/  FFMA R74, R59, R0, 1 ;  /* 0x3f8000003b4a7423 */ /* 0x008fe20000000000 */
[----:B------:R2:W3:Y:S01]  /*f250*/  MUFU.EX2 R3, R26 ;  /* 0x0000001a00037308 */ /* 0x0004e20000000800 */
[----:B------:R-:W-:-:S02]  /*f260*/  SHF.L.U32 R38, R38, 0x17, RZ ;  /* 0x0000001726267819 */ /* 0x000fc400000006ff */
[----:B------:R-:W-:Y:S02]  /*f270*/  SHF.L.U32 R46, R46, 0x17, RZ ;  /* 0x000000172e2e7819 */ /* 0x000fe400000006ff */
[----:B------:R-:W-:Y:S02]  /*f280*/  SHF.L.U32 R48, R48, 0x17, RZ ;  /* 0x0000001730307819 */ /* 0x000fe400000006ff */
[----:B------:R-:W-:Y:S01]  /*f290*/  SHF.L.U32 R50, R50, 0x17, RZ ;  /* 0x0000001732327819 */ /* 0x000fe200000006ff */
[----:B------:R-:W-:Y:S01]  /*f2a0*/  MUFU.EX2 R35, R35 ;  /* 0x0000002300237308 */ /* 0x000fe20000000800 */
[----:B--2---:R-:W-:Y:S01]  /*f2b0*/  IADD3 R26, R69, 0x1800000, RZ ;  /* 0x01800000451a7810 */ /* 0x004fe20007ffe0ff */
[----:B-1----:R-:W-:Y:S01]  /*f2c0*/  FFMA R61, R36, R37, 1 ;  /* 0x3f800000243d7423 */ /* 0x002fe20000000025 */
[----:B------:R-:W-:Y:S01]  /*f2d0*/  SHF.L.U32 R52, R52, 0x17, RZ ;  /* 0x0000001734347819 */ /* 0x000fe200000006ff */
[----:B------:R-:W-:Y:S01]  /*f2e0*/  FFMA R71, R46, R47, 1 ;  /* 0x3f8000002e477423 */ /* 0x000fe2000000002f */
[----:B------:R-:W-:Y:S01]  /*f2f0*/  LOP3.LUT R26, R26, 0x7f800000, RZ, 0xc0, !PT ;  /* 0x7f8000001a1a7812 */ /* 0x000fe200078ec0ff */
[----:B------:R-:W-:Y:S01]  /*f300*/  FFMA R70, R48, R49, 1 ;  /* 0x3f80000030467423 */ /* 0x000fe20000000031 */
[----:B------:R-:W-:Y:S01]  /*f310*/  SHF.L.U32 R54, R54, 0x17, RZ ;  /* 0x0000001736367819 */ /* 0x000fe200000006ff */
[----:B------:R-:W1:Y:S01]  /*f320*/  MUFU.EX2 R51, R51 ;  /* 0x0000003300337308 */ /* 0x000e620000000800 */
[----:B------:R-:W-:Y:S01]  /*f330*/  ISETP.GT.U32.AND P2, PT, R26, 0x1ffffff, PT ;  /* 0x01ffffff1a00780c */ /* 0x000fe20003f44070 */
[----:B---3--:R-:W-:Y:S01]  /*f340*/  FFMA R59, R66, R3, 1 ;  /* 0x3f800000423b7423 */ /* 0x008fe20000000003 */
[----:B------:R-:W-:-:S02]  /*f350*/  SHF.L.U32 R56, R56, 0x17, RZ ;  /* 0x0000001738387819 */ /* 0x000fc400000006ff */
[----:B------:R-:W-:Y:S02]  /*f360*/  SHF.L.U32 R60, R60, 0x17, RZ ;  /* 0x000000173c3c7819 */ /* 0x000fe400000006ff */
[----:B------:R-:W-:Y:S01]  /*f370*/  SHF.L.U32 R64, R64, 0x17, RZ ;  /* 0x0000001740407819 */ /* 0x000fe200000006ff */
[----:B------:R-:W2:Y:S01]  /*f380*/  MUFU.EX2 R53, R53 ;  /* 0x0000003500357308 */ /* 0x000ea20000000800 */
[----:B------:R-:W-:Y:S01]  /*f390*/  SHF.L.U32 R58, R58, 0x17, RZ ;  /* 0x000000173a3a7819 */ /* 0x000fe200000006ff */
[----:B------:R-:W-:Y:S01]  /*f3a0*/  FFMA R57, R56, R57, 1 ;  /* 0x3f80000038397423 */ /* 0x000fe20000000039 */
[----:B------:R-:W-:-:S05]  /*f3b0*/  SHF.L.U32 R67, R67, 0x17, RZ ;  /* 0x0000001743437819 */ /* 0x000fca00000006ff */
[----:B------:R-:W3:Y:S01]  /*f3c0*/  MUFU.EX2 R55, R55 ;  /* 0x0000003700377308 */ /* 0x000ee20000000800 */
[----:B-1----:R-:W-:-:S07]  /*f3d0*/  FFMA R73, R50, R51, 1 ;  /* 0x3f80000032497423 */ /* 0x002fce0000000033 */
[----:B------:R1:W4:Y:S01]  /*f3e0*/  MUFU.EX2 R63, R62 ;  /* 0x0000003e003f7308 */ /* 0x0003220000000800 */
[----:B--2---:R-:W-:-:S07]  /*f3f0*/  FFMA R72, R52, R53, 1 ;  /* 0x3f80000034487423 */ /* 0x004fce0000000035 */
[----:B------:R-:W2:Y:S01]  /*f400*/  MUFU.EX2 R65, R65 ;  /* 0x0000004100417308 */ /* 0x000ea20000000800 */
[----:B-1----:R-:W-:Y:S01]  /*f410*/  FFMA R62, R38, R35, 1 ;  /* 0x3f800000263e7423 */ /* 0x002fe20000000023 */
[----:B---3--:R-:W-:-:S06]  /*f420*/  FFMA R55, R54, R55, 1 ;  /* 0x3f80000036377423 */ /* 0x008fcc0000000037 */
[----:B------:R-:W1:Y:S01]  /*f430*/  MUFU.EX2 R27, R27 ;  /* 0x0000001b001b7308 */ /* 0x000e620000000800 */
[----:B----4-:R-:W-:-:S07]  /*f440*/  FFMA R63, R60, R63, 1 ;  /* 0x3f8000003c3f7423 */ /* 0x010fce000000003f */
[----:B------:R-:W3:Y:S01]  /*f450*/  MUFU.EX2 R34, R34 ;  /* 0x0000002200227308 */ /* 0x000ee20000000800 */
[----:B--2---:R-:W-:Y:S01]  /*f460*/  FFMA R64, R64, R65, 1 ;  /* 0x3f80000040407423 */ /* 0x004fe20000000041 */
[----:B-1----:R-:W-:Y:S01]  /*f470*/  FFMA R66, R58, R27, 1 ;  /* 0x3f8000003a427423 */ /* 0x002fe2000000001b */
[----:B---3--:R-:W-:Y:S01]  /*f480*/  FFMA R67, R67, R34, 1 ;  /* 0x3f80000043437423 */ /* 0x008fe20000000022 */
[----:B------:R-:W-:Y:S06]  /*f490*/  @P2 BRA `(.L_x_404) ;  /* 0x0000000000142947 */ /* 0x000fec0003800000 */
[----:B------:R-:W-:Y:S02]  /*f4a0*/  MOV R0, R69 ;  /* 0x0000004500007202 */ /* 0x000fe40000000f00 */
[----:B------:R-:W-:-:S07]  /*f4b0*/  MOV R26, 0xf4d0 ;  /* 0x0000f4d0001a7802 */ /* 0x000fce0000000f00 */
[----:B------:R-:W-:Y:S05]  /*f4c0*/  CALL.REL.NOINC `($__internal_0_$__cuda_sm20_rcp_rn_f32_slowpath) ;  /* 0x0000007000d47944 */ /* 0x000fea0003c00000 */
[----:B------:R-:W-:Y:S01]  /*f4d0*/  MOV R46, R0 ;  /* 0x00000000002e7202 */ /* 0x000fe20000000f00 */
[----:B------:R-:W-:Y:S06]  /*f4e0*/  BRA `(.L_x_405) ;  /* 0x0000000000107947 */ /* 0x000fec0003800000 */
.L_x_404:
[----:B------:R-:W1:Y:S02]  /*f4f0*/  MUFU.RCP R46, R69 ;  /* 0x00000045002e7308 */ /* 0x000e640000001000 */
[----:B-1----:R-:W-:-:S04]  /*f500*/  FFMA R0, R69, R46, -1 ;  /* 0xbf80000045007423 */ /* 0x002fc8000000002e */
[----:B------:R-:W-:-:S04]  /*f510*/  FADD.FTZ R3, -R0, -RZ ;  /* 0x800000ff00037221 */ /* 0x000fc80000010100 */
[----:B------:R-:W-:-:S07]  /*f520*/  FFMA R46, R46, R3, R46 ;  /* 0x000000032e2e7223 */ /* 0x000fce000000002e */
.L_x_405:
[----:B------:R-:W-:Y:S05]  /*f530*/  BSYNC B1 ;  /* 0x0000000000017941 */ /* 0x000fea0003800000 */
.L_x_403:
        /* <DEDUP_REMOVED lines=10> */
.L_x_407:
[----:B------:R-:W1:Y:S02]  /*f5e0*/  MUFU.RCP R47, R68 ;  /* 0x00000044002f7308 */ /* 0x000e640000001000 */
[----:B-1----:R-:W-:-:S04]  /*f5f0*/  FFMA R0, R68, R47, -1 ;  /* 0xbf80000044007423 */ /* 0x002fc8000000002f */
[----:B------:R-:W-:-:S04]  /*f600*/  FADD.FTZ R0, -R0, -RZ ;  /* 0x800000ff00007221 */ /* 0x000fc80000010100 */
[----:B------:R-:W-:-:S07]  /*f610*/  FFMA R47, R47, R0, R47 ;  /* 0x000000002f2f7223 */ /* 0x000fce000000002f */
.L_x_408:
[----:B------:R-:W-:Y:S05]  /*f620*/  BSYNC B1 ;  /* 0x0000000000017941 */ /* 0x000fea0003800000 */
.L_x_406:
        /* <DEDUP_REMOVED lines=10> */
.L_x_410:
[----:B------:R-:W1:Y:S02]  /*f6d0*/  MUFU.RCP R48, R61 ;  /* 0x0000003d00307308 */ /* 0x000e640000001000 */
[----:B-1----:R-:W-:-:S04]  /*f6e0*/  FFMA R0, R61, R48, -1 ;  /* 0xbf8000003d007423 */ /* 0x002fc80000000030 */
[----:B------:R-:W-:-:S04]  /*f6f0*/  FADD.FTZ R3, -R0, -RZ ;  /* 0x800000ff00037221 */ /* 0x000fc80000010100 */
[----:B------:R-:W-:-:S07]  /*f700*/  FFMA R48, R48, R3, R48 ;  /* 0x0000000330307223 */ /* 0x000fce0000000030 */
.L_x_411:
[----:B------:R-:W-:Y:S05]  /*f710*/  BSYNC B1 ;  /* 0x0000000000017941 */ /* 0x000fea0003800000 */
.L_x_409:
        /* <DEDUP_REMOVED lines=10> */
.L_x_413:
[----:B------:R-:W1:Y:S02]  /*f7c0*/  MUFU.RCP R49, R62 ;  /* 0x0000003e00317308 */ /* 0x000e640000001000 */
[----:B-1----:R-:W-:-:S04]  /*f7d0*/  FFMA R0, R62, R49, -1 ;  /* 0xbf8000003e007423 */ /* 0x002fc80000000031 */
[----:B------:R-:W-:-:S04]  /*f7e0*/  FADD.FTZ R0, -R0, -RZ ;  /* 0x800000ff00007221 */ /* 0x000fc80000010100 */
[----:B------:R-:W-:-:S07]  /*f7f0*/  FFMA R49, R49, R0, R49 ;  /* 0x0000000031317223 */ /* 0x000fce0000000031 */
.L_x_414:
[----:B------:R-:W-:Y:S05]  /*f800*/  BSYNC B1 ;  /* 0x0000000000017941 */ /* 0x000fea0003800000 */
.L_x_412:
        /* <DEDUP_REMOVED lines=10> */
.L_x_416:
[----:B------:R-:W1:Y:S02]  /*f8b0*/  MUFU.RCP R50, R71 ;  /* 0x0000004700327308 */ /* 0x000e640000001000 */
[----:B-1----:R-:W-:-:S04]  /*f8c0*/  FFMA R0, R71, R50, -1 ;  /* 0xbf80000047007423 */ /* 0x002fc80000000032 */
[----:B------:R-:W-:-:S04]  /*f8d0*/  FADD.FTZ R3, -R0, -RZ ;  /* 0x800000ff00037221 */ /* 0x000fc80000010100 */
[----:B------:R-:W-:-:S07]  /*f8e0*/  FFMA R50, R50, R3, R50 ;  /* 0x0000000332327223 */ /* 0x000fce0000000032 */
.L_x_417:
[----:B------:R-:W-:Y:S05]  /*f8f0*/  BSYNC B1 ;  /* 0x0000000000017941 */ /* 0x000fea0003800000 */
.L_x_415:
        /* <DEDUP_REMOVED lines=10> */
.L_x_419:
[----:B------:R-:W1:Y:S02]  /*f9a0*/  MUFU.RCP R51, R70 ;  /* 0x0000004600337308 */ /* 0x000e640000001000 */
[----:B-1----:R-:W-:-:S04]  /*f9b0*/  FFMA R0, R70, R51, -1 ;  /* 0xbf80000046007423 */ /* 0x002fc80000000033 */
[----:B------:R-:W-:-:S04]  /*f9c0*/  FADD.FTZ R0, -R0, -RZ ;  /* 0x800000ff00007221 */ /* 0x000fc80000010100 */
[----:B------:R-:W-:-:S07]  /*f9d0*/  FFMA R51, R51, R0, R51 ;  /* 0x0000000033337223 */ /* 0x000fce0000000033 */
.L_x_420:
[----:B------:R-:W-:Y:S05]  /*f9e0*/  BSYNC B1 ;  /* 0x0000000000017941 */ /* 0x000fea0003800000 */
.L_x_418:
        /* <DEDUP_REMOVED lines=10> */
.L_x_422:
[----:B------:R-:W1:Y:S02]  /*fa90*/  MUFU.RCP R52, R73 ;  /* 0x0000004900347308 */ /* 0x000e640000001000 */
[----:B-1----:R-:W-:-:S04]  /*faa0*/  FFMA R0, R73, R52, -1 ;  /* 0xbf80000049007423 */ /* 0x002fc80000000034 */
[----:B------:R-:W-:-:S04]  /*fab0*/  FADD.FTZ R3, -R0, -RZ ;  /* 0x800000ff00037221 */ /* 0x000fc80000010100 */
[----:B------:R-:W-:-:S07]  /*fac0*/  FFMA R52, R52, R3, R52 ;  /* 0x0000000334347223 */ /* 0x000fce0000000034 */
.L_x_423:
[----:B------:R-:W-:Y:S05]  /*fad0*/  BSYNC B1 ;  /* 0x0000000000017941 */ /* 0x000fea0003800000 */
.L_x_421:
        /* <DEDUP_REMOVED lines=10> */
.L_x_425:
[----:B------:R-:W1:Y:S02]  /*fb80*/  MUFU.RCP R53, R72 ;  /* 0x0000004800357308 */ /* 0x000e640000001000 */
[----:B-1----:R-:W-:-:S04]  /*fb90*/  FFMA R0, R72, R53, -1 ;  /* 0xbf80000048007423 */ /* 0x002fc80000000035 */
[----:B------:R-:W-:-:S04]  /*fba0*/  FADD.FTZ R0, -R0, -RZ ;  /* 0x800000ff00007221 */ /* 0x000fc80000010100 */
[----:B------:R-:W-:-:S07]  /*fbb0*/  FFMA R53, R53, R0, R53 ;  /* 0x0000000035357223 */ /* 0x000fce0000000035 */
.L_x_426:
[----:B------:R-:W-:Y:S05]  /*fbc0*/  BSYNC B1 ;  /* 0x0000000000017941 */ /* 0x000fea0003800000 */
.L_x_424:
        /* <DEDUP_REMOVED lines=10> */
.L_x_428:
[----:B------:R-:W1:Y:S02]  /*fc70*/  MUFU.RCP R54, R55 ;  /* 0x0000003700367308 */ /* 0x000e640000001000 */
[----:B-1----:R-:W-:-:S04]  /*fc80*/  FFMA R0, R55, R54, -1 ;  /* 0xbf80000037007423 */ /* 0x002fc80000000036 */
[----:B------:R-:W-:-:S04]  /*fc90*/  FADD.FTZ R3, -R0, -RZ ;  /* 0x800000ff00037221 */ /* 0x000fc80000010100 */
[----:B------:R-:W-:-:S07]  /*fca0*/  FFMA R54, R54, R3, R54 ;  /* 0x0000000336367223 */ /* 0x000fce0000000036 */
.L_x_429:
[----:B------:R-:W-:Y:S05]  /*fcb0*/  BSYNC B1 ;  /* 0x0000000000017941 */ /* 0x000fea0003800000 */
.L_x_427:
        /* <DEDUP_REMOVED lines=10> */
.L_x_431:
[----:B------:R-:W1:Y:S02]  /*fd60*/  MUFU.RCP R56, R57 ;  /* 0x0000003900387308 */ /* 0x000e640000001000 */
[----:B-1----:R-:W-:-:S04]  /*fd70*/  FFMA R0, R57, R56, -1 ;  /* 0xbf80000039007423 */ /* 0x002fc80000000038 */
[----:B------:R-:W-:-:S04]  /*fd80*/  FADD.FTZ R3, -R0, -RZ ;  /* 0x800000ff00037221 */ /* 0x000fc80000010100 */
[----:B------:R-:W-:-:S07]  /*fd90*/  FFMA R56, R56, R3, R56 ;  /* 0x0000000338387223 */ /* 0x000fce0000000038 */
.L_x_432:
[----:B------:R-:W-:Y:S05]  /*fda0*/  BSYNC B1 ;  /* 0x0000000000017941 */ /* 0x000fea0003800000 */
.L_x_430:
        /* <DEDUP_REMOVED lines=10> */
.L_x_434:
[----:B------:R-:W1:Y:S02]  /*fe50*/  MUFU.RCP R55, R74 ;  /* 0x0000004a00377308 */ /* 0x000e640000001000 */
[----:B-1----:R-:W-:-:S04]  /*fe60*/  FFMA R0, R74, R55, -1 ;  /* 0xbf8000004a007423 */ /* 0x002fc80000000037 */
[----:B------:R-:W-:-:S04]  /*fe70*/  FADD.FTZ R0, -R0, -RZ ;  /* 0x800000ff00007221 */ /* 0x000fc80000010100 */
[----:B------:R-:W-:-:S07]  /*fe80*/  FFMA R55, R55, R0, R55 ;  /* 0x0000000037377223 */ /* 0x000fce0000000037 */
.L_x_435:
[----:B------:R-:W-:Y:S05]  /*fe90*/  BSYNC B1 ;  /* 0x0000000000017941 */ /* 0x000fea0003800000 */
.L_x_433:
        /* <DEDUP_REMOVED lines=10> */
.L_x_437:
[----:B------:R-:W1:Y:S02]  /*ff40*/  MUFU.RCP R58, R63 ;  /* 0x0000003f003a7308 */ /* 0x000e640000001000 */
[----:B-1----:R-:W-:-:S04]  /*ff50*/  FFMA R0, R63, R58, -1 ;  /* 0xbf8000003f007423 */ /* 0x002fc8000000003a */
[----:B------:R-:W-:-:S04]  /*ff60*/  FADD.FTZ R3, -R0, -RZ ;  /* 0x800000ff00037221 */ /* 0x000fc80000010100 */
[----:B------:R-:W-:-:S07]  /*ff70*/  FFMA R58, R58, R3, R58 ;  /* 0x000000033a3a7223 */ /* 0x000fce000000003a */
.L_x_438:
[----:B------:R-:W-:Y:S05]  /*ff80*/  BSYNC B1 ;  /* 0x0000000000017941 */ /* 0x000fea0003800000 */
.L_x_436:
        /* <DEDUP_REMOVED lines=10> */
.L_x_440:
[----:B------:R-:W1:Y:S02]  /*10030*/  MUFU.RCP R57, R64 ;  /* 0x0000004000397308 */ /* 0x000e640000001000 */
[----:B-1----:R-:W-:-:S04]  /*10040*/  FFMA R0, R64, R57, -1 ;  /* 0xbf80000040007423 */ /* 0x002fc80000000039 */
[----:B------:R-:W-:-:S04]  /*10050*/  FADD.FTZ R0, -R0, -RZ ;  /* 0x800000ff00007221 */ /* 0x000fc80000010100 */
[----:B------:R-:W-:-:S07]  /*10060*/  FFMA R57, R57, R0, R57 ;  /* 0x0000000039397223 */ /* 0x000fce0000000039 */
.L_x_441:
[----:B------:R-:W-:Y:S05]  /*10070*/  BSYNC B1 ;  /* 0x0000000000017941 */ /* 0x000fea0003800000 */
.L_x_439:
        /* <DEDUP_REMOVED lines=10> */
.L_x_443:
[----:B------:R-:W1:Y:S02]  /*10120*/  MUFU.RCP R60, R59 ;  /* 0x0000003b003c7308 */ /* 0x000e640000001000 */
[----:B-1----:R-:W-:-:S04]  /*10130*/  FFMA R0, R59, R60, -1 ;  /* 0xbf8000003b007423 */ /* 0x002fc8000000003c */
[----:B------:R-:W-:-:S04]  /*10140*/  FADD.FTZ R3, -R0, -RZ ;  /* 0x800000ff00037221 */ /* 0x000fc80000010100 */
[----:B------:R-:W-:-:S07]  /*10150*/  FFMA R60, R60, R3, R60 ;  /* 0x000000033c3c7223 */ /* 0x000fce000000003c */
.L_x_444:
[----:B------:R-:W-:Y:S05]  /*10160*/  BSYNC B1 ;  /* 0x0000000000017941 */ /* 0x000fea0003800000 */
.L_x_442:
        /* <DEDUP_REMOVED lines=10> */
.L_x_446:
[----:B------:R-:W1:Y:S02]  /*10210*/  MUFU.RCP R59, R66 ;  /* 0x00000042003b7308 */ /* 0x000e640000001000 */
[----:B-1----:R-:W-:-:S04]  /*10220*/  FFMA R0, R66, R59, -1 ;  /* 0xbf80000042007423 */ /* 0x002fc8000000003b */
[----:B------:R-:W-:-:S04]  /*10230*/  FADD.FTZ R0, -R0, -RZ ;  /* 0x800000ff00007221 */ /* 0x000fc80000010100 */
[----:B------:R-:W-:-:S07]  /*10240*/  FFMA R59, R59, R0, R59 ;  /* 0x000000003b3b7223 */ /* 0x000fce000000003b */
.L_x_447:
[----:B------:R-:W-:Y:S05]  /*10250*/  BSYNC B1 ;  /* 0x0000000000017941 */ /* 0x000fea0003800000 */
.L_x_445:
        /* <DEDUP_REMOVED lines=9> */
.L_x_449:
[----:B------:R-:W1:Y:S02]  /*102f0*/  MUFU.RCP R0, R67 ;  /* 0x0000004300007308 */ /* 0x000e640000001000 */
[----:B-1----:R-:W-:-:S04]  /*10300*/  FFMA R3, R67, R0, -1 ;  /* 0xbf80000043037423 */ /* 0x002fc80000000000 */
[----:B------:R-:W-:-:S04]  /*10310*/  FADD.FTZ R3, -R3, -RZ ;  /* 0x800000ff03037221 */ /* 0x000fc80000010100 */
[----:B------:R-:W-:-:S07]  /*10320*/  FFMA R0, R0, R3, R0 ;  /* 0x0000000300007223 */ /* 0x000fce0000000000 */
.L_x_450:
[----:B------:R-:W-:Y:S05]  /*10330*/  BSYNC B1 ;  /* 0x0000000000017941 */ /* 0x000fea0003800000 */
.L_x_448:
        /* <DEDUP_REMOVED lines=45> */
.L_x_452:
[----:B------:R-:W-:Y:S05]  /*10610*/  BSYNC B0 ;  /* 0x0000000000007941 */ /* 0x000fea0003800000 */
.L_x_451:
[----:B------:R-:W-:Y:S06]  /*10620*/  BAR.SYNC.DEFER_BLOCKING 0x1, 0x100 ;  /* 0x0044000000007b1d */ /* 0x000fec0000010000 */
[----:B------:R-:W-:Y:S04]  /*10630*/  BSSY B0, `(.L_x_453) ;  /* 0x000000a000007945 */ /* 0x000fe80003800000 */
[----:B------:R-:W-:Y:S05]  /*10640*/  @P0 BRA `(.L_x_454) ;  /* 0x0000000000200947 */ /* 0x000fea0003800000 */
[----:B------:R-:W-:-:S06]  /*10650*/  UISETP.NE.AND UP0, UPT, UR45, 0x3, UPT ;  /* 0x000000032d00788c */ /* 0x000fcc000bf05270 */
[----:B------:R-:W-:-:S13]  /*10660*/  PLOP3.LUT P2, PT, PT, PT, UP0, 0x80, 0x0 ;  /* 0x000000000000781c */ /* 0x000fda0003f4f008 */
[----:B------:R-:W-:Y:S05]  /*10670*/  @!P2 BRA `(.L_x_455) ;  /* 0x000000000004a947 */ /* 0x000fea0003800000 */
[----:B------:R-:W-:Y:S01]  /*10680*/  BPT.TRAP 0x1 ;  /* 0x000000040000795c */ /* 0x000fe20000300000 */
.L_x_455:
[----:B------:R-:W-:-:S04]  /*10690*/  ULEA UR4, UR8, UR53, 0x3 ;  /* 0x0000003508047291 */ /* 0x000fc8000f8e183f */
[----:B------:R-:W-:-:S04]  /*106a0*/  UIADD3 UR4, UR4, 0x60, URZ ;  /* 0x0000006004047890 */ /* 0x000fc8000fffe03f */
[----:B------:R-:W-:-:S09]  /*106b0*/  UPRMT UR4, UR54, 0x654, UR4 ;  /* 0x0000065436047896 */ /* 0x000fd20008000004 */
[----:B------:R-:W-:Y:S03]  /*106c0*/  SYNCS.ARRIVE.TRANS64.RED.A1T0 RZ, [UR4], RZ ;  /* 0x000000ffffff79a7 */ /* 0x000fe60008100404 */
.L_x_454:
[----:B------:R-:W-:Y:S05]  /*106d0*/  BSYNC B0 ;  /* 0x0000000000007941 */ /* 0x000fea0003800000 */
.L_x_453:
        /* <DEDUP_REMOVED lines=9> */
.L_x_458:
[----:B------:R-:W-:Y:S01]  /*10770*/  SHF.L.U32 R19, R19, 0x1f, RZ ;  /* 0x0000001f13137819 */ /* 0x000fe200000006ff */
[----:B------:R-:W-:Y:S01]  /*10780*/  BSSY B1, `(.L_x_459) ;  /* 0x0000006000017945 */ /* 0x000fe20003800000 */
[C---:B------:R-:W-:Y:S02]  /*10790*/  LEA R20, R12.reuse, UR53, 0x3 ;  /* 0x000000350c147c11 */ /* 0x040fe4000f8e18ff */
[----:B------:R-:W-:Y:S02]  /*107a0*/  @!P1 LEA R12, R12, R15, 0xd ;  /* 0x0000000f0c0c9211 */ /* 0x000fe400078e68ff */
[----:B------:R-:W2:Y:S02]  /*107b0*/  SYNCS.PHASECHK.TRANS64.TRYWAIT P2, [R20+URZ+0x40], R19 ;  /* 0x00004013140075a7 */ /* 0x000ea4000804017f */
[----:B------:R-:W-:Y:S01]  /*107c0*/  @!P1 LEA R0, R155, R12, 0x1 ;  /* 0x0000000c9b009211 */ /* 0x000fe200078e08ff */
[----:B--2---:R-:W-:Y:S06]  /*107d0*/  @!P2 BRA `(.L_x_460) ;  /* 0x000000580058a947 */ /* 0x004fec0003800000 */
.L_x_621:
[----:B------:R-:W-:Y:S05]  /*107e0*/  BSYNC B1 ;  /* 0x0000000000017941 */ /* 0x000fea0003800000 */
.L_x_459:
[----:B------:R-:W-:Y:S05]  /*107f0*/  @!P1 WARPSYNC.ALL ;  /* 0x0000000000009948 */ /* 0x000fea0003800000 */
[----:B------:R3:W4:Y:S04]  /*10800*/  @!P1 LDSM.16.M88.4 R4, [R12] ;  /* 0x000000000c04983b */ /* 0x0007280000000200 */
[----:B------:R3:W1:Y:S02]  /*10810*/  @!P1 LDSM.16.M88.4 R8, [R0] ;  /* 0x000000000008983b */ /* 0x0006640000000200 */
.L_x_457:
[----:B------:R-:W-:Y:S05]  /*10820*/  BSYNC B0 ;  /* 0x0000000000007941 */ /* 0x000fea0003800000 */
.L_x_456:
[--C-:B---34-:R-:W-:Y:S02]  /*10830*/  HADD2.F32 R0, -RZ, R4.reuse.H0_H0 ;  /* 0x20000004ff007230 */ /* 0x118fe40000004100 */
[C---:B------:R-:W-:Y:S01]  /*10840*/  FMUL R136, R154.reuse, R136 ;  /* 0x000000889a887220 */ /* 0x040fe20000400000 */
[----:B------:R-:W-:Y:S02]  /*10850*/  HADD2.F32 R12, -RZ, R4.H1_H1 ;  /* 0x30000004ff0c7230 */ /* 0x000fe40000004100 */
[----:B------:R-:W-:Y:S01]  /*10860*/  FMUL R137, R154, R137 ;  /* 0x000000899a897220 */ /* 0x000fe20000400000 */
[----:B------:R-:W-:Y:S01]  /*10870*/  MOV R58, 0x3bbb989d ;  /* 0x3bbb989d003a7802 */ /* 0x000fe20000000f00 */
[----:B------:R-:W-:Y:S01]  /*10880*/  FFMA R4, R153, R0, R136 ;  /* 0x0000000099047223 */ /* 0x000fe20000000088 */
[--C-:B--2---:R-:W-:Y:S01]  /*10890*/  HADD2.F32 R20, -RZ, R5.reuse.H0_H0 ;  /* 0x20000005ff147230 */ /* 0x104fe20000004100 */
[----:B------:R-:W-:Y:S01]  /*108a0*/  MOV R53, 0x437c0000 ;  /* 0x437c000000357802 */ /* 0x000fe20000000f00 */
[----:B------:R-:W-:-:S02]  /*108b0*/  HADD2.F32 R26, -RZ, R5.H1_H1 ;  /* 0x30000005ff1a7230 */ /* 0x000fc40000004100 */
[----:B------:R-:W-:Y:S01]  /*108c0*/  FFMA R5, R153, R12, R137 ;  /* 0x0000000c99057223 */ /* 0x000fe20000000089 */
[--C-:B-1----:R-:W-:Y:S02]  /*108d0*/  HADD2.F32 R32, -RZ, R7.reuse.H0_H0 ;  /* 0x20000007ff207230 */ /* 0x102fe40000004100 */
[-C--:B------:R-:W-:Y:S01]  /*108e0*/  FFMA.SAT R12, -R4, R58.reuse, 0.5 ;  /* 0x3f000000040c7423 */ /* 0x080fe2000000213a */
[----:B------:R-:W-:Y:S02]  /*108f0*/  HADD2.F32 R34, -RZ, R7.H1_H1 ;  /* 0x30000007ff227230 */ /* 0x000fe40000004100 */
[----:B------:R-:W-:Y:S01]  /*10900*/  FMUL R7, R154, R139 ;  /* 0x0000008b9a077220 */ /* 0x000fe20000400000 */
[--C-:B------:R-:W-:Y:S02]  /*10910*/  HADD2.F32 R28, -RZ, R6.reuse.H0_H0 ;  /* 0x20000006ff1c7230 */ /* 0x100fe40000004100 */
[----:B------:R-:W-:Y:S01]  /*10920*/  FFMA.RM R27, R12, R53, 12582913 ;  /* 0x4b4000010c1b7423 */ /* 0x000fe20000004035 */
[----:B------:R-:W-:Y:S01]  /*10930*/  FFMA.SAT R12, -R5, R58, 0.5 ;  /* 0x3f000000050c7423 */ /* 0x000fe2000000213a */
[----:B------:R-:W-:Y:S01]  /*10940*/  FFMA R7, R153, R26, R7 ;  /* 0x0000001a99077223 */ /* 0x000fe20000000007 */
[----:B------:R-:W-:-:S02]  /*10950*/  HADD2.F32 R30, -RZ, R6.H1_H1 ;  /* 0x30000006ff1e7230 */ /* 0x000fc40000004100 */
[----:B------:R-:W-:Y:S01]  /*10960*/  FMUL R6, R154, R138 ;  /* 0x0000008a9a067220 */ /* 0x000fe20000400000 */
[-C--:B------:R-:W-:Y:S01]  /*10970*/  FFMA.RM R29, R12, R53.reuse, 12582913 ;  /* 0x4b4000010c1d7423 */ /* 0x080fe20000004035 */
[----:B------:R-:W-:Y:S01]  /*10980*/  FFMA.SAT R21, -R7, R58, 0.5 ;  /* 0x3f00000007157423 */ /* 0x000fe2000000213a */
[----:B------:R-:W-:Y:S01]  /*10990*/  FADD R13, R27, -12583039 ;  /* 0xcb40007f1b0d7421 */ /* 0x000fe20000000000 */
[----:B------:R-:W-:Y:S01]  /*109a0*/  FFMA R6, R153, R20, R6 ;  /* 0x0000001499067223 */ /* 0x000fe20000000006 */
[----:B------:R-:W-:Y:S01]  /*109b0*/  FMUL R3, R154, R140 ;  /* 0x0000008c9a037220 */ /* 0x000fe20000400000 */
[----:B------:R-:W-:Y:S01]  /*109c0*/  FADD R20, R29, -12583039 ;  /* 0xcb40007f1d147421 */ /* 0x000fe20000000000 */
[----:B------:R-:W-:Y:S01]  /*109d0*/  FFMA.RM R33, R21, R53, 12582913 ;  /* 0x4b40000115217423 */ /* 0x000fe20000004035 */
[----:B------:R-:W-:Y:S01]  /*109e0*/  FFMA R13, -R4, 1.4426950216293334961, -R13 ;  /* 0x3fb8aa3b040d7823 */ /* 0x000fe2000000090d */
[----:B------:R-:W-:Y:S01]  /*109f0*/  FMUL R0, R154, R141 ;  /* 0x0000008d9a007220 */ /* 0x000fe20000400000 */
[----:B------:R-:W-:Y:S01]  /*10a00*/  FFMA.SAT R15, -R6, R58, 0.5 ;  /* 0x3f000000060f7423 */ /* 0x000fe2000000213a */
[----:B------:R-:W-:Y:S01]  /*10a10*/  FFMA R12, R153, R28, R3 ;  /* 0x0000001c990c7223 */ /* 0x000fe20000000003 */
[----:B------:R-:W-:Y:S01]  /*10a20*/  FFMA R20, -R5, 1.4426950216293334961, -R20 ;  /* 0x3fb8aa3b05147823 */ /* 0x000fe20000000914 */
[----:B------:R-:W-:Y:S01]  /*10a30*/  FADD R26, R33, -12583039 ;  /* 0xcb40007f211a7421 */ /* 0x000fe20000000000 */
[----:B------:R-:W-:Y:S01]  /*10a40*/  FFMA R3, -R4, 1.925963033500011079e-08, R13 ;  /* 0x32a5706004037823 */ /* 0x000fe2000000010d */
[C---:B------:R-:W-:Y:S01]  /*10a50*/  FMUL R142, R154.reuse, R142 ;  /* 0x0000008e9a8e7220 */ /* 0x040fe20000400000 */
[----:B------:R-:W-:Y:S01]  /*10a60*/  FFMA R13, R153, R30, R0 ;  /* 0x0000001e990d7223 */ /* 0x000fe20000000000 */
[----:B------:R-:W-:Y:S01]  /*10a70*/  FFMA.RM R31, R15, R53, 12582913 ;  /* 0x4b4000010f1f7423 */ /* 0x000fe20000004035 */
[----:B------:R-:W-:Y:S01]  /*10a80*/  FFMA R0, -R5, 1.925963033500011079e-08, R20 ;  /* 0x32a5706005007823 */ /* 0x000fe20000000114 */
[----:B------:R-:W-:Y:S01]  /*10a90*/  FFMA R26, -R7, 1.4426950216293334961, -R26 ;  /* 0x3fb8aa3b071a7823 */ /* 0x000fe2000000091a */
[----:B------:R-:W-:Y:S01]  /*10aa0*/  FFMA R15, R153, R32, R142 ;  /* 0x00000020990f7223 */ /* 0x000fe2000000008e */
[----:B------:R-:W-:Y:S01]  /*10ab0*/  FADD R19, R31, -12583039 ;  /* 0xcb40007f1f137421 */ /* 0x000fe20000000000 */
[----:B------:R-:W-:Y:S01]  /*10ac0*/  FFMA.SAT R28, -R13, R58, 0.5 ;  /* 0x3f0000000d1c7423 */ /* 0x000fe2000000213a */
[----:B------:R-:W-:Y:S01]  /*10ad0*/  FMUL R36, R154, R143 ;  /* 0x0000008f9a247220 */ /* 0x000fe20000400000 */
[----:B------:R1:W2:Y:S01]  /*10ae0*/  MUFU.EX2 R46, R3 ;  /* 0x00000003002e7308 */ /* 0x0002a20000000800 */
[----:B------:R-:W-:Y:S01]  /*10af0*/  FFMA R21, -R6, 1.4426950216293334961, -R19 ;  /* 0x3fb8aa3b06157823 */ /* 0x000fe20000000913 */
[----:B------:R-:W-:Y:S01]  /*10b00*/  FFMA.RM R37, R28, R53, 12582913 ;  /* 0x4b4000011c257423 */ /* 0x000fe20000004035 */
[----:B------:R-:W-:-:S02]  /*10b10*/  HADD2.F32 R20, -RZ, R8.H0_H0 ;  /* 0x20000008ff147230 */ /* 0x000fc40000004100 */
[----:B------:R-:W-:Y:S01]  /*10b20*/  FFMA R19, R153, R34, R36 ;  /* 0x0000002299137223 */ /* 0x000fe20000000024 */
[----:B------:R-:W-:Y:S01]  /*10b30*/  FMUL R144, R154, R144 ;  /* 0x000000909a907220 */ /* 0x000fe20000400000 */
[----:B------:R-:W-:Y:S01]  /*10b40*/  FFMA.SAT R25, -R12, R58, 0.5 ;  /* 0x3f0000000c197423 */ /* 0x000fe2000000213a */
[----:B------:R-:W-:Y:S01]  /*10b50*/  FADD R30, R37, -12583039 ;  /* 0xcb40007f251e7421 */ /* 0x000fe20000000000 */
[----:B------:R3:W4:Y:S01]  /*10b60*/  MUFU.EX2 R48, R0 ;  /* 0x0000000000307308 */ /* 0x0007220000000800 */
[----:B-1----:R-:W-:Y:S01]  /*10b70*/  FFMA R3, -R7, 1.925963033500011079e-08, R26 ;  /* 0x32a5706007037823 */ /* 0x002fe2000000011a */
[----:B------:R-:W-:Y:S02]  /*10b80*/  HADD2.F32 R26, -RZ, R9.H1_H1 ;  /* 0x30000009ff1a7230 */ /* 0x000fe40000004100 */
[----:B------:R-:W-:Y:S01]  /*10b90*/  FFMA R20, R153, R20, R144 ;  /* 0x0000001499147223 */ /* 0x000fe20000000090 */
[----:B------:R-:W-:Y:S01]  /*10ba0*/  FFMA.RM R35, R25, R53, 12582913 ;  /* 0x4b40000119237423 */ /* 0x000fe20000004035 */
[----:B------:R-:W-:-:S02]  /*10bb0*/  HADD2.F32 R8, -RZ, R8.H1_H1 ;  /* 0x30000008ff087230 */ /* 0x000fc40000004100 */
[C---:B------:R-:W-:Y:S01]  /*10bc0*/  FMUL R38, R154.reuse, R145 ;  /* 0x000000919a267220 */ /* 0x040fe20000400000 */
[----:B------:R-:W-:Y:S01]  /*10bd0*/  FFMA R32, -R13, 1.4426950216293334961, -R30 ;  /* 0x3fb8aa3b0d207823 */ /* 0x000fe2000000091e */
[--C-:B------:R-:W-:Y:S02]  /*10be0*/  HADD2.F32 R28, -RZ, R10.reuse.H0_H0 ;  /* 0x2000000aff1c7230 */ /* 0x100fe40000004100 */
[----:B------:R-:W-:Y:S01]  /*10bf0*/  FMUL R146, R154, R146 ;  /* 0x000000929a927220 */ /* 0x000fe20000400000 */
[----:B---3--:R-:W-:Y:S02]  /*10c00*/  HADD2.F32 R0, -RZ, R9.H0_H0 ;  /* 0x20000009ff007230 */ /* 0x008fe40000004100 */
[----:B------:R-:W-:Y:S01]  /*10c10*/  FFMA.SAT R9, -R15, R58, 0.5 ;  /* 0x3f0000000f097423 */ /* 0x000fe2000000213a */
[----:B------:R-:W-:Y:S02]  /*10c20*/  HADD2.F32 R30, -RZ, R10.H1_H1 ;  /* 0x3000000aff1e7230 */ /* 0x000fe40000004100 */
[----:B------:R-:W-:Y:S01]  /*10c30*/  FADD R25, R35, -12583039 ;  /* 0xcb40007f23197421 */ /* 0x000fe20000000000 */
[----:B------:R-:W-:Y:S01]  /*10c40*/  FFMA R8, R153, R8, R38 ;  /* 0x0000000899087223 */ /* 0x000fe20000000026 */
[----:B------:R-:W-:Y:S01]  /*10c50*/  FFMA.RM R39, R9, R53, 12582913 ;  /* 0x4b40000109277423 */ /* 0x000fe20000004035 */
[-C--:B------:R-:W-:Y:S01]  /*10c60*/  FFMA.SAT R9, -R19, R58.reuse, 0.5 ;  /* 0x3f00000013097423 */ /* 0x080fe2000000213a */
[----:B------:R-:W-:Y:S01]  /*10c70*/  FFMA R21, -R6, 1.925963033500011079e-08, R21 ;  /* 0x32a5706006157823 */ /* 0x000fe20000000115 */
[----:B------:R-:W-:Y:S01]  /*10c80*/  FMUL R40, R154, R147 ;  /* 0x000000939a287220 */ /* 0x000fe20000400000 */
[----:B------:R-:W-:Y:S01]  /*10c90*/  FADD R10, R39, -12583039 ;  /* 0xcb40007f270a7421 */ /* 0x000fe20000000000 */
[-C--:B------:R-:W-:Y:S01]  /*10ca0*/  FFMA.RM R41, R9, R53.reuse, 12582913 ;  /* 0x4b40000109297423 */ /* 0x080fe20000004035 */
[----:B------:R-:W-:Y:S01]  /*10cb0*/  FFMA.SAT R9, -R20, R58, 0.5 ;  /* 0x3f00000014097423 */ /* 0x000fe2000000213a */
[----:B------:R-:W-:Y:S01]  /*10cc0*/  FFMA R25, -R12, 1.4426950216293334961, -R25 ;  /* 0x3fb8aa3b0c197823 */ /* 0x000fe20000000919 */
[----:B------:R-:W-:Y:S01]  /*10cd0*/  FFMA R10, -R15, 1.4426950216293334961, -R10 ;  /* 0x3fb8aa3b0f0a7823 */ /* 0x000fe2000000090a */
[----:B------:R1:W3:Y:S01]  /*10ce0*/  MUFU.EX2 R36, R21 ;  /* 0x0000001500247308 */ /* 0x0002e20000000800 */
[----:B------:R-:W-:Y:S01]  /*10cf0*/  FFMA.RM R43, R9, R53, 12582913 ;  /* 0x4b400001092b7423 */ /* 0x000fe20000004035 */
[----:B------:R-:W-:Y:S01]  /*10d00*/  FFMA R9, R153, R0, R146 ;  /* 0x0000000099097223 */ /* 0x000fe20000000092 */
[----:B------:R-:W-:Y:S01]  /*10d10*/  FFMA.SAT R0, -R8, R58, 0.5 ;  /* 0x3f00000008007423 */ /* 0x000fe2000000213a */
[----:B------:R-:W-:Y:S01]  /*10d20*/  FFMA R25, -R12, 1.925963033500011079e-08, R25 ;  /* 0x32a570600c197823 */ /* 0x000fe20000000119 */
[C---:B------:R-:W-:Y:S01]  /*10d30*/  FMUL R42, R154.reuse, R149 ;  /* 0x000000959a2a7220 */ /* 0x040fe20000400000 */
[C---:B------:R-:W-:Y:S01]  /*10d40*/  FMUL R150, R154.reuse, R150 ;  /* 0x000000969a967220 */ /* 0x040fe20000400000 */
[----:B------:R-:W-:Y:S01]  /*10d50*/  FMUL R148, R154, R148 ;  /* 0x000000949a947220 */ /* 0x000fe20000400000 */
[----:B------:R5:W3:Y:S01]  /*10d60*/  MUFU.EX2 R50, R3 ;  /* 0x0000000300327308 */ /* 0x000ae20000000800 */
[----:B-1----:R-:W-:Y:S01]  /*10d70*/  FFMA R21, -R15, 1.925963033500011079e-08, R10 ;  /* 0x32a570600f157823 */ /* 0x002fe2000000010a */
[----:B------:R-:W-:Y:S01]  /*10d80*/  FFMA R10, R153, R26, R40 ;  /* 0x0000001a990a7223 */ /* 0x000fe20000000028 */
[----:B------:R-:W-:Y:S01]  /*10d90*/  FFMA.RM R26, R0, R53, 12582913 ;  /* 0x4b400001001a7423 */ /* 0x000fe20000004035 */
[----:B------:R-:W-:Y:S01]  /*10da0*/  FFMA.SAT R0, -R9, R58, 0.5 ;  /* 0x3f00000009007423 */ /* 0x000fe2000000213a */
[----:B------:R-:W-:-:S02]  /*10db0*/  HADD2.F32 R34, -RZ, R11.H1_H1 ;  /* 0x3000000bff227230 */ /* 0x000fc40000004100 */
[----:B------:R-:W-:Y:S01]  /*10dc0*/  FFMA.SAT R40, -R10, R58, 0.5 ;  /* 0x3f0000000a287423 */ /* 0x000fe2000000213a */
[----:B------:R-:W-:Y:S01]  /*10dd0*/  FMUL R44, R154, R151 ;  /* 0x000000979a2c7220 */ /* 0x000fe20000400000 */
[----:B------:R1:W-:Y:S01]  /*10de0*/  MUFU.EX2 R52, R25 ;  /* 0x0000001900347308 */ /* 0x0003e20000000800 */
[----:B-----5:R-:W-:Y:S01]  /*10df0*/  FFMA R3, -R13, 1.925963033500011079e-08, R32 ;  /* 0x32a570600d037823 */ /* 0x020fe20000000120 */
[----:B------:R-:W-:Y:S02]  /*10e00*/  HADD2.F32 R32, -RZ, R11.H0_H0 ;  /* 0x2000000bff207230 */ /* 0x000fe40000004100 */
[C---:B------:R-:W-:Y:S01]  /*10e10*/  FFMA R11, R153.reuse, R28, R148 ;  /* 0x0000001c990b7223 */ /* 0x040fe20000000094 */
[-C--:B------:R-:W-:Y:S01]  /*10e20*/  FFMA.RM R40, R40, R53.reuse, 12582913 ;  /* 0x4b40000128287423 */ /* 0x080fe20000004035 */
[----:B------:R-:W-:Y:S01]  /*10e30*/  FFMA R28, R153, R34, R44 ;  /* 0x00000022991c7223 */ /* 0x000fe2000000002c */
[----:B------:R-:W-:Y:S01]  /*10e40*/  SHF.L.U32 R27, R27, 0x17, RZ ;  /* 0x000000171b1b7819 */ /* 0x000fe200000006ff */
[-C--:B------:R-:W-:Y:S01]  /*10e50*/  FFMA.SAT R34, -R11, R58.reuse, 0.5 ;  /* 0x3f0000000b227423 */ /* 0x080fe2000000213a */
[----:B------:R5:W3:Y:S01]  /*10e60*/  MUFU.EX2 R54, R3 ;  /* 0x0000000300367308 */ /* 0x000ae20000000800 */
[----:B-1----:R-:W-:Y:S01]  /*10e70*/  FADD R25, R26, -12583039 ;  /* 0xcb40007f1a197421 */ /* 0x002fe20000000000 */
[----:B------:R-:W-:Y:S01]  /*10e80*/  FFMA.SAT R51, -R28, R58, 0.5 ;  /* 0x3f0000001c337423 */ /* 0x000fe2000000213a */
[----:B------:R-:W-:Y:S01]  /*10e90*/  SHF.L.U32 R29, R29, 0x17, RZ ;  /* 0x000000171d1d7819 */ /* 0x000fe200000006ff */
[----:B------:R-:W-:Y:S01]  /*10ea0*/  FADD R56, R41, -12583039 ;  /* 0xcb40007f29387421 */ /* 0x000fe20000000000 */
[----:B------:R-:W-:Y:S01]  /*10eb0*/  FFMA R45, -R8, 1.4426950216293334961, -R25 ;  /* 0x3fb8aa3b082d7823 */ /* 0x000fe20000000919 */
[----:B------:R-:W-:Y:S01]  /*10ec0*/  FFMA R25, R153, R32, R150 ;  /* 0x0000002099197223 */ /* 0x000fe20000000096 */
[----:B------:R-:W-:Y:S01]  /*10ed0*/  SHF.L.U32 R31, R31, 0x17, RZ ;  /* 0x000000171f1f7819 */ /* 0x000fe200000006ff */
[----:B------:R1:W-:Y:S01]  /*10ee0*/  MUFU.EX2 R38, R21 ;  /* 0x0000001500267308 */ /* 0x0003e20000000800 */
[----:B-----5:R-:W-:Y:S01]  /*10ef0*/  FADD R3, R43, -12583039 ;  /* 0xcb40007f2b037421 */ /* 0x020fe20000000000 */
[----:B------:R-:W-:Y:S01]  /*10f00*/  FFMA.SAT R49, -R25, R58, 0.5 ;  /* 0x3f00000019317423 */ /* 0x000fe2000000213a */
[-C--:B------:R-:W-:Y:S01]  /*10f10*/  FFMA.RM R34, R34, R53.reuse, 12582913 ;  /* 0x4b40000122227423 */ /* 0x080fe20000004035 */
[-C--:B------:R-:W-:Y:S01]  /*10f20*/  FFMA.RM R51, R51, R53.reuse, 12582913 ;  /* 0x4b40000133337423 */ /* 0x080fe20000004035 */
[----:B------:R-:W-:Y:S01]  /*10f30*/  FFMA R3, -R20, 1.4426950216293334961, -R3 ;  /* 0x3fb8aa3b14037823 */ /* 0x000fe20000000903 */
[-C--:B------:R-:W-:Y:S01]  /*10f40*/  FFMA.RM R49, R49, R53.reuse, 12582913 ;  /* 0x4b40000131317423 */ /* 0x080fe20000004035 */
[----:B------:R-:W-:Y:S01]  /*10f50*/  FFMA R56, -R19, 1.4426950216293334961, -R56 ;  /* 0x3fb8aa3b13387823 */ /* 0x000fe20000000938 */
[----:B------:R-:W-:Y:S01]  /*10f60*/  SHF.L.U32 R33, R33, 0x17, RZ ;  /* 0x0000001721217819 */ /* 0x000fe200000006ff */
[----:B-1----:R-:W-:Y:S01]  /*10f70*/  FFMA R21, R153, R30, R42 ;  /* 0x0000001e99157223 */ /* 0x002fe2000000002a */
[-C--:B------:R-:W-:Y:S01]  /*10f80*/  FFMA.RM R30, R0, R53.reuse, 12582913 ;  /* 0x4b400001001e7423 */ /* 0x080fe20000004035 */
[----:B------:R-:W-:Y:S01]  /*10f90*/  FFMA R3, -R20, 1.925963033500011079e-08, R3 ;  /* 0x32a5706014037823 */ /* 0x000fe20000000103 */
[----:B------:R-:W-:Y:S01]  /*10fa0*/  FFMA R56, -R19, 1.925963033500011079e-08, R56 ;  /* 0x32a5706013387823 */ /* 0x000fe20000000138 */
[----:B------:R-:W-:Y:S01]  /*10fb0*/  FFMA.SAT R42, -R21, R58, 0.5 ;  /* 0x3f000000152a7423 */ /* 0x000fe2000000213a */
[----:B------:R-:W-:Y:S01]  /*10fc0*/  FADD R32, R30, -12583039 ;  /* 0xcb40007f1e207421 */ /* 0x000fe20000000000 */
[----:B------:R1:W-:Y:S01]  /*10fd0*/  MUFU.EX2 R0, R3 ;  /* 0x0000000300007308 */ /* 0x0003e20000000800 */
[----:B--2---:R-:W-:Y:S01]  /*10fe0*/  FFMA R58, R27, R46, 1 ;  /* 0x3f8000001b3a7423 */ /* 0x004fe2000000002e */
[----:B------:R-:W-:Y:S01]  /*10ff0*/  FFMA.RM R44, R42, R53, 12582913 ;  /* 0x4b4000012a2c7423 */ /* 0x000fe20000004035 */
[----:B------:R-:W-:Y:S01]  /*11000*/  FFMA R32, -R9, 1.4426950216293334961, -R32 ;  /* 0x3fb8aa3b09207823 */ /* 0x000fe20000000920 */
[----:B----4-:R-:W-:Y:S01]  /*11010*/  FFMA R53, R29, R48, 1 ;  /* 0x3f8000001d357423 */ /* 0x010fe20000000030 */
[----:B------:R-:W-:Y:S01]  /*11020*/  FADD R46, R49, -12583039 ;  /* 0xcb40007f312e7421 */ /* 0x000fe20000000000 */
[----:B---3--:R-:W-:Y:S01]  /*11030*/  FFMA R48, R31, R36, 1 ;  /* 0x3f8000001f307423 */ /* 0x008fe20000000024 */
[----:B------:R-:W-:Y:S01]  /*11040*/  FFMA R32, -R9, 1.925963033500011079e-08, R32 ;  /* 0x32a5706009207823 */ /* 0x000fe20000000120 */
[----:B------:R-:W-:Y:S01]  /*11050*/  FADD R42, R34, -12583039 ;  /* 0xcb40007f222a7421 */ /* 0x000fe20000000000 */
[----:B-1----:R-:W-:Y:S01]  /*11060*/  FADD R3, R40, -12583039 ;  /* 0xcb40007f28037421 */ /* 0x002fe20000000000 */
[----:B------:R-:W-:Y:S01]  /*11070*/  FADD R31, R51, -12583039 ;  /* 0xcb40007f331f7421 */ /* 0x000fe20000000000 */
[----:B------:R-:W-:Y:S01]  /*11080*/  FFMA R46, -R25, 1.4426950216293334961, -R46 ;  /* 0x3fb8aa3b192e7823 */ /* 0x000fe2000000092e */
[----:B------:R-:W-:Y:S01]  /*11090*/  FFMA R42, -R11, 1.4426950216293334961, -R42 ;  /* 0x3fb8aa3b0b2a7823 */ /* 0x000fe2000000092a */
[----:B------:R-:W-:Y:S01]  /*110a0*/  FFMA R47, -R10, 1.4426950216293334961, -R3 ;  /* 0x3fb8aa3b0a2f7823 */ /* 0x000fe20000000903 */
[----:B------:R-:W-:Y:S01]  /*110b0*/  FFMA R31, -R28, 1.4426950216293334961, -R31 ;  /* 0x3fb8aa3b1c1f7823 */ /* 0x000fe2000000091f */
[----:B------:R1:W-:Y:S01]  /*110c0*/  MUFU.EX2 R3, R32 ;  /* 0x0000002000037308 */ /* 0x0003e20000000800 */
[----:B------:R-:W-:Y:S01]  /*110d0*/  FFMA R45, -R8, 1.925963033500011079e-08, R45 ;  /* 0x32a57060082d7823 */ /* 0x000fe2000000012d */
[----:B------:R-:W-:Y:S01]  /*110e0*/  FFMA R47, -R10, 1.925963033500011079e-08, R47 ;  /* 0x32a570600a2f7823 */ /* 0x000fe2000000012f */
[----:B------:R-:W-:Y:S01]  /*110f0*/  FFMA R55, R33, R50, 1 ;  /* 0x3f80000021377423 */ /* 0x000fe20000000032 */
[----:B------:R-:W-:Y:S01]  /*11100*/  FFMA R46, -R25, 1.925963033500011079e-08, R46 ;  /* 0x32a57060192e7823 */ /* 0x000fe2000000012e */
[----:B------:R-:W-:Y:S01]  /*11110*/  IADD3 R33, R58, 0x1800000, RZ ;  /* 0x018000003a217810 */ /* 0x000fe20007ffe0ff */
[----:B------:R-:W-:Y:S01]  /*11120*/  FFMA R42, -R11, 1.925963033500011079e-08, R42 ;  /* 0x32a570600b2a7823 */ /* 0x000fe2000000012a */
[----:B------:R-:W-:Y:S01]  /*11130*/  FFMA R31, -R28, 1.925963033500011079e-08, R31 ;  /* 0x32a570601c1f7823 */ /* 0x000fe2000000011f */
[----:B------:R-:W2:Y:S01]  /*11140*/  MUFU.EX2 R56, R56 ;  /* 0x0000003800387308 */ /* 0x000ea20000000800 */
[----:B-1----:R-:W-:Y:S01]  /*11150*/  FADD R32, R44, -12583039 ;  /* 0xcb40007f2c207421 */ /* 0x002fe20000000000 */
[----:B------:R-:W-:Y:S01]  /*11160*/  LOP3.LUT R33, R33, 0x7f800000, RZ, 0xc0, !PT ;  /* 0x7f80000021217812 */ /* 0x000fe200078ec0ff */
[----:B------:R-:W-:Y:S01]  /*11170*/  BSSY B1, `(.L_x_461) ;  /* 0x000002c000017945 */ /* 0x000fe20003800000 */
[----:B------:R-:W-:Y:S01]  /*11180*/  SHF.L.U32 R37, R37, 0x17, RZ ;  /* 0x0000001725257819 */ /* 0x000fe200000006ff */
[----:B------:R-:W-:Y:S01]  /*11190*/  FFMA R32, -R21, 1.4426950216293334961, -R32 ;  /* 0x3fb8aa3b15207823 */ /* 0x000fe20000000920 */
[----:B------:R-:W-:-:S02]  /*111a0*/  ISETP.GT.U32.AND P1, PT, R33, 0x1ffffff, PT ;  /* 0x01ffffff2100780c */ /* 0x000fc40003f24070 */
[----:B------:R-:W1:Y:S01]  /*111b0*/  MUFU.EX2 R45, R45 ;  /* 0x0000002d002d7308 */ /* 0x000e620000000800 */
[----:B------:R-:W-:Y:S01]  /*111c0*/  FFMA R32, -R21, 1.925963033500011079e-08, R32 ;  /* 0x32a5706015207823 */ /* 0x000fe20000000120 */
[----:B------:R-:W-:Y:S01]  /*111d0*/  SHF.L.U32 R41, R41, 0x17, RZ ;  /* 0x0000001729297819 */ /* 0x000fe200000006ff */
[----:B------:R-:W-:Y:S01]  /*111e0*/  FFMA R57, R37, R54, 1 ;  /* 0x3f80000025397423 */ /* 0x000fe20000000036 */
[----:B------:R-:W-:Y:S02]  /*111f0*/  SHF.L.U32 R43, R43, 0x17, RZ ;  /* 0x000000172b2b7819 */ /* 0x000fe400000006ff */
[----:B------:R-:W-:Y:S02]  /*11200*/  SHF.L.U32 R26, R26, 0x17, RZ ;  /* 0x000000171a1a7819 */ /* 0x000fe400000006ff */
[----:B------:R-:W3:Y:S01]  /*11210*/  MUFU.EX2 R47, R47 ;  /* 0x0000002f002f7308 */ /* 0x000ee20000000800 */
[----:B------:R-:W-:Y:S01]  /*11220*/  SHF.L.U32 R40, R40, 0x17, RZ ;  /* 0x0000001728287819 */ /* 0x000fe200000006ff */
[----:B--2---:R-:W-:Y:S01]  /*11230*/  FFMA R41, R41, R56, 1 ;  /* 0x3f80000029297423 */ /* 0x004fe20000000038 */
[----:B------:R-:W-:Y:S01]  /*11240*/  SHF.L.U32 R35, R35, 0x17, RZ ;  /* 0x0000001723237819 */ /* 0x000fe200000006ff */
[----:B------:R-:W-:Y:S01]  /*11250*/  FFMA R50, R43, R0, 1 ;  /* 0x3f8000002b327423 */ /* 0x000fe20000000000 */
[----:B------:R-:W-:-:S02]  /*11260*/  SHF.L.U32 R39, R39, 0x17, RZ ;  /* 0x0000001727277819 */ /* 0x000fc400000006ff */
[----:B------:R-:W-:Y:S01]  /*11270*/  SHF.L.U32 R30, R30, 0x17, RZ ;  /* 0x000000171e1e7819 */ /* 0x000fe200000006ff */
[----:B------:R-:W2:Y:S01]  /*11280*/  MUFU.EX2 R29, R32 ;  /* 0x00000020001d7308 */ /* 0x000ea20000000800 */
        /* <DEDUP_REMOVED lines=8> */
[----:B---3--:R-:W-:Y:S01]  /*11310*/  FFMA R56, R40, R47, 1 ;  /* 0x3f80000028387423 */ /* 0x008fe2000000002f */
[----:B------:R-:W-:-:S06]  /*11320*/  FFMA R43, R30, R3, 1 ;  /* 0x3f8000001e2b7423 */ /* 0x000fcc0000000003 */
[----:B------:R-:W3:Y:S01]  /*11330*/  MUFU.EX2 R46, R46 ;  /* 0x0000002e002e7308 */ /* 0x000ee20000000800 */
[----:B--2---:R-:W-:-:S07]  /*11340*/  FFMA R47, R44, R29, 1 ;  /* 0x3f8000002c2f7423 */ /* 0x004fce000000001d */
[----:B------:R-:W2:Y:S01]  /*11350*/  MUFU.EX2 R32, R31 ;  /* 0x0000001f00207308 */ /* 0x000ea20000000800 */
[----:B-1----:R-:W-:Y:S01]  /*11360*/  FFMA R45, R34, R27, 1 ;  /* 0x3f800000222d7423 */ /* 0x002fe2000000001b */
[----:B---3--:R-:W-:Y:S01]  /*11370*/  FFMA R49, R49, R46, 1 ;  /* 0x3f80000031317423 */ /* 0x008fe2000000002e */
[----:B--2---:R-:W-:Y:S01]  /*11380*/  FFMA R51, R51, R32, 1 ;  /* 0x3f80000033337423 */ /* 0x004fe20000000020 */
[----:B------:R-:W-:Y:S06]  /*11390*/  @P1 BRA `(.L_x_462) ;  /* 0x0000000000141947 */ /* 0x000fec0003800000 */
[----:B------:R-:W-:Y:S02]  /*113a0*/  MOV R0, R58 ;  /* 0x0000003a00007202 */ /* 0x000fe40000000f00 */
[----:B------:R-:W-:-:S07]  /*113b0*/  MOV R26, 0x113d0 ;  /* 0x000113d0001a7802 */ /* 0x000fce0000000f00 */
[----:B------:R-:W-:Y:S05]  /*113c0*/  CALL.REL.NOINC `($__internal_0_$__cuda_sm20_rcp_rn_f32_slowpath) ;  /* 0x0000005400147944 */ /* 0x000fea0003c00000 */
[----:B------:R-:W-:Y:S01]  /*113d0*/  MOV R29, R0 ;  /* 0x00000000001d7202 */ /* 0x000fe20000000f00 */
[----:B------:R-:W-:Y:S06]  /*113e0*/  BRA `(.L_x_463) ;  /* 0x0000000000107947 */ /* 0x000fec0003800000 */
.L_x_462:
[----:B------:R-:W1:Y:S02]  /*113f0*/  MUFU.RCP R29, R58 ;  /* 0x0000003a001d7308 */ /* 0x000e640000001000 */
[----:B-1----:R-:W-:-:S04]  /*11400*/  FFMA R0, R58, R29, -1 ;  /* 0xbf8000003a007423 */ /* 0x002fc8000000001d */
[----:B------:R-:W-:-:S04]  /*11410*/  FADD.FTZ R0, -R0, -RZ ;  /* 0x800000ff00007221 */ /* 0x000fc80000010100 */
[----:B------:R-:W-:-:S07]  /*11420*/  FFMA R29, R29, R0, R29 ;  /* 0x000000001d1d7223 */ /* 0x000fce000000001d */
.L_x_463:
[----:B------:R-:W-:Y:S05]  /*11430*/  BSYNC B1 ;  /* 0x0000000000017941 */ /* 0x000fea0003800000 */
.L_x_461:
        /* <DEDUP_REMOVED lines=10> */
.L_x_465:
[----:B------:R-:W1:Y:S02]  /*114e0*/  MUFU.RCP R30, R53 ;  /* 0x00000035001e7308 */ /* 0x000e640000001000 */
[----:B-1----:R-:W-:-:S04]  /*114f0*/  FFMA R0, R53, R30, -1 ;  /* 0xbf80000035007423 */ /* 0x002fc8000000001e */
[----:B------:R-:W-:-:S04]  /*11500*/  FADD.FTZ R3, -R0, -RZ ;  /* 0x800000ff00037221 */ /* 0x000fc80000010100 */
[----:B------:R-:W-:-:S07]  /*11510*/  FFMA R30, R30, R3, R30 ;  /* 0x000000031e1e7223 */ /* 0x000fce000000001e */
.L_x_466:
[----:B------:R-:W-:Y:S05]  /*11520*/  BSYNC B1 ;  /* 0x0000000000017941 */ /* 0x000fea0003800000 */
.L_x_464:
        /* <DEDUP_REMOVED lines=10> */
.L_x_468:
[----:B------:R-:W1:Y:S02]  /*115d0*/  MUFU.RCP R31, R48 ;  /* 0x00000030001f7308 */ /* 0x000e640000001000 */
[----:B-1----:R-:W-:-:S04]  /*115e0*/  FFMA R0, R48, R31, -1 ;  /* 0xbf80000030007423 */ /* 0x002fc8000000001f */
[----:B------:R-:W-:-:S04]  /*115f0*/  FADD.FTZ R0, -R0, -RZ ;  /* 0x800000ff00007221 */ /* 0x000fc80000010100 */
[----:B------:R-:W-:-:S07]  /*11600*/  FFMA R31, R31, R0, R31 ;  /* 0x000000001f1f7223 */ /* 0x000fce000000001f */
.L_x_469:
[----:B------:R-:W-:Y:S05]  /*11610*/  BSYNC B1 ;  /* 0x0000000000017941 */ /* 0x000fea0003800000 */
.L_x_467:
        /* <DEDUP_REMOVED lines=10> */
.L_x_471:
[----:B------:R-:W1:Y:S02]  /*116c0*/  MUFU.RCP R32, R55 ;  /* 0x0000003700207308 */ /* 0x000e640000001000 */
[----:B-1----:R-:W-:-:S04]  /*116d0*/  FFMA R0, R55, R32, -1 ;  /* 0xbf80000037007423 */ /* 0x002fc80000000020 */
[----:B------:R-:W-:-:S04]  /*116e0*/  FADD.FTZ R3, -R0, -RZ ;  /* 0x800000ff00037221 */ /* 0x000fc80000010100 */
[----:B------:R-:W-:-:S07]  /*116f0*/  FFMA R32, R32, R3, R32 ;  /* 0x0000000320207223 */ /* 0x000fce0000000020 */
.L_x_472:
[----:B------:R-:W-:Y:S05]  /*11700*/  BSYNC B1 ;  /* 0x0000000000017941 */ /* 0x000fea0003800000 */
.L_x_470:
        /* <DEDUP_REMOVED lines=10> */
.L_x_474:
[----:B------:R-:W1:Y:S02]  /*117b0*/  MUFU.RCP R33, R52 ;  /* 0x0000003400217308 */ /* 0x000e640000001000 */
[----:B-1----:R-:W-:-:S04]  /*117c0*/  FFMA R0, R52, R33, -1 ;  /* 0xbf80000034007423 */ /* 0x002fc80000000021 */
[----:B------:R-:W-:-:S04]  /*117d0*/  FADD.FTZ R0, -R0, -RZ ;  /* 0x800000ff00007221 */ /* 0x000fc80000010100 */
[----:B------:R-:W-:-:S07]  /*117e0*/  FFMA R33, R33, R0, R33 ;  /* 0x0000000021217223 */ /* 0x000fce0000000021 */
.L_x_475:
[----:B------:R-:W-:Y:S05]  /*117f0*/  BSYNC B1 ;  /* 0x0000000000017941 */ /* 0x000fea0003800000 */
.L_x_473:
        /* <DEDUP_REMOVED lines=10> */
.L_x_477:
[----:B------:R-:W1:Y:S02]  /*118a0*/  MUFU.RCP R40, R57 ;  /* 0x0000003900287308 */ /* 0x000e640000001000 */
[----:B-1----:R-:W-:-:S04]  /*118b0*/  FFMA R0, R57, R40, -1 ;  /* 0xbf80000039007423 */ /* 0x002fc80000000028 */
[----:B------:R-:W-:-:S04]  /*118c0*/  FADD.FTZ R3, -R0, -RZ ;  /* 0x800000ff00037221 */ /* 0x000fc80000010100 */
[----:B------:R-:W-:-:S07]  /*118d0*/  FFMA R40, R40, R3, R40 ;  /* 0x0000000328287223 */ /* 0x000fce0000000028 */
.L_x_478:
[----:B------:R-:W-:Y:S05]  /*118e0*/  BSYNC B1 ;  /* 0x0000000000017941 */ /* 0x000fea0003800000 */
.L_x_476:
        /* <DEDUP_REMOVED lines=10> */
.L_x_480:
[----:B------:R-:W1:Y:S02]  /*11990*/  MUFU.RCP R42, R39 ;  /* 0x00000027002a7308 */ /* 0x000e640000001000 */
[----:B-1----:R-:W-:-:S04]  /*119a0*/  FFMA R0, R39, R42, -1 ;  /* 0xbf80000027007423 */ /* 0x002fc8000000002a */
[----:B------:R-:W-:-:S04]  /*119b0*/  FADD.FTZ R3, -R0, -RZ ;  /* 0x800000ff00037221 */ /* 0x000fc80000010100 */
[----:B------:R-:W-:-:S07]  /*119c0*/  FFMA R42, R42, R3, R42 ;  /* 0x000000032a2a7223 */ /* 0x000fce000000002a */
.L_x_481:
[----:B------:R-:W-:Y:S05]  /*119d0*/  BSYNC B1 ;  /* 0x0000000000017941 */ /* 0x000fea0003800000 */
.L_x_479:
        /* <DEDUP_REMOVED lines=10> */
.L_x_483:
[----:B------:R-:W1:Y:S02]  /*11a80*/  MUFU.RCP R44, R41 ;  /* 0x00000029002c7308 */ /* 0x000e640000001000 */
[----:B-1----:R-:W-:-:S04]  /*11a90*/  FFMA R0, R41, R44, -1 ;  /* 0xbf80000029007423 */ /* 0x002fc8000000002c */
[----:B------:R-:W-:-:S04]  /*11aa0*/  FADD.FTZ R3, -R0, -RZ ;  /* 0x800000ff00037221 */ /* 0x000fc80000010100 */
[----:B------:R-:W-:-:S07]  /*11ab0*/  FFMA R44, R44, R3, R44 ;  /* 0x000000032c2c7223 */ /* 0x000fce000000002c */
.L_x_484:
[----:B------:R-:W-:Y:S05]  /*11ac0*/  BSYNC B1 ;  /* 0x0000000000017941 */ /* 0x000fea0003800000 */
.L_x_482:
        /* <DEDUP_REMOVED lines=10> */
.L_x_486:
[----:B------:R-:W1:Y:S02]  /*11b70*/  MUFU.RCP R39, R50 ;  /* 0x0000003200277308 */ /* 0x000e640000001000 */
[----:B-1----:R-:W-:-:S04]  /*11b80*/  FFMA R0, R50, R39, -1 ;  /* 0xbf80000032007423 */ /* 0x002fc80000000027 */
[----:B------:R-:W-:-:S04]  /*11b90*/  FADD.FTZ R0, -R0, -RZ ;  /* 0x800000ff00007221 */ /* 0x000fc80000010100 */
[----:B------:R-:W-:-:S07]  /*11ba0*/  FFMA R39, R39, R0, R39 ;  /* 0x0000000027277223 */ /* 0x000fce0000000027 */
.L_x_487:
[----:B------:R-:W-:Y:S05]  /*11bb0*/  BSYNC B1 ;  /* 0x0000000000017941 */ /* 0x000fea0003800000 */
.L_x_485:
        /* <DEDUP_REMOVED lines=10> */
.L_x_489:
[----:B------:R-:W1:Y:S02]  /*11c60*/  MUFU.RCP R41, R54 ;  /* 0x0000003600297308 */ /* 0x000e640000001000 */
[----:B-1----:R-:W-:-:S04]  /*11c70*/  FFMA R0, R54, R41, -1 ;  /* 0xbf80000036007423 */ /* 0x002fc80000000029 */
[----:B------:R-:W-:-:S04]  /*11c80*/  FADD.FTZ R0, -R0, -RZ ;  /* 0x800000ff00007221 */ /* 0x000fc80000010100 */
[----:B------:R-:W-:-:S07]  /*11c90*/  FFMA R41, R41, R0, R41 ;  /* 0x0000000029297223 */ /* 0x000fce0000000029 */
.L_x_490:
[----:B------:R-:W-:Y:S05]  /*11ca0*/  BSYNC B1 ;  /* 0x0000000000017941 */ /* 0x000fea0003800000 */
.L_x_488:
        /* <DEDUP_REMOVED lines=10> */
.L_x_492:
[----:B------:R-:W1:Y:S02]  /*11d50*/  MUFU.RCP R46, R43 ;  /* 0x0000002b002e7308 */ /* 0x000e640000001000 */
[----:B-1----:R-:W-:-:S04]  /*11d60*/  FFMA R0, R43, R46, -1 ;  /* 0xbf8000002b007423 */ /* 0x002fc8000000002e */
[----:B------:R-:W-:-:S04]  /*11d70*/  FADD.FTZ R3, -R0, -RZ ;  /* 0x800000ff00037221 */ /* 0x000fc80000010100 */
[----:B------:R-:W-:-:S07]  /*11d80*/  FFMA R46, R46, R3, R46 ;  /* 0x000000032e2e7223 */ /* 0x000fce000000002e */
.L_x_493:
[----:B------:R-:W-:Y:S05]  /*11d90*/  BSYNC B1 ;  /* 0x0000000000017941 */ /* 0x000fea0003800000 */
.L_x_491:
        /* <DEDUP_REMOVED lines=10> */
.L_x_495:
[----:B------:R-:W1:Y:S02]  /*11e40*/  MUFU.RCP R43, R56 ;  /* 0x00000038002b7308 */ /* 0x000e640000001000 */
[----:B-1----:R-:W-:-:S04]  /*11e50*/  FFMA R0, R56, R43, -1 ;  /* 0xbf80000038007423 */ /* 0x002fc8000000002b */
[----:B------:R-:W-:-:S04]  /*11e60*/  FADD.FTZ R0, -R0, -RZ ;  /* 0x800000ff00007221 */ /* 0x000fc80000010100 */
[----:B------:R-:W-:-:S07]  /*11e70*/  FFMA R43, R43, R0, R43 ;  /* 0x000000002b2b7223 */ /* 0x000fce000000002b */
.L_x_496:
[----:B------:R-:W-:Y:S05]  /*11e80*/  BSYNC B1 ;  /* 0x0000000000017941 */ /* 0x000fea0003800000 */
.L_x_494:
        /* <DEDUP_REMOVED lines=10> */
.L_x_498:
[----:B------:R-:W1:Y:S02]  /*11f30*/  MUFU.RCP R48, R45 ;  /* 0x0000002d00307308 */ /* 0x000e640000001000 */
[----:B-1----:R-:W-:-:S04]  /*11f40*/  FFMA R0, R45, R48, -1 ;  /* 0xbf8000002d007423 */ /* 0x002fc80000000030 */
[----:B------:R-:W-:-:S04]  /*11f50*/  FADD.FTZ R3, -R0, -RZ ;  /* 0x800000ff00037221 */ /* 0x000fc80000010100 */
[----:B------:R-:W-:-:S07]  /*11f60*/  FFMA R48, R48, R3, R48 ;  /* 0x0000000330307223 */ /* 0x000fce0000000030 */
.L_x_499:
[----:B------:R-:W-:Y:S05]  /*11f70*/  BSYNC B1 ;  /* 0x0000000000017941 */ /* 0x000fea0003800000 */
.L_x_497:
        /* <DEDUP_REMOVED lines=10> */
.L_x_501:
[----:B------:R-:W1:Y:S02]  /*12020*/  MUFU.RCP R50, R47 ;  /* 0x0000002f00327308 */ /* 0x000e640000001000 */
[----:B-1----:R-:W-:-:S04]  /*12030*/  FFMA R0, R47, R50, -1 ;  /* 0xbf8000002f007423 */ /* 0x002fc80000000032 */
[----:B------:R-:W-:-:S04]  /*12040*/  FADD.FTZ R3, -R0, -RZ ;  /* 0x800000ff00037221 */ /* 0x000fc80000010100 */
[----:B------:R-:W-:-:S07]  /*12050*/  FFMA R50, R50, R3, R50 ;  /* 0x0000000332327223 */ /* 0x000fce0000000032 */
.L_x_502:
[----:B------:R-:W-:Y:S05]  /*12060*/  BSYNC B1 ;  /* 0x0000000000017941 */ /* 0x000fea0003800000 */
.L_x_500:
        /* <DEDUP_REMOVED lines=10> */
.L_x_504:
[----:B------:R-:W1:Y:S02]  /*12110*/  MUFU.RCP R52, R49 ;  /* 0x0000003100347308 */ /* 0x000e640000001000 */
[----:B-1----:R-:W-:-:S04]  /*12120*/  FFMA R0, R49, R52, -1 ;  /* 0xbf80000031007423 */ /* 0x002fc80000000034 */
[----:B------:R-:W-:-:S04]  /*12130*/  FADD.FTZ R3, -R0, -RZ ;  /* 0x800000ff00037221 */ /* 0x000fc80000010100 */
[----:B------:R-:W-:-:S07]  /*12140*/  FFMA R52, R52, R3, R52 ;  /* 0x0000000334347223 */ /* 0x000fce0000000034 */
.L_x_505:
[----:B------:R-:W-:Y:S05]  /*12150*/  BSYNC B1 ;  /* 0x0000000000017941 */ /* 0x000fea0003800000 */
.L_x_503:
        /* <DEDUP_REMOVED lines=9> */
.L_x_507:
[----:B------:R-:W1:Y:S02]  /*121f0*/  MUFU.RCP R0, R51 ;  /* 0x0000003300007308 */ /* 0x000e640000001000 */
[----:B-1----:R-:W-:-:S04]  /*12200*/  FFMA R3, R51, R0, -1 ;  /* 0xbf80000033037423 */ /* 0x002fc80000000000 */
[----:B------:R-:W-:-:S04]  /*12210*/  FADD.FTZ R3, -R3, -RZ ;  /* 0x800000ff03037221 */ /* 0x000fc80000010100 */
[----:B------:R-:W-:-:S07]  /*12220*/  FFMA R0, R0, R3, R0 ;  /* 0x0000000300007223 */ /* 0x000fce0000000000 */
.L_x_508:
[----:B------:R-:W-:Y:S05]  /*12230*/  BSYNC B1 ;  /* 0x0000000000017941 */ /* 0x000fea0003800000 */
.L_x_506:
        /* <DEDUP_REMOVED lines=45> */
.L_x_510:
[----:B------:R-:W-:Y:S05]  /*12510*/  BSYNC B0 ;  /* 0x0000000000007941 */ /* 0x000fea0003800000 */
.L_x_509:
[----:B------:R-:W-:Y:S06]  /*12520*/  BAR.SYNC.DEFER_BLOCKING 0x1, 0x100 ;  /* 0x0044000000007b1d */ /* 0x000fec0000010000 */
[----:B------:R-:W-:Y:S04]  /*12530*/  BSSY B0, `(.L_x_511) ;  /* 0x000000a000007945 */ /* 0x000fe80003800000 */
[----:B------:R-:W-:Y:S05]  /*12540*/  @P0 BRA `(.L_x_512) ;  /* 0x0000000000200947 */ /* 0x000fea0003800000 */
[----:B------:R-:W-:-:S06]  /*12550*/  UISETP.NE.AND UP0, UPT, UR45, 0x3, UPT ;  /* 0x000000032d00788c */ /* 0x000fcc000bf05270 */
[----:B------:R-:W-:-:S13]  /*12560*/  PLOP3.LUT P0, PT, PT, PT, UP0, 0x80, 0x0 ;  /* 0x000000000000781c */ /* 0x000fda0003f0f008 */
[----:B------:R-:W-:Y:S05]  /*12570*/  @!P0 BRA `(.L_x_513) ;  /* 0x0000000000048947 */ /* 0x000fea0003800000 */
[----:B------:R-:W-:Y:S01]  /*12580*/  BPT.TRAP 0x1 ;  /* 0x000000040000795c */ /* 0x000fe20000300000 */
.L_x_513:
[----:B------:R-:W-:-:S04]  /*12590*/  ULEA UR4, UR36, UR53, 0x3 ;  /* 0x0000003524047291 */ /* 0x000fc8000f8e183f */
[----:B------:R-:W-:-:S04]  /*125a0*/  UIADD3 UR4, UR4, 0x60, URZ ;  /* 0x0000006004047890 */ /* 0x000fc8000fffe03f */
[----:B------:R-:W-:-:S09]  /*125b0*/  UPRMT UR4, UR54, 0x654, UR4 ;  /* 0x0000065436047896 */ /* 0x000fd20008000004 */
[----:B------:R-:W-:Y:S03]  /*125c0*/  SYNCS.ARRIVE.TRANS64.RED.A1T0 RZ, [UR4], RZ ;  /* 0x000000ffffff79a7 */ /* 0x000fe60008100404 */
.L_x_512:
[----:B------:R-:W-:Y:S05]  /*125d0*/  BSYNC B0 ;  /* 0x0000000000007941 */ /* 0x000fea0003800000 */
.L_x_511:
[----:B------:R-:W-:Y:S01]  /*125e0*/  IADD3 R2, P0, R2, UR46, RZ ;  /* 0x0000002e02027c10 */ /* 0x000fe2000ff1e0ff */
[----:B------:R-:W-:Y:S01]  /*125f0*/  ULDC.64 UR4, c[0x0][0x8f8] ;  /* 0x00023e0000047ab9 */ /* 0x000fe20000000a00 */
[----:B------:R-:W-:Y:S01]  /*12600*/  UIADD3 UR36, UR36, 0x1, URZ ;  /* 0x0000000124247890 */ /* 0x000fe2000fffe03f */
[----:B------:R-:W-:Y:S01]  /*12610*/  PRMT R0, RZ, 0x7610, R0 ;  /* 0x00007610ff007816 */ /* 0x000fe20000000000 */
[----:B------:R-:W-:Y:S01]  /*12620*/  UMOV UR51, 0xffffffff ;  /* 0xffffffff00337882 */ /* 0x000fe20000000000 */
[----:B------:R-:W-:Y:S01]  /*12630*/  IADD3.X R16, R16, UR39, RZ, P0, !PT ;  /* 0x0000002710107c10 */ /* 0x000fe200087fe4ff */
[----:B------:R-:W-:Y:S01]  /*12640*/  UISETP.NE.AND UP0, UPT, UR36, 0x4, UPT ;  /* 0x000000042400788c */ /* 0x000fe2000bf05270 */
[----:B------:R-:W-:Y:S02]  /*12650*/  ISETP.GE.U32.AND P0, PT, R2, UR4, PT ;  /* 0x0000000402007c0c */ /* 0x000fe4000bf06070 */
[----:B------:R-:W-:Y:S01]  /*12660*/  MOV R19, 0xffffffff ;  /* 0xffffffff00137802 */ /* 0x000fe20000000f00 */
[----:B------:R-:W-:Y:S01]  /*12670*/  USEL UR36, UR36, URZ, UP0 ;  /* 0x0000003f24247287 */ /* 0x000fe20008000000 */
[----:B------:R-:W-:-:S02]  /*12680*/  ISETP.GE.U32.AND.EX P0, PT, R16, UR5, PT, P0 ;  /* 0x0000000510007c0c */ /* 0x000fc4000bf06100 */
[----:B------:R-:W-:-:S11]  /*12690*/  MOV R156, 0xffffffff ;  /* 0xffffffff009c7802 */ /* 0x000fd60000000f00 */
[----:B------:R-:W-:Y:S05]  /*126a0*/  @P0 BRA `(.L_x_514) ;  /* 0x00000004006c0947 */ /* 0x000fea0003800000 */
[----:B------:R-:W2:Y:S01]  /*126b0*/  S2R R12, SR_CTAID.X ;  /* 0x00000000000c7919 */ /* 0x000ea20000002500 */
[----:B-1----:R-:W1:Y:S01]  /*126c0*/  LDC.64 R10, c[0x0][0x8d0] ;  /* 0x00023400ff0a7b82 */ /* 0x002e620000000a00 */
[----:B------:R-:W-:Y:S01]  /*126d0*/  ULDC UR4, c[0x0][0x150] ;  /* 0x0000540000047ab9 */ /* 0x000fe20000000800 */
[----:B------:R-:W-:Y:S01]  /*126e0*/  MOV R8, R2 ;  /* 0x0000000200087202 */ /* 0x000fe20000000f00 */
[----:B------:R-:W3:Y:S01]  /*126f0*/  S2R R24, SR_CTAID.Y ;  /* 0x0000000000187919 */ /* 0x000ee20000002600 */
[----:B------:R-:W-:-:S04]  /*12700*/  MOV R9, R16 ;  /* 0x0000001000097202 */ /* 0x000fc80000000f00 */
[----:B------:R-:W4:Y:S08]  /*12710*/  LDC R25, c[0x0][0x144] ;  /* 0x00005100ff197b82 */ /* 0x000f300000000800 */
[----:B------:R-:W3:Y:S08]  /*12720*/  LDC R0, c[0x0][0x8d8] ;  /* 0x00023600ff007b82 */ /* 0x000ef00000000800 */
[----:B------:R-:W3:Y:S01]  /*12730*/  LDC.64 R14, c[0x0][0x8c8] ;  /* 0x00023200ff0e7b82 */ /* 0x000ee20000000a00 */
[----:B-1----:R-:W-:-:S04]  /*12740*/  ISETP.NE.U32.AND P0, PT, R10, RZ, PT ;  /* 0x000000ff0a00720c */ /* 0x002fc80003f05070 */
[----:B------:R-:W-:Y:S02]  /*12750*/  ISETP.NE.AND.EX P0, PT, R11, RZ, PT, P0 ;  /* 0x000000ff0b00720c */ /* 0x000fe40003f05300 */
[----:B--2---:R-:W-:-:S05]  /*12760*/  I2FP.F32.U32 R3, R12 ;  /* 0x0000000c00037245 */ /* 0x004fca0000201000 */
[----:B------:R-:W-:-:S04]  /*12770*/  FMUL R3, R3, UR4 ;  /* 0x0000000403037c20 */ /* 0x000fc80008400000 */
[----:B------:R1:W2:Y:S02]  /*12780*/  F2I.U32.TRUNC.NTZ R19, R3 ;  /* 0x0000000300137305 */ /* 0x0002a4000020f000 */
[----:B----4-:R-:W-:Y:S05]  /*12790*/  @!P0 BRA `(.L_x_515) ;  /* 0x0000000000288947 */ /* 0x010fea0003800000 */
[----:B-1----:R-:W1:Y:S02]  /*127a0*/  LDC R3, c[0x0][0x8dc] ;  /* 0x00023700ff037b82 */ /* 0x002e640000000800 */
[----:B-1----:R-:W-:-:S04]  /*127b0*/  IADD3 R3, P0, R2, R3, RZ ;  /* 0x0000000302037210 */ /* 0x002fc80007f1e0ff */
        /* <DEDUP_REMOVED lines=8> */
.L_x_515:
[-CC-:B---3--:R-:W-:Y:S01]  /*12840*/  SHF.R.U64 R31, R8, R0.reuse, R9.reuse ;  /* 0x00000000081f7219 */ /* 0x188fe20000001209 */
[----:B------:R-:W3:Y:S01]  /*12850*/  LDC.64 R20, c[0x0][0x8e8] ;  /* 0x00023a00ff147b82 */ /* 0x000ee20000000a00 */
[----:B------:R-:W-:Y:S01]  /*12860*/  SHF.R.U32.HI R0, RZ, R0, R9 ;  /* 0x00000000ff007219 */ /* 0x000fe20000011609 */
[----:B------:R-:W-:Y:S01]  /*12870*/  ULDC UR4, c[0x0][0x154] ;  /* 0x0000550000047ab9 */ /* 0x000fe20000000800 */
[----:B------:R-:W-:Y:S02]  /*12880*/  IADD3 R7, P0, RZ, -R31, RZ ;  /* 0x8000001fff077210 */ /* 0x000fe40007f1e0ff */
[----:B--2---:R-:W-:Y:S02]  /*12890*/  IADD3 R19, -R19, RZ, RZ ;  /* 0x000000ff13137210 */ /* 0x004fe40007ffe1ff */
[----:B-1----:R-:W-:Y:S01]  /*128a0*/  IADD3.X R3, RZ, ~R0, RZ, P0, !PT ;  /* 0x80000000ff037210 */ /* 0x002fe200007fe4ff */
[----:B------:R-:W1:Y:S02]  /*128b0*/  LDC R6, c[0x0][0x8c0] ;  /* 0x00023000ff067b82 */ /* 0x000e640000000800 */
[----:B------:R-:W-:-:S02]  /*128c0*/  IMAD R26, R25, R19, R12 ;  /* 0x00000013191a7224 */ /* 0x000fc400078e020c */
[----:B------:R-:W-:Y:S01]  /*128d0*/  IMAD R0, R3, R14, RZ ;  /* 0x0000000e03007224 */ /* 0x000fe200078e02ff */
[----:B------:R-:W-:-:S03]  /*128e0*/  MOV R3, R16 ;  /* 0x0000001000037202 */ /* 0x000fc60000000f00 */
[----:B------:R-:W2:Y:S01]  /*128f0*/  LDC R8, c[0x0][0x8b0] ;  /* 0x00022c00ff087b82 */ /* 0x000ea20000000800 */
[----:B------:R-:W-:-:S04]  /*12900*/  IMAD.WIDE.U32 R4, R7, R14, R2 ;  /* 0x0000000e07047225 */ /* 0x000fc800078e0002 */
[----:B------:R-:W-:Y:S01]  /*12910*/  IMAD R3, R7, R15, R0 ;  /* 0x0000000f07037224 */ /* 0x000fe200078e0200 */
[----:B------:R-:W-:Y:S02]  /*12920*/  I2FP.F32.U32 R0, R24 ;  /* 0x0000001800007245 */ /* 0x000fe40000201000 */
[----:B------:R-:W4:Y:S01]  /*12930*/  LDC R28, c[0x0][0x900] ;  /* 0x00024000ff1c7b82 */ /* 0x000f220000000800 */
[----:B---3--:R-:W-:Y:S02]  /*12940*/  ISETP.NE.U32.AND P0, PT, R20, RZ, PT ;  /* 0x000000ff1400720c */ /* 0x008fe40003f05070 */
[----:B------:R-:W-:Y:S01]  /*12950*/  IADD3 R3, R5, R3, RZ ;  /* 0x0000000305037210 */ /* 0x000fe20007ffe0ff */
[----:B------:R-:W-:Y:S01]  /*12960*/  FMUL R0, R0, UR4 ;  /* 0x0000000400007c20 */ /* 0x000fe20008400000 */
[----:B------:R-:W-:Y:S02]  /*12970*/  ISETP.NE.AND.EX P0, PT, R21, RZ, PT, P0 ;  /* 0x000000ff1500720c */ /* 0x000fe40003f05300 */
[----:B------:R-:W-:Y:S01]  /*12980*/  MOV R5, 0xffffffff ;  /* 0xffffffff00057802 */ /* 0x000fe20000000f00 */
[----:B------:R-:W3:Y:S01]  /*12990*/  LDC R15, c[0x0][0x148] ;  /* 0x00005200ff0f7b82 */ /* 0x000ee20000000800 */
[-CC-:B-1----:R-:W-:Y:S01]  /*129a0*/  SHF.R.U64 R12, R4, R6.reuse, R3.reuse ;  /* 0x00000006040c7219 */ /* 0x182fe20000001203 */
[----:B------:R1:W1:Y:S01]  /*129b0*/  F2I.U32.TRUNC.NTZ R13, R0 ;  /* 0x00000000000d7305 */ /* 0x000262000020f000 */
[----:B------:R-:W-:-:S02]  /*129c0*/  SHF.R.U32.HI R3, RZ, R6, R3 ;  /* 0x00000006ff037219 */ /* 0x000fc40000011603 */
[----:B------:R-:W-:-:S03]  /*129d0*/  MOV R7, 0x1 ;  /* 0x0000000100077802 */ /* 0x000fc60000000f00 */
[----:B------:R-:W1:Y:S01]  /*129e0*/  LDC R25, c[0x0][0x8a8] ;  /* 0x00022a00ff197b82 */ /* 0x000e620000000800 */
[-CC-:B--2---:R-:W-:Y:S02]  /*129f0*/  SHF.R.U64 R10, R12, R8.reuse, R3.reuse ;  /* 0x000000080c0a7219 */ /* 0x184fe40000001203 */
[----:B------:R-:W-:-:S05]  /*12a00*/  SHF.R.U32.HI R3, RZ, R8, R3 ;  /* 0x00000008ff037219 */ /* 0x000fca0000011603 */
[----:B------:R-:W2:Y:S01]  /*12a10*/  LDC R27, c[0x0][0x8f0] ;  /* 0x00023c00ff1b7b82 */ /* 0x000ea20000000800 */
[-C--:B----4-:R-:W-:Y:S02]  /*12a20*/  SHF.L.U32 R4, R5, R28.reuse, RZ ;  /* 0x0000001c05047219 */ /* 0x090fe400000006ff */
[-CC-:B------:R-:W-:Y:S02]  /*12a30*/  SHF.R.U64 R14, R10, R28.reuse, R3.reuse ;  /* 0x0000001c0a0e7219 */ /* 0x180fe40000001203 */
[----:B------:R-:W-:Y:S02]  /*12a40*/  SHF.R.U32.HI R5, RZ, R28, R3 ;  /* 0x0000001cff057219 */ /* 0x000fe40000011603 */
[----:B------:R-:W-:Y:S01]  /*12a50*/  LOP3.LUT R19, RZ, R4, RZ, 0x33, !PT ;  /* 0x00000004ff137212 */ /* 0x000fe200078e33ff */
[----:B------:R-:W4:Y:S01]  /*12a60*/  LDC R29, c[0x0][0x8e0] ;  /* 0x00023800ff1d7b82 */ /* 0x000f220000000800 */
[----:B------:R-:W-:Y:S02]  /*12a70*/  SHF.L.U32 R28, R7, R28, RZ ;  /* 0x0000001c071c7219 */ /* 0x000fe400000006ff */
[----:B------:R-:W-:-:S05]  /*12a80*/  MOV R4, R14 ;  /* 0x0000000e00047202 */ /* 0x000fca0000000f00 */
[----:B------:R-:W1:Y:S01]  /*12a90*/  LDC R30, c[0x0][0x8b8] ;  /* 0x00022e00ff1e7b82 */ /* 0x000e620000000800 */
[----:B------:R-:W-:Y:S05]  /*12aa0*/  @!P0 BRA `(.L_x_516) ;  /* 0x0000000000288947 */ /* 0x000fea0003800000 */
        /* <DEDUP_REMOVED lines=10> */
.L_x_516:
[----:B------:R-:W-:Y:S02]  /*12b50*/  ISETP.NE.AND P0, PT, R18, 0x1, PT ;  /* 0x000000011200780c */ /* 0x000fe40003f05270 */
[----:B-12---:R-:W-:Y:S02]  /*12b60*/  SHF.R.U64 R0, R4, R27, R5 ;  /* 0x0000001b04007219 */ /* 0x006fe40000001205 */
[----:B------:R-:W-:Y:S02]  /*12b70*/  LOP3.LUT R19, R10, R19, RZ, 0xc0, !PT ;  /* 0x000000130a137212 */ /* 0x000fe400078ec0ff */
[----:B------:R-:W-:Y:S02]  /*12b80*/  IADD3 R13, -R13, RZ, RZ ;  /* 0x000000ff0d0d7210 */ /* 0x000fe40007ffe1ff */
[----:B------:R-:W-:Y:S01]  /*12b90*/  IADD3 R5, R25, -0x1, RZ ;  /* 0xffffffff19057810 */ /* 0x000fe20007ffe0ff */
[----:B------:R-:W-:Y:S01]  /*12ba0*/  IMAD R19, R28, R0, R19 ;  /* 0x000000001c137224 */ /* 0x000fe200078e0213 */
[----:B------:R-:W-:-:S02]  /*12bb0*/  IADD3 R3, -R0, RZ, RZ ;  /* 0x000000ff00037210 */ /* 0x000fc40007ffe1ff */
[----:B------:R-:W-:Y:S01]  /*12bc0*/  LOP3.LUT R5, R12, R5, RZ, 0xc0, !PT ;  /* 0x000000050c057212 */ /* 0x000fe200078ec0ff */
[----:B---3--:R-:W-:Y:S01]  /*12bd0*/  @P0 IMAD R26, R15, R13, R24 ;  /* 0x0000000d0f1a0224 */ /* 0x008fe200078e0218 */
[----:B------:R-:W-:Y:S01]  /*12be0*/  R2UR UR51, R31 ;  /* 0x000000001f3372ca */ /* 0x000fe200000e0000 */
[----:B----4-:R-:W-:Y:S01]  /*12bf0*/  IMAD R0, R3, R29, R14 ;  /* 0x0000001d03007224 */ /* 0x010fe200078e020e */
[----:B------:R-:W-:Y:S01]  /*12c00*/  MOV R3, 0x1 ;  /* 0x0000000100037802 */ /* 0x000fe20000000f00 */
[----:B------:R-:W-:Y:S02]  /*12c10*/  IMAD R19, R19, R30, R26 ;  /* 0x0000001e13137224 */ /* 0x000fe400078e021a */
[----:B------:R-:W-:-:S05]  /*12c20*/  IMAD R0, R0, R25, R5 ;  /* 0x0000001900007224 */ /* 0x000fca00078e0205 */
[----:B------:R-:W-:Y:S02]  /*12c30*/  SEL R156, R0, R19, !P0 ;  /* 0x00000013009c7207 */ /* 0x000fe40004000000 */
[----:B------:R-:W-:Y:S02]  /*12c40*/  SEL R19, R19, R0, !P0 ;  /* 0x0000000013137207 */ /* 0x000fe40004000000 */
[----:B------:R-:W-:-:S07]  /*12c50*/  PRMT R0, R3, 0x7610, R0 ;  /* 0x0000761003007816 */ /* 0x000fce0000000000 */
.L_x_514:
[----:B------:R-:W-:Y:S01]  /*12c60*/  UIADD3 UR44, UR52, UR44, URZ ;  /* 0x0000002c342c7290 */ /* 0x000fe2000fffe03f */
[----:B------:R-:W-:Y:S01]  /*12c70*/  LOP3.LUT P0, RZ, R0, 0xff, RZ, 0xc0, !PT ;  /* 0x000000ff00ff7812 */ /* 0x000fe2000780c0ff */
[----:B------:R-:W-:Y:S02]  /*12c80*/  UIADD3 UR42, UR42, 0x8, URZ ;  /* 0x000000082a2a7890 */ /* 0x000fe4000fffe03f */
[----:B------:R-:W-:Y:S02]  /*12c90*/  USHF.R.U32.HI UR4, URZ, 0x2, UR44 ;  /* 0x000000023f047899 */ /* 0x000fe4000801162c */
[----:B------:R-:W-:Y:S02]  /*12ca0*/  UISETP.GT.U32.AND UP0, UPT, UR44, 0x3, UPT ;  /* 0x000000032c00788c */ /* 0x000fe4000bf04070 */
[----:B------:R-:W-:Y:S02]  /*12cb0*/  ULOP3.LUT UR4, UR4, 0x1, URZ, 0xc0, !UPT ;  /* 0x0000000104047892 */ /* 0x000fe4000f8ec03f */
[----:B------:R-:W-:-:S02]  /*12cc0*/  UISETP.LT.U32.AND UP1, UPT, UR52, 0x4, UP0 ;  /* 0x000000043400788c */ /* 0x000fc40008721070 */
[----:B------:R-:W-:Y:S02]  /*12cd0*/  UISETP.NE.U32.AND UP2, UPT, UR4, 0x1, UPT ;  /* 0x000000010400788c */ /* 0x000fe4000bf45070 */
[----:B------:R-:W-:Y:S02]  /*12ce0*/  USEL UR5, URZ, 0x1, !UP1 ;  /* 0x000000013f057887 */ /* 0x000fe4000c800000 */
[----:B------:R-:W-:Y:S02]  /*12cf0*/  UISETP.GT.U32.AND UP0, UPT, UR52, 0x3, !UP2 ;  /* 0x000000033400788c */ /* 0x000fe4000d704070 */
[----:B------:R-:W-:Y:S02]  /*12d00*/  ULOP3.LUT UR44, UR44, 0x3, URZ, 0xc0, !UPT ;  /* 0x000000032c2c7892 */ /* 0x000fe4000f8ec03f */
[----:B------:R-:W-:-:S04]  /*12d10*/  USEL UR4, URZ, 0x1, !UP0 ;  /* 0x000000013f047887 */ /* 0x000fc8000c000000 */
[----:B------:R-:W-:Y:S01]  /*12d20*/  ULOP3.LUT UR43, UR4, UR43, UR5, 0x96, !UPT ;  /* 0x0000002b042b7292 */ /* 0x000fe2000f8e9605 */
[----:B------:R-:W-:Y:S11]  /*12d30*/  @P0 BRA `(.L_x_517) ;  /* 0xfffffee800a40947 */ /* 0x000ff6000383ffff */
[----:B------:R-:W-:-:S13]  /*12d40*/  PLOP3.LUT P0, PT, PT, PT, PT, 0x8, 0x0 ;  /* 0x000000000000781c */ /* 0x000fda0003f0e170 */
.L_x_22:
[----:B------:R-:W-:Y:S05]  /*12d50*/  @P0 BRA `(.L_x_14) ;  /* 0x0000003000340947 */ /* 0x000fea0003800000 */
[----:B------:R-:W-:Y:S01]  /*12d60*/  ULDC.64 UR6, c[0x0][0x588] ;  /* 0x0001620000067ab9 */ /* 0x000fe20000000a00 */
[----:B------:R-:W-:Y:S01]  /*12d70*/  ULDC.64 UR4, c[0x0][0x590] ;  /* 0x0001640000047ab9 */ /* 0x000fe20000000a00 */
[----:B------:R-:W-:Y:S01]  /*12d80*/  ISETP.NE.U32.AND P0, PT, RZ, UR6, PT ;  /* 0x00000006ff007c0c */ /* 0x000fe2000bf05070 */
[----:B------:R-:W-:-:S04]  /*12d90*/  DEPBAR.LE SB0, 0x0 ;  /* 0x000080000000791a */ /* 0x000fc80000000000 */
[----:B------:R-:W-:Y:S01]  /*12da0*/  ISETP.NE.U32.AND P1, PT, RZ, UR4, PT ;  /* 0x00000004ff007c0c */ /* 0x000fe2000bf25070 */
[----:B------:R-:W-:Y:S01]  /*12db0*/  BSSY B0, `(.L_x_518) ;  /* 0x0000015000007945 */ /* 0x000fe20003800000 */
[----:B------:R-:W-:Y:S02]  /*12dc0*/  ISETP.NE.AND.EX P0, PT, RZ, UR7, PT, P0 ;  /* 0x00000007ff007c0c */ /* 0x000fe4000bf05300 */
[----:B------:R-:W-:-:S13]  /*12dd0*/  ISETP.NE.AND.EX P1, PT, RZ, UR5, PT, P1 ;  /* 0x00000005ff007c0c */ /* 0x000fda000bf25310 */
[----:B------:R-:W-:Y:S05]  /*12de0*/  @P0 BRA P1, `(.L_x_519) ;  /* 0x0000000000440947 */ /* 0x000fea0000800000 */
[----:B------:R-:W-:-:S04]  /*12df0*/  ISETP.NE.U32.AND P0, PT, RZ, UR4, PT ;  /* 0x00000004ff007c0c */ /* 0x000fc8000bf05070 */
[----:B------:R-:W-:-:S13]  /*12e00*/  ISETP.NE.AND.EX P0, PT, RZ, UR5, PT, P0 ;  /* 0x00000005ff007c0c */ /* 0x000fda000bf05300 */
[----:B------:R-:W-:Y:S05]  /*12e10*/  @!P0 BRA `(.L_x_520) ;  /* 0x00000000002c8947 */ /* 0x000fea0003800000 */
[----:B------:R-:W-:-:S13]  /*12e20*/  LOP3.LUT P0, RZ, R22, 0xff, RZ, 0xc0, !PT ;  /* 0x000000ff16ff7812 */ /* 0x000fda000780c0ff */
[----:B------:R-:W-:Y:S05]  /*12e30*/  @!P0 BRA `(.L_x_521) ;  /* 0x0000000000108947 */ /* 0x000fea0003800000 */
[----:B-----5:R-:W-:-:S13]  /*12e40*/  FSETP.NEU.AND P0, PT, R153, RZ, PT ;  /* 0x000000ff9900720b */ /* 0x020fda0003f0d000 */
[----:B------:R-:W-:Y:S05]  /*12e50*/  @!P0 BREAK B0 ;  /* 0x0000000000008942 */ /* 0x000fea0003800000 */
[----:B------:R-:W-:Y:S05]  /*12e60*/  @P0 BRA `(.L_x_519) ;  /* 0x0000000000240947 */ /* 0x000fea0003800000 */
[----:B------:R-:W-:Y:S05]  /*12e70*/  BRA `(.L_x_14) ;  /* 0x0000002c00ec7947 */ /* 0x000fea0003800000 */
.L_x_521:
[----:B------:R-:W-:-:S04]  /*12e80*/  ISETP.NE.U32.AND P0, PT, RZ, UR6, PT ;  /* 0x00000006ff007c0c */ /* 0x000fc8000bf05070 */
[----:B------:R-:W-:-:S13]  /*12e90*/  ISETP.NE.AND.EX P0, PT, RZ, UR7, PT, P0 ;  /* 0x00000007ff007c0c */ /* 0x000fda000bf05300 */
[----:B------:R-:W-:Y:S05]  /*12ea0*/  @!P0 BREAK B0 ;  /* 0x0000000000008942 */ /* 0x000fea0003800000 */
[----:B------:R-:W-:Y:S05]  /*12eb0*/  @P0 BRA `(.L_x_519) ;  /* 0x0000000000100947 */ /* 0x000fea0003800000 */
[----:B------:R-:W-:Y:S05]  /*12ec0*/  BRA `(.L_x_14) ;  /* 0x0000002c00d87947 */ /* 0x000fea0003800000 */
.L_x_520:
[----:B-----5:R-:W-:-:S13]  /*12ed0*/  FSETP.NEU.AND P0, PT, R153, RZ, PT ;  /* 0x000000ff9900720b */ /* 0x020fda0003f0d000 */
[----:B------:R-:W-:Y:S05]  /*12ee0*/  @!P0 BREAK B0 ;  /* 0x0000000000008942 */ /* 0x000fea0003800000 */
[----:B------:R-:W-:Y:S05]  /*12ef0*/  @!P0 BRA `(.L_x_14) ;  /* 0x0000002c00cc8947 */ /* 0x000fea0003800000 */
.L_x_519:
[----:B-1----:R-:W-:Y:S05]  /*12f00*/  BSYNC B0 ;  /* 0x0000000000007941 */ /* 0x002fea0003800000 */
.L_x_518:
[----:B------:R-:W-:-:S04]  /*12f10*/  ULOP3.LUT UR4, UR59, 0x1, URZ, 0xfc, !UPT ;  /* 0x000000013b047892 */ /* 0x000fc8000f8efc3f */
[----:B------:R-:W-:-:S06]  /*12f20*/  UISETP.NE.AND UP0, UPT, UR4, 0x3, UPT ;  /* 0x000000030400788c */ /* 0x000fcc000bf05270 */
[----:B------:R-:W-:-:S13]  /*12f30*/  PLOP3.LUT P0, PT, PT, PT, UP0, 0x80, 0x0 ;  /* 0x000000000000781c */ /* 0x000fda0003f0f008 */
[----:B------:R-:W-:Y:S05]  /*12f40*/  @!P0 BRA `(.L_x_522) ;  /* 0x0000000000048947 */ /* 0x000fea0003800000 */
[----:B------:R-:W-:Y:S01]  /*12f50*/  BPT.TRAP 0x1 ;  /* 0x000000040000795c */ /* 0x000fe20000300000 */
.L_x_522:
[----:B------:R-:W1:Y:S01]  /*12f60*/  S2UR UR5, SR_CgaCtaId ;  /* 0x00000000000579c3 */ /* 0x000e620000008800 */
[----:B------:R-:W-:Y:S02]  /*12f70*/  UMOV UR4, 0x400 ;  /* 0x0000040000047882 */ /* 0x000fe40000000000 */
[----:B-1----:R-:W-:-:S04]  /*12f80*/  ULEA UR4, UR5, UR4, 0x18 ;  /* 0x0000000405047291 */ /* 0x002fc8000f8ec03f */
[----:B------:R-:W-:-:S04]  /*12f90*/  ULEA UR4, UR36, UR4, 0x3 ;  /* 0x0000000424047291 */ /* 0x000fc8000f8e183f */
[----:B------:R-:W-:-:S04]  /*12fa0*/  UIADD3 UR4, UR4, 0x60, URZ ;  /* 0x0000006004047890 */ /* 0x000fc8000fffe03f */
[----:B------:R-:W-:-:S09]  /*12fb0*/  UPRMT UR4, UR5, 0x654, UR4 ;  /* 0x0000065405047896 */ /* 0x000fd20008000004 */
[----:B------:R-:W-:Y:S01]  /*12fc0*/  SYNCS.ARRIVE.TRANS64.RED.A1T0 RZ, [UR4], RZ ;  /* 0x000000ffffff79a7 */ /* 0x000fe20008100404 */
[----:B------:R-:W-:Y:S05]  /*12fd0*/  BRA `(.L_x_14) ;  /* 0x0000002c00947947 */ /* 0x000fea0003800000 */
.L_x_13:
[----:B------:R-:W-:Y:S01]  /*12fe0*/  ULDC.64 UR4, c[0x0][0x8f8] ;  /* 0x00023e0000047ab9 */ /* 0x000fe20000000a00 */
[----:B------:R-:W-:Y:S02]  /*12ff0*/  PRMT R8, RZ, 0x7610, R8 ;  /* 0x00007610ff087816 */ /* 0x000fe40000000008 */
[----:B------:R-:W-:Y:S02]  /*13000*/  ISETP.GE.U32.AND P0, PT, R2, UR4, PT ;  /* 0x0000000402007c0c */ /* 0x000fe4000bf06070 */
[----:B------:R-:W-:Y:S02]  /*13010*/  MOV R7, 0xffffffff ;  /* 0xffffffff00077802 */ /* 0x000fe40000000f00 */
[----:B------:R-:W-:Y:S02]  /*13020*/  ISETP.GE.U32.AND.EX P0, PT, R16, UR5, PT, P0 ;  /* 0x0000000510007c0c */ /* 0x000fe4000bf06100 */
[----:B------:R-:W-:Y:S02]  /*13030*/  MOV R6, 0xffffffff ;  /* 0xffffffff00067802 */ /* 0x000fe40000000f00 */
[----:B------:R-:W-:-:S09]  /*13040*/  MOV R3, 0xffffffff ;  /* 0xffffffff00037802 */ /* 0x000fd20000000f00 */
        /* <DEDUP_REMOVED lines=19> */
.L_x_524:
[-CC-:B------:R-:W-:Y:S01]  /*13180*/  SHF.R.U64 R19, R10, R12.reuse, R11.reuse ;  /* 0x0000000c0a137219 */ /* 0x180fe2000000120b */
[----:B------:R-:W2:Y:S01]  /*13190*/  LDC.64 R28, c[0x0][0x8e8] ;  /* 0x00023a00ff1c7b82 */ /* 0x000ea20000000a00 */
[----:B------:R-:W-:Y:S02]  /*131a0*/  SHF.R.U32.HI R3, RZ, R12, R11 ;  /* 0x0000000cff037219 */ /* 0x000fe4000001160b */
[----:B------:R-:W-:Y:S02]  /*131b0*/  IADD3 R9, P0, RZ, -R19, RZ ;  /* 0x80000013ff097210 */ /* 0x000fe40007f1e0ff */
[----:B------:R-:W-:Y:S02]  /*131c0*/  MOV R27, 0x1 ;  /* 0x00000001001b7802 */ /* 0x000fe40000000f00 */
[----:B------:R-:W-:Y:S01]  /*131d0*/  IADD3.X R3, RZ, ~R3, RZ, P0, !PT ;  /* 0x80000003ff037210 */ /* 0x000fe200007fe4ff */
[----:B------:R-:W3:Y:S04]  /*131e0*/  LDC R10, c[0x0][0x8c0] ;  /* 0x00023000ff0a7b82 */ /* 0x000ee80000000800 */
[----:B------:R-:W-:Y:S01]  /*131f0*/  IMAD R8, R3, R22, RZ ;  /* 0x0000001603087224 */ /* 0x000fe200078e02ff */
[----:B------:R-:W-:-:S03]  /*13200*/  MOV R3, R16 ;  /* 0x0000001000037202 */ /* 0x000fc60000000f00 */
[----:B------:R-:W4:Y:S01]  /*13210*/  LDC R24, c[0x0][0x8b0] ;  /* 0x00022c00ff187b82 */ /* 0x000f220000000800 */
[----:B------:R-:W-:-:S04]  /*13220*/  IMAD.WIDE.U32 R6, R9, R22, R2 ;  /* 0x0000001609067225 */ /* 0x000fc800078e0002 */
[----:B------:R-:W-:-:S03]  /*13230*/  IMAD R3, R9, R23, R8 ;  /* 0x0000001709037224 */ /* 0x000fc600078e0208 */
[----:B------:R-:W5:Y:S01]  /*13240*/  LDC R26, c[0x0][0x900] ;  /* 0x00024000ff1a7b82 */ /* 0x000f620000000800 */
[----:B--2---:R-:W-:Y:S02]  /*13250*/  ISETP.NE.U32.AND P0, PT, R28, RZ, PT ;  /* 0x000000ff1c00720c */ /* 0x004fe40003f05070 */
[----:B------:R-:W-:Y:S02]  /*13260*/  IADD3 R3, R7, R3, RZ ;  /* 0x0000000307037210 */ /* 0x000fe40007ffe0ff */
[----:B------:R-:W-:Y:S02]  /*13270*/  ISETP.NE.AND.EX P0, PT, R29, RZ, PT, P0 ;  /* 0x000000ff1d00720c */ /* 0x000fe40003f05300 */
[----:B------:R-:W-:Y:S01]  /*13280*/  MOV R7, 0xffffffff ;  /* 0xffffffff00077802 */ /* 0x000fe20000000f00 */
        /* <DEDUP_REMOVED lines=8> */
[--C-:B------:R-:W-:Y:S02]  /*13310*/  SHF.R.U64 R22, R20, R26, R3.reuse ;  /* 0x0000001a14167219 */ /* 0x100fe40000001203 */
[----:B------:R-:W-:Y:S02]  /*13320*/  LOP3.LUT R31, RZ, R6, RZ, 0x33, !PT ;  /* 0x00000006ff1f7212 */ /* 0x000fe400078e33ff */
[----:B------:R-:W-:Y:S01]  /*13330*/  SHF.R.U32.HI R7, RZ, R26, R3 ;  /* 0x0000001aff077219 */ /* 0x000fe20000011603 */
        /* <DEDUP_REMOVED lines=13> */
.L_x_525:
[----:B------:R-:W-:Y:S02]  /*13410*/  ISETP.NE.AND P0, PT, R18, 0x1, PT ;  /* 0x000000011200780c */ /* 0x000fe40003f05270 */
[----:B---3--:R-:W-:Y:S02]  /*13420*/  SHF.R.U64 R6, R6, R23, R7 ;  /* 0x0000001706067219 */ /* 0x008fe40000001207 */
[----:B------:R-:W-:Y:S02]  /*13430*/  SHF.L.U32 R5, R27, R26, RZ ;  /* 0x0000001a1b057219 */ /* 0x000fe400000006ff */
[----:B------:R-:W-:Y:S02]  /*13440*/  LOP3.LUT R3, R20, R31, RZ, 0xc0, !PT ;  /* 0x0000001f14037212 */ /* 0x000fe400078ec0ff */
[----:B--2---:R-:W-:Y:S02]  /*13450*/  IADD3 R9, R21, -0x1, RZ ;  /* 0xffffffff15097810 */ /* 0x004fe40007ffe0ff */
[----:B------:R-:W-:Y:S01]  /*13460*/  IADD3 R7, -R6, RZ, RZ ;  /* 0x000000ff06077210 */ /* 0x000fe20007ffe1ff */
[----:B------:R-:W-:Y:S01]  /*13470*/  IMAD R5, R5, R6, R3 ;  /* 0x0000000605057224 */ /* 0x000fe200078e0203 */
[----:B------:R-:W-:Y:S01]  /*13480*/  LOP3.LUT R12, R12, R9, RZ, 0xc0, !PT ;  /* 0x000000090c0c7212 */ /* 0x000fe200078ec0ff */
[----:B------:R-:W-:Y:S01]  /*13490*/  @P0 IMAD R0, R13, R14, R4 ;  /* 0x0000000e0d000224 */ /* 0x000fe200078e0204 */
[----:B------:R-:W-:Y:S01]  /*134a0*/  MOV R8, 0x1 ;  /* 0x0000000100087802 */ /* 0x000fe20000000f00 */
[----:B----4-:R-:W-:-:S02]  /*134b0*/  IMAD R3, R7, R25, R22 ;  /* 0x0000001907037224 */ /* 0x010fc400078e0216 */
[----:B-1----:R-:W-:Y:S02]  /*134c0*/  IMAD R0, R5, R30, R0 ;  /* 0x0000001e05007224 */ /* 0x002fe400078e0200 */
[----:B------:R-:W-:-:S05]  /*134d0*/  IMAD R3, R3, R21, R12 ;  /* 0x0000001503037224 */ /* 0x000fca00078e020c */
[----:B------:R-:W-:Y:S02]  /*134e0*/  SEL R6, R3, R0, !P0 ;  /* 0x0000000003067207 */ /* 0x000fe40004000000 */
[----:B------:R-:W-:Y:S02]  /*134f0*/  SEL R7, R0, R3, !P0 ;  /* 0x0000000300077207 */ /* 0x000fe40004000000 */
[----:B------:R-:W-:-:S07]  /*13500*/  MOV R3, R19 ;  /* 0x0000001300037202 */ /* 0x000fce0000000f00 */
.L_x_523:
[----:B------:R-:W-:-:S08]  /*13510*/  NOP ;  /* 0x0000000000007918 */ /* 0x000fd00000000000 */
[----:B------:R-:W2:-:S00]  /*13520*/  USETMAXREG.DEALLOC.CTAPOOL 0x28 ;  /* 0x00000028000079c8 */ /* 0x000e8000080e0500 */
[----:B------:R-:W-:-:S06]  /*13530*/  UISETP.NE.AND UP0, UPT, UR58, 0x1, UPT ;  /* 0x000000013a00788c */ /* 0x000fcc000bf05270 */
[----:B------:R-:W-:-:S13]  /*13540*/  PLOP3.LUT P0, PT, PT, PT, UP0, 0x80, 0x0 ;  /* 0x000000000000781c */ /* 0x000fda0003f0f008 */
[----:B--2---:R-:W-:Y:S05]  /*13550*/  @!P0 BRA `(.L_x_14) ;  /* 0x0000002800348947 */ /* 0x004fea0003800000 */
[----:B------:R-:W-:-:S06]  /*13560*/  UISETP.NE.AND UP0, UPT, UR58, URZ, UPT ;  /* 0x0000003f3a00728c */ /* 0x000fcc000bf05270 */
[----:B------:R-:W-:-:S13]  /*13570*/  PLOP3.LUT P0, PT, PT, PT, UP0, 0x80, 0x0 ;  /* 0x000000000000781c */ /* 0x000fda0003f0f008 */
[----:B------:R-:W-:Y:S05]  /*13580*/  @!P0 BRA `(.L_x_526) ;  /* 0x0000001800388947 */ /* 0x000fea0003800000 */
[----:B------:R-:W-:-:S04]  /*13590*/  UISETP.NE.AND UP0, UPT, UR60, URZ, UPT ;  /* 0x0000003f3c00728c */ /* 0x000fc8000bf05270 */
[----:B------:R-:W-:-:S06]  /*135a0*/  UISETP.NE.OR UP0, UPT, UR58, 0x2, UP0 ;  /* 0x000000023a00788c */ /* 0x000fcc0008705670 */
[----:B------:R-:W-:-:S13]  /*135b0*/  PLOP3.LUT P0, PT, PT, PT, UP0, 0x80, 0x0 ;  /* 0x000000000000781c */ /* 0x000fda0003f0f008 */
[----:B------:R-:W-:Y:S05]  /*135c0*/  @P0 BRA `(.L_x_14) ;  /* 0x0000002800180947 */ /* 0x000fea0003800000 */
[----:B------:R-:W-:-:S13]  /*135d0*/  LOP3.LUT P2, RZ, R8, 0xff, RZ, 0xc0, !PT ;  /* 0x000000ff08ff7812 */ /* 0x000fda000784c0ff */
[----:B------:R-:W-:Y:S05]  /*135e0*/  @!P2 BRA `(.L_x_527) ;  /* 0x000000000018a947 */ /* 0x000fea0003800000 */
[----:B------:R-:W-:Y:S01]  /*135f0*/  UMOV UR4, 0x400 ;  /* 0x0000040000047882 */ /* 0x000fe20000000000 */
[----:B------:R-:W-:Y:S01]  /*13600*/  MOV R0, RZ ;  /* 0x000000ff00007202 */ /* 0x000fe20000000f00 */
[----:B-1----:R-:W-:-:S03]  /*13610*/  ULEA UR4, UR38, UR4, 0x18 ;  /* 0x0000000426047291 */ /* 0x002fc6000f8ec03f */
[----:B------:R-:W-:-:S06]  /*13620*/  SHF.L.U32 R0, R0, 0x1f, RZ ;  /* 0x0000001f00007819 */ /* 0x000fcc00000006ff */
[----:B------:R-:W1:Y:S02]  /*13630*/  SYNCS.PHASECHK.TRANS64.TRYWAIT P0, [UR4+0x88], R0 ;  /* 0x00008800ff0075a7 */ /* 0x000e640008000144 */
[----:B-1----:R-:W-:Y:S05]  /*13640*/  @!P0 BRA `(.L_x_528) ;  /* 0x0000002800d08947 */ /* 0x002fea0003800000 */
.L_x_527:
[----:B------:R-:W-:Y:S01]  /*13650*/  PRMT R13, RZ, 0x7610, R13 ;  /* 0x00007610ff0d7816 */ /* 0x000fe2000000000d */
[----:B------:R-:W-:Y:S06]  /*13660*/  @P1 BRA `(.L_x_529) ;  /* 0x0000000000301947 */ /* 0x000fec0003800000 */
[----:B------:R-:W-:Y:S02]  /*13670*/  ULDC.64 UR4, c[0x0][0x588] ;  /* 0x0001620000047ab9 */ /* 0x000fe40000000a00 */
[----:B------:R-:W-:-:S04]  /*13680*/  ISETP.NE.U32.AND P0, PT, RZ, UR4, PT ;  /* 0x00000004ff007c0c */ /* 0x000fc8000bf05070 */
[----:B------:R-:W-:-:S13]  /*13690*/  ISETP.NE.AND.EX P0, PT, RZ, UR5, PT, P0 ;  /* 0x00000005ff007c0c */ /* 0x000fda000bf05300 */
[----:B------:R-:W-:Y:S05]  /*136a0*/  @!P0 BRA `(.L_x_530) ;  /* 0x0000000000188947 */ /* 0x000fea0003800000 */
[----:B------:R-:W-:Y:S02]  /*136b0*/  ULDC.64 UR4, c[0x0][0x588] ;  /* 0x0001620000047ab9 */ /* 0x000fe40000000a00 */
[----:B------:R-:W-:Y:S02]  /*136c0*/  MOV R4, UR4 ;  /* 0x0000000400047c02 */ /* 0x000fe40008000f00 */
[----:B-1----:R-:W-:-:S05]  /*136d0*/  MOV R5, UR5 ;  /* 0x0000000500057c02 */ /* 0x002fca0008000f00 */
[----:B------:R3:W5:Y:S01]  /*136e0*/  LDG.E R12, desc[UR56][R4.64] ;  /* 0x00000038040c7981 */ /* 0x000762000c1e1900 */
[----:B------:R-:W-:Y:S01]  /*136f0*/  MOV R13, 0x1 ;  /* 0x00000001000d7802 */ /* 0x000fe20000000f00 */
[----:B------:R-:W-:Y:S06]  /*13700*/  BRA `(.L_x_529) ;  /* 0x0000000000087947 */ /* 0x000fec0003800000 */
.L_x_530:
[----:B------:R-:W2:Y:S01]  /*13710*/  LDC R12, c[0x0][0x580] ;  /* 0x00016000ff0c7b82 */ /* 0x000ea20000000800 */
[----:B------:R-:W-:-:S07]  /*13720*/  MOV R13, 0x1 ;  /* 0x00000001000d7802 */ /* 0x000fce0000000f00 */
.L_x_529:
[----:B------:R-:W-:Y:S05]  /*13730*/  @!P2 BRA `(.L_x_531) ;  /* 0x000000140050a947 */ /* 0x000fea0003800000 */
[----:B------:R-:W4:Y:S01]  /*13740*/  LDC R11, c[0x0][0x900] ;  /* 0x00024000ff0b7b82 */ /* 0x000f220000000800 */
[----:B-1----:R-:W-:Y:S01]  /*13750*/  MOV R0, 0xffffffff ;  /* 0xffffffff00007802 */ /* 0x002fe20000000f00 */
[----:B------:R-:W-:Y:S01]  /*13760*/  ULOP3.LUT UR13, UR59, 0x2, URZ, 0xfc, !UPT ;  /* 0x000000023b0d7892 */ /* 0x000fe2000f8efc3f */
[----:B---3--:R-:W-:Y:S01]  /*13770*/  MOV R4, 0x1 ;  /* 0x0000000100047802 */ /* 0x008fe20000000f00 */
[----:B------:R-:W-:Y:S01]  /*13780*/  ULDC.64 UR4, c[0x0][0x198] ;  /* 0x0000660000047ab9 */ /* 0x000fe20000000a00 */
[----:B------:R-:W-:Y:S01]  /*13790*/  ULDC.64 UR22, c[0x0][0x588] ;  /* 0x0001620000167ab9 */ /* 0x000fe20000000a00 */
[----:B------:R-:W-:Y:S01]  /*137a0*/  ULDC.64 UR6, c[0x0][0x590] ;  /* 0x0001640000067ab9 */ /* 0x000fe20000000a00 */
[----:B------:R-:W-:Y:S01]  /*137b0*/  ULDC.64 UR14, c[0x0][0x8f8] ;  /* 0x00023e00000e7ab9 */ /* 0x000fe20000000a00 */
[----:B------:R-:W1:Y:S01]  /*137c0*/  LDC R10, c[0x0][0x8a8] ;  /* 0x00022a00ff0a7b82 */ /* 0x000e620000000800 */
[-C--:B----4-:R-:W-:Y:S02]  /*137d0*/  SHF.L.U32 R0, R0, R11.reuse, RZ ;  /* 0x0000000b00007219 */ /* 0x090fe400000006ff */
[----:B------:R-:W-:-:S02]  /*137e0*/  SHF.L.U32 R11, R4, R11, RZ ;  /* 0x0000000b040b7219 */ /* 0x000fc400000006ff */
[----:B------:R-:W-:Y:S02]  /*137f0*/  LOP3.LUT R0, RZ, R0, RZ, 0x33, !PT ;  /* 0x00000000ff007212 */ /* 0x000fe400078e33ff */
[----:B-1----:R-:W-:-:S07]  /*13800*/  IADD3 R10, R10, -0x1, RZ ;  /* 0xffffffff0a0a7810 */ /* 0x002fce0007ffe0ff */
.L_x_587:
[----:B------:R-:W-:Y:S02]  /*13810*/  ISETP.NE.U32.AND P0, PT, RZ, UR6, PT ;  /* 0x00000006ff007c0c */ /* 0x000fe4000bf05070 */
[----:B------:R-:W-:Y:S02]  /*13820*/  R2UR UR43, R7 ;  /* 0x00000000072b72ca */ /* 0x000fe400000e0000 */
[----:B------:R-:W-:Y:S02]  /*13830*/  R2UR UR42, R6 ;  /* 0x00000000062a72ca */ /* 0x000fe400000e0000 */
[----:B------:R-:W-:-:S09]  /*13840*/  ISETP.NE.AND.EX P0, PT, RZ, UR7, PT, P0 ;  /* 0x00000007ff007c0c */ /* 0x000fd2000bf05300 */
[----:B------:R-:W-:Y:S02]  /*13850*/  USHF.L.U32 UR43, UR43, 0x7, URZ ;  /* 0x000000072b2b7899 */ /* 0x000fe4000800063f */
[----:B------:R-:W-:Y:S02]  /*13860*/  USHF.L.U32 UR42, UR42, 0x8, URZ ;  /* 0x000000082a2a7899 */ /* 0x000fe4000800063f */
[----:B--234-:R-:W-:Y:S10]  /*13870*/  @!P0 BRA `(.L_x_532) ;  /* 0x00000000002c8947 */ /* 0x01cff40003800000 */
[----:B------:R-:W-:-:S04]  /*13880*/  ISETP.NE.U32.AND P1, PT, RZ, UR22, PT ;  /* 0x00000016ff007c0c */ /* 0x000fc8000bf25070 */
[----:B------:R-:W-:-:S13]  /*13890*/  ISETP.NE.AND.EX P1, PT, RZ, UR23, PT, P1 ;  /* 0x00000017ff007c0c */ /* 0x000fda000bf25310 */
[----:B------:R-:W-:Y:S05]  /*138a0*/  @!P1 BRA `(.L_x_533) ;  /* 0x0000000000189947 */ /* 0x000fea0003800000 */
[----:B------:R-:W1:Y:S01]  /*138b0*/  LDC.64 R4, c[0x0][0x588] ;  /* 0x00016200ff047b82 */ /* 0x000e620000000a00 */
[----:B------:R-:W-:-:S04]  /*138c0*/  IMAD R7, R3, UR6, RZ ;  /* 0x0000000603077c24 */ /* 0x000fc8000f8e02ff */
[----:B-1----:R-:W-:-:S05]  /*138d0*/  IMAD.WIDE R4, R7, 0x4, R4 ;  /* 0x0000000407047825 */ /* 0x002fca00078e0204 */
[----:B--2--5:R1:W5:Y:S01]  /*138e0*/  LDG.E R12, desc[UR56][R4.64] ;  /* 0x00000038040c7981 */ /* 0x024362000c1e1900 */
[----:B------:R-:W-:Y:S01]  /*138f0*/  MOV R13, 0x1 ;  /* 0x00000001000d7802 */ /* 0x000fe20000000f00 */
[----:B------:R-:W-:Y:S06]  /*13900*/  BRA `(.L_x_532) ;  /* 0x0000000000087947 */ /* 0x000fec0003800000 */
.L_x_533:
[----:B--2--5:R-:W3:Y:S01]  /*13910*/  LDC R12, c[0x0][0x580] ;  /* 0x00016000ff0c7b82 */ /* 0x024ee20000000800 */
[----:B------:R-:W-:-:S07]  /*13920*/  MOV R13, 0x1 ;  /* 0x00000001000d7802 */ /* 0x000fce0000000f00 */
.L_x_532:
[----:B------:R-:W-:Y:S05]  /*13930*/  @!P0 BRA `(.L_x_534) ;  /* 0x00000000001c8947 */ /* 0x000fea0003800000 */
[----:B------:R-:W-:-:S13]  /*13940*/  LOP3.LUT P2, RZ, R13, 0xff, RZ, 0xc0, !PT ;  /* 0x000000ff0dff7812 */ /* 0x000fda000784c0ff */
[----:B-1----:R-:W1:Y:S02]  /*13950*/  @!P2 LDC.64 R4, c[0x0][0x588] ;  /* 0x00016200ff04ab82 */ /* 0x002e640000000a00 */
[----:B-1----:R-:W-:-:S04]  /*13960*/  @!P2 ISETP.NE.U32.AND P0, PT, R4, RZ, PT ;  /* 0x000000ff0400a20c */ /* 0x002fc80003f05070 */
[----:B------:R-:W-:Y:S02]  /*13970*/  @!P2 ISETP.NE.AND.EX P1, PT, R5, RZ, PT, P0 ;  /* 0x000000ff0500a20c */ /* 0x000fe40003f25300 */
[----:B--23-5:R-:W-:Y:S02]  /*13980*/  @P2 FSETP.EQ.AND P0, PT, R12, RZ, PT ;  /* 0x000000ff0c00220b */ /* 0x02cfe40003f02000 */
[----:B------:R-:W-:Y:S01]  /*13990*/  @!P2 PLOP3.LUT P0, PT, P1, PT, PT, 0x8, 0x0 ;  /* 0x000000000000a81c */ /* 0x000fe20000f0e170 */
[----:B------:R-:W-:-:S12]  /*139a0*/  BRA `(.L_x_535) ;  /* 0x0000000000047947 */ /* 0x000fd80003800000 */
.L_x_534:
[----:B--23-5:R-:W-:-:S13]  /*139b0*/  FSETP.EQ.AND P0, PT, R12, RZ, PT ;  /* 0x000000ff0c00720b */ /* 0x02cfda0003f02000 */
.L_x_535:
[----:B------:R-:W-:Y:S01]  /*139c0*/  UISETP.NE.AND UP0, UPT, UR13, 0x3, UPT ;  /* 0x000000030d00788c */ /* 0x000fe2000bf05270 */
[----:B------:R-:W-:-:S04]  /*139d0*/  ELECT P1, URZ, PT ;  /* 0x00000000003f782f */ /* 0x000fc80003820000 */
[----:B------:R-:W-:Y:S02]  /*139e0*/  PLOP3.LUT P0, PT, P1, P0, PT, 0x20, 0x0 ;  /* 0x000000000000781c */ /* 0x000fe40000f00470 */
[----:B------:R-:W-:-:S13]  /*139f0*/  PLOP3.LUT P1, PT, PT, PT, UP0, 0x80, 0x0 ;  /* 0x000000000000781c */ /* 0x000fda0003f2f008 */
[----:B------:R-:W-:Y:S05]  /*13a00*/  @!P1 BRA `(.L_x_536) ;  /* 0x0000000000049947 */ /* 0x000fea0003800000 */
[----:B------:R-:W-:Y:S01]  /*13a10*/  BPT.TRAP 0x1 ;  /* 0x000000040000795c */ /* 0x000fe20000300000 */
.L_x_536:
[----:B------:R-:W2:Y:S01]  /*13a20*/  S2UR UR38, SR_CgaCtaId ;  /* 0x00000000002679c3 */ /* 0x000ea20000008800 */
[----:B------:R-:W-:Y:S01]  /*13a30*/  UMOV UR21, 0x400 ;  /* 0x0000040000157882 */ /* 0x000fe20000000000 */
[----:B-1----:R-:W-:-:S04]  /*13a40*/  MOV R4, 0x1 ;  /* 0x0000000100047802 */ /* 0x002fc80000000f00 */
[----:B------:R-:W-:Y:S01]  /*13a50*/  SHF.L.U32 R4, R4, 0x1f, RZ ;  /* 0x0000001f04047819 */ /* 0x000fe200000006ff */
[----:B--2---:R-:W-:-:S09]  /*13a60*/  ULEA UR21, UR38, UR21, 0x18 ;  /* 0x0000001526157291 */ /* 0x004fd2000f8ec03f */
[----:B------:R-:W1:Y:S02]  /*13a70*/  SYNCS.PHASECHK.TRANS64.TRYWAIT P2, [UR21+0x60], R4 ;  /* 0x00006004ff0075a7 */ /* 0x000e640008040155 */
[----:B-1----:R-:W-:Y:S05]  /*13a80*/  @!P2 BRA `(.L_x_537) ;  /* 0x0000002400d8a947 */ /* 0x002fea0003800000 */
.L_x_622:
[----:B------:R-:W-:Y:S04]  /*13a90*/  BSSY B0, `(.L_x_538) ;  /* 0x000000e000007945 */ /* 0x000fe80003800000 */
[----:B------:R-:W-:Y:S05]  /*13aa0*/  @!P0 BRA `(.L_x_539) ;  /* 0x0000000000308947 */ /* 0x000fea0003800000 */
[----:B------:R-:W-:Y:S01]  /*13ab0*/  R2UR UR44, R3 ;  /* 0x00000000032c72ca */ /* 0x000fe200000e0000 */
[----:B------:R-:W-:Y:S02]  /*13ac0*/  UIADD3 UR8, UP0, UR4, 0x3f0, URZ ;  /* 0x000003f004087890 */ /* 0x000fe4000ff1e03f */
[----:B------:R-:W-:Y:S02]  /*13ad0*/  UIADD3 UR40, UR21, 0x200, URZ ;  /* 0x0000020015287890 */ /* 0x000fe4000fffe03f */
[----:B------:R-:W-:Y:S02]  /*13ae0*/  UIADD3 UR41, UR21, 0x40, URZ ;  /* 0x0000004015297890 */ /* 0x000fe4000fffe03f */
[----:B------:R-:W-:Y:S01]  /*13af0*/  UIADD3.X UR9, URZ, UR5, URZ, UP0, !UPT ;  /* 0x000000053f097290 */ /* 0x000fe200087fe43f */
[----:B------:R-:W-:Y:S01]  /*13b00*/  UMOV UR10, 0x0 ;  /* 0x00000000000a7882 */ /* 0x000fe20000000000 */
[----:B------:R-:W-:-:S07]  /*13b10*/  UMOV UR11, 0x10000000 ;  /* 0x10000000000b7882 */ /* 0x000fce0000000000 */
[----:B------:R2:W-:Y:S02]  /*13b20*/  UTMALDG.3D [UR40], [UR8], desc[UR10] ;  /* 0x00000a28080075b4 */ /* 0x0005e40008011000 */
[----:B--2---:R-:W-:Y:S05]  /*13b30*/  @!P1 BRA `(.L_x_540) ;  /* 0x0000000000049947 */ /* 0x004fea0003800000 */
[----:B------:R-:W-:Y:S01]  /*13b40*/  BPT.TRAP 0x1 ;  /* 0x000000040000795c */ /* 0x000fe20000300000 */
.L_x_540:
[----:B-1----:R-:W1:Y:S02]  /*13b50*/  LDC R5, c[0x0][0x800] ;  /* 0x00020000ff057b82 */ /* 0x002e640000000800 */
[----:B-1----:R2:W-:Y:S02]  /*13b60*/  SYNCS.ARRIVE.TRANS64.RED.A0TR RZ, [UR21+0x40], R5 ;  /* 0x00004005ffff79a7 */ /* 0x0025e40008300415 */
.L_x_539:
[----:B------:R-:W-:Y:S05]  /*13b70*/  BSYNC B0 ;  /* 0x0000000000007941 */ /* 0x000fea0003800000 */
.L_x_538:
[----:B------:R-:W-:Y:S05]  /*13b80*/  @!P1 BRA `(.L_x_541) ;  /* 0x0000000000049947 */ /* 0x000fea0003800000 */
[----:B------:R-:W-:Y:S01]  /*13b90*/  BPT.TRAP 0x1 ;  /* 0x000000040000795c */ /* 0x000fe20000300000 */
.L_x_541:
[----:B------:R-:W-:-:S04]  /*13ba0*/  UIADD3 UR33, UR21, 0x40, URZ ;  /* 0x0000004015217890 */ /* 0x000fc8000fffe03f */
[----:B------:R-:W-:-:S09]  /*13bb0*/  UPRMT UR16, UR38, 0x654, UR33 ;  /* 0x0000065426107896 */ /* 0x000fd20008000021 */
[----:B------:R-:W-:Y:S01]  /*13bc0*/  SYNCS.ARRIVE.TRANS64.RED.A1T0 RZ, [UR16], RZ ;  /* 0x000000ffffff79a7 */ /* 0x000fe20008100410 */
[----:B------:R-:W-:Y:S05]  /*13bd0*/  @!P1 BRA `(.L_x_542) ;  /* 0x0000000000049947 */ /* 0x000fea0003800000 */
[----:B------:R-:W-:Y:S01]  /*13be0*/  BPT.TRAP 0x1 ;  /* 0x000000040000795c */ /* 0x000fe20000300000 */
.L_x_542:
[----:B------:R-:W3:Y:S02]  /*13bf0*/  SYNCS.PHASECHK.TRANS64.TRYWAIT P2, [UR21+0x68], R4 ;  /* 0x00006804ff0075a7 */ /* 0x000ee40008040155 */
[----:B---3--:R-:W-:Y:S05]  /*13c00*/  @!P2 BRA `(.L_x_543) ;  /* 0x000000240090a947 */ /* 0x008fea0003800000 */
.L_x_623:
[----:B------:R-:W-:Y:S04]  /*13c10*/  BSSY B0, `(.L_x_544) ;  /* 0x0000010000007945 */ /* 0x000fe80003800000 */
[----:B------:R-:W-:Y:S05]  /*13c20*/  @!P0 BRA `(.L_x_545) ;  /* 0x0000000000388947 */ /* 0x000fea0003800000 */
[----:B------:R-:W-:Y:S01]  /*13c30*/  UIADD3 UR18, UP0, UR4, 0x3f0, URZ ;  /* 0x000003f004127890 */ /* 0x000fe2000ff1e03f */
[----:B------:R-:W-:Y:S01]  /*13c40*/  R2UR UR12, R3 ;  /* 0x00000000030c72ca */ /* 0x000fe200000e0000 */
[----:B------:R-:W-:Y:S02]  /*13c50*/  UIADD3 UR10, UR42, 0x20, URZ ;  /* 0x000000202a0a7890 */ /* 0x000fe4000fffe03f */
[----:B------:R-:W-:Y:S02]  /*13c60*/  UIADD3 UR8, UR21, 0x2200, URZ ;  /* 0x0000220015087890 */ /* 0x000fe4000fffe03f */
[----:B------:R-:W-:Y:S02]  /*13c70*/  UIADD3 UR9, UR21, 0x48, URZ ;  /* 0x0000004815097890 */ /* 0x000fe4000fffe03f */
[----:B------:R-:W-:Y:S01]  /*13c80*/  UIADD3.X UR19, URZ, UR5, URZ, UP0, !UPT ;  /* 0x000000053f137290 */ /* 0x000fe200087fe43f */
[----:B------:R-:W-:Y:S01]  /*13c90*/  UMOV UR24, 0x0 ;  /* 0x0000000000187882 */ /* 0x000fe20000000000 */
[----:B------:R-:W-:Y:S01]  /*13ca0*/  UMOV UR25, 0x10000000 ;  /* 0x1000000000197882 */ /* 0x000fe20000000000 */
[----:B------:R-:W-:-:S06]  /*13cb0*/  UMOV UR11, UR43 ;  /* 0x0000002b000b7c82 */ /* 0x000fcc0008000000 */
[----:B------:R3:W-:Y:S02]  /*13cc0*/  UTMALDG.3D [UR8], [UR18], desc[UR24] ;  /* 0x00001808120075b4 */ /* 0x0007e40008011000 */
[----:B---3--:R-:W-:Y:S05]  /*13cd0*/  @!P1 BRA `(.L_x_546) ;  /* 0x0000000000049947 */ /* 0x008fea0003800000 */
[----:B------:R-:W-:Y:S01]  /*13ce0*/  BPT.TRAP 0x1 ;  /* 0x000000040000795c */ /* 0x000fe20000300000 */
.L_x_546:
[----:B-12---:R-:W1:Y:S02]  /*13cf0*/  LDC R5, c[0x0][0x800] ;  /* 0x00020000ff057b82 */ /* 0x006e640000000800 */
[----:B-1----:R3:W-:Y:S02]  /*13d00*/  SYNCS.ARRIVE.TRANS64.RED.A0TR RZ, [UR21+0x48], R5 ;  /* 0x00004805ffff79a7 */ /* 0x0027e40008300415 */
.L_x_545:
[----:B------:R-:W-:Y:S05]  /*13d10*/  BSYNC B0 ;  /* 0x0000000000007941 */ /* 0x000fea0003800000 */
.L_x_544:
[----:B------:R-:W-:Y:S05]  /*13d20*/  @!P1 BRA `(.L_x_547) ;  /* 0x0000000000049947 */ /* 0x000fea0003800000 */
[----:B------:R-:W-:Y:S01]  /*13d30*/  BPT.TRAP 0x1 ;  /* 0x000000040000795c */ /* 0x000fe20000300000 */
.L_x_547:
[----:B------:R-:W-:-:S04]  /*13d40*/  UIADD3 UR25, UR21, 0x48, URZ ;  /* 0x0000004815197890 */ /* 0x000fc8000fffe03f */
[----:B------:R-:W-:-:S09]  /*13d50*/  UPRMT UR18, UR38, 0x654, UR25 ;  /* 0x0000065426127896 */ /* 0x000fd20008000019 */
[----:B------:R-:W-:Y:S01]  /*13d60*/  SYNCS.ARRIVE.TRANS64.RED.A1T0 RZ, [UR18], RZ ;  /* 0x000000ffffff79a7 */ /* 0x000fe20008100412 */
[----:B------:R-:W-:Y:S05]  /*13d70*/  @!P1 BRA `(.L_x_548) ;  /* 0x0000000000049947 */ /* 0x000fea0003800000 */
[----:B------:R-:W-:Y:S01]  /*13d80*/  BPT.TRAP 0x1 ;  /* 0x000000040000795c */ /* 0x000fe20000300000 */
.L_x_548:
[----:B------:R-:W4:Y:S02]  /*13d90*/  SYNCS.PHASECHK.TRANS64.TRYWAIT P2, [UR21+0x70], R4 ;  /* 0x00007004ff0075a7 */ /* 0x000f240008040155 */
[----:B----4-:R-:W-:Y:S05]  /*13da0*/  @!P2 BRA `(.L_x_549) ;  /* 0x000000240040a947 */ /* 0x010fea0003800000 */
.L_x_624:
        /* <DEDUP_REMOVED lines=12> */
[----:B----4-:R-:W-:Y:S05]  /*13e70*/  @!P1 BRA `(.L_x_552) ;  /* 0x0000000000049947 */ /* 0x010fea0003800000 */
[----:B------:R-:W-:Y:S01]  /*13e80*/  BPT.TRAP 0x1 ;  /* 0x000000040000795c */ /* 0x000fe20000300000 */
.L_x_552:
[----:B-123--:R-:W1:Y:S02]  /*13e90*/  LDC R5, c[0x0][0x800] ;  /* 0x00020000ff057b82 */ /* 0x00ee640000000800 */
[----:B-1----:R4:W-:Y:S02]  /*13ea0*/  SYNCS.ARRIVE.TRANS64.RED.A0TR RZ, [UR21+0x50], R5 ;  /* 0x00005005ffff79a7 */ /* 0x0029e40008300415 */
.L_x_551:
[----:B------:R-:W-:Y:S05]  /*13eb0*/  BSYNC B0 ;  /* 0x0000000000007941 */ /* 0x000fea0003800000 */
.L_x_550:
[----:B------:R-:W-:Y:S05]  /*13ec0*/  @!P1 BRA `(.L_x_553) ;  /* 0x0000000000049947 */ /* 0x000fea0003800000 */
[----:B------:R-:W-:Y:S01]  /*13ed0*/  BPT.TRAP 0x1 ;  /* 0x000000040000795c */ /* 0x000fe20000300000 */
.L_x_553:
[----:B------:R-:W-:-:S04]  /*13ee0*/  UIADD3 UR17, UR21, 0x50, URZ ;  /* 0x0000005015117890 */ /* 0x000fc8000fffe03f */
[----:B------:R-:W-:-:S09]  /*13ef0*/  UPRMT UR29, UR38, 0x654, UR17 ;  /* 0x00000654261d7896 */ /* 0x000fd20008000011 */
[----:B------:R-:W-:Y:S01]  /*13f00*/  SYNCS.ARRIVE.TRANS64.RED.A1T0 RZ, [UR29], RZ ;  /* 0x000000ffffff79a7 */ /* 0x000fe2000810041d */
[----:B------:R-:W-:Y:S05]  /*13f10*/  @!P1 BRA `(.L_x_554) ;  /* 0x0000000000049947 */ /* 0x000fea0003800000 */
[----:B------:R-:W-:Y:S01]  /*13f20*/  BPT.TRAP 0x1 ;  /* 0x000000040000795c */ /* 0x000fe20000300000 */
.L_x_554:
[----:B------:R-:W5:Y:S02]  /*13f30*/  SYNCS.PHASECHK.TRANS64.TRYWAIT P2, [UR21+0x78], R4 ;  /* 0x00007804ff0075a7 */ /* 0x000f640008040155 */
[----:B-----5:R-:W-:Y:S05]  /*13f40*/  @!P2 BRA `(.L_x_555) ;  /* 0x0000002000f0a947 */ /* 0x020fea0003800000 */
.L_x_625:
        /* <DEDUP_REMOVED lines=12> */
[----:B-1----:R-:W-:Y:S05]  /*14010*/  @!P1 BRA `(.L_x_558) ;  /* 0x0000000000049947 */ /* 0x002fea0003800000 */
[----:B------:R-:W-:Y:S01]  /*14020*/  BPT.TRAP 0x1 ;  /* 0x000000040000795c */ /* 0x000fe20000300000 */
.L_x_558:
[----:B------:R-:W1:Y:S02]  /*14030*/  LDC R4, c[0x0][0x800] ;  /* 0x00020000ff047b82 */ /* 0x000e640000000800 */
[----:B-1----:R1:W-:Y:S02]  /*14040*/  SYNCS.ARRIVE.TRANS64.RED.A0TR RZ, [UR21+0x58], R4 ;  /* 0x00005804ffff79a7 */ /* 0x0023e40008300415 */
.L_x_557:
[----:B------:R-:W-:Y:S05]  /*14050*/  BSYNC B0 ;  /* 0x0000000000007941 */ /* 0x000fea0003800000 */
.L_x_556:
[----:B------:R-:W-:Y:S05]  /*14060*/  @!P1 BRA `(.L_x_559) ;  /* 0x0000000000049947 */ /* 0x000fea0003800000 */
[----:B------:R-:W-:Y:S01]  /*14070*/  BPT.TRAP 0x1 ;  /* 0x000000040000795c */ /* 0x000fe20000300000 */
.L_x_559:
[----:B------:R-:W-:-:S04]  /*14080*/  UIADD3 UR9, UR21, 0x58, URZ ;  /* 0x0000005815097890 */ /* 0x000fc8000fffe03f */
[----:B------:R-:W-:-:S09]  /*14090*/  UPRMT UR30, UR38, 0x654, UR9 ;  /* 0x00000654261e7896 */ /* 0x000fd20008000009 */
[----:B------:R-:W-:Y:S01]  /*140a0*/  SYNCS.ARRIVE.TRANS64.RED.A1T0 RZ, [UR30], RZ ;  /* 0x000000ffffff79a7 */ /* 0x000fe2000810041e */
[----:B------:R-:W-:Y:S05]  /*140b0*/  @!P1 BRA `(.L_x_560) ;  /* 0x0000000000049947 */ /* 0x000fea0003800000 */
[----:B------:R-:W-:Y:S01]  /*140c0*/  BPT.TRAP 0x1 ;  /* 0x000000040000795c */ /* 0x000fe20000300000 */
.L_x_560:
[----:B-1----:R-:W-:-:S04]  /*140d0*/  SHF.L.U32 R4, RZ, 0x1f, RZ ;  /* 0x0000001fff047819 */ /* 0x002fc800000006ff */
[----:B------:R-:W1:Y:S02]  /*140e0*/  SYNCS.PHASECHK.TRANS64.TRYWAIT P2, [UR21+0x60], R4 ;  /* 0x00006004ff0075a7 */ /* 0x000e640008040155 */
[----:B-1----:R-:W-:Y:S05]  /*140f0*/  @!P2 BRA `(.L_x_561) ;  /* 0x00000020009ca947 */ /* 0x002fea0003800000 */
.L_x_626:
        /* <DEDUP_REMOVED lines=13> */
.L_x_564:
[----:B--234-:R-:W1:Y:S02]  /*141d0*/  LDC R5, c[0x0][0x800] ;  /* 0x00020000ff057b82 */ /* 0x01ce640000000800 */
[----:B-1----:R1:W-:Y:S02]  /*141e0*/  SYNCS.ARRIVE.TRANS64.RED.A0TR RZ, [UR21+0x40], R5 ;  /* 0x00004005ffff79a7 */ /* 0x0023e40008300415 */
.L_x_563:
[----:B------:R-:W-:Y:S05]  /*141f0*/  BSYNC B0 ;  /* 0x0000000000007941 */ /* 0x000fea0003800000 */
.L_x_562:
[----:B------:R-:W-:Y:S05]  /*14200*/  @!P1 BRA `(.L_x_565) ;  /* 0x0000000000049947 */ /* 0x000fea0003800000 */
[----:B------:R-:W-:Y:S01]  /*14210*/  BPT.TRAP 0x1 ;  /* 0x000000040000795c */ /* 0x000fe20000300000 */
.L_x_565:
[----:B------:R-:W-:Y:S01]  /*14220*/  SYNCS.ARRIVE.TRANS64.RED.A1T0 RZ, [UR16], RZ ;  /* 0x000000ffffff79a7 */ /* 0x000fe20008100410 */
[----:B------:R-:W-:Y:S05]  /*14230*/  @!P1 BRA `(.L_x_566) ;  /* 0x0000000000049947 */ /* 0x000fea0003800000 */
[----:B------:R-:W-:Y:S01]  /*14240*/  BPT.TRAP 0x1 ;  /* 0x000000040000795c */ /* 0x000fe20000300000 */
.L_x_566:
[----:B------:R-:W5:Y:S02]  /*14250*/  SYNCS.PHASECHK.TRANS64.TRYWAIT P2, [UR21+0x68], R4 ;  /* 0x00006804ff0075a7 */ /* 0x000f640008040155 */
[----:B-----5:R-:W-:Y:S05]  /*14260*/  @!P2 BRA `(.L_x_567) ;  /* 0x000000200058a947 */ /* 0x020fea0003800000 */
.L_x_627:
        /* <DEDUP_REMOVED lines=13> */
.L_x_570:
[----:B--234-:R-:W1:Y:S02]  /*14340*/  LDC R5, c[0x0][0x800] ;  /* 0x00020000ff057b82 */ /* 0x01ce640000000800 */
[----:B-1----:R1:W-:Y:S02]  /*14350*/  SYNCS.ARRIVE.TRANS64.RED.A0TR RZ, [UR21+0x48], R5 ;  /* 0x00004805ffff79a7 */ /* 0x0023e40008300415 */
.L_x_569:
[----:B------:R-:W-:Y:S05]  /*14360*/  BSYNC B0 ;  /* 0x0000000000007941 */ /* 0x000fea0003800000 */
.L_x_568:
[----:B------:R-:W-:Y:S05]  /*14370*/  @!P1 BRA `(.L_x_571) ;  /* 0x0000000000049947 */ /* 0x000fea0003800000 */
[----:B------:R-:W-:Y:S01]  /*14380*/  BPT.TRAP 0x1 ;  /* 0x000000040000795c */ /* 0x000fe20000300000 */
.L_x_571:
[----:B------:R-:W-:Y:S01]  /*14390*/  SYNCS.ARRIVE.TRANS64.RED.A1T0 RZ, [UR18], RZ ;  /* 0x000000ffffff79a7 */ /* 0x000fe20008100412 */
[----:B------:R-:W-:Y:S05]  /*143a0*/  @!P1 BRA `(.L_x_572) ;  /* 0x0000000000049947 */ /* 0x000fea0003800000 */
[----:B------:R-:W-:Y:S01]  /*143b0*/  BPT.TRAP 0x1 ;  /* 0x000000040000795c */ /* 0x000fe20000300000 */
.L_x_572:
[----:B------:R-:W5:Y:S02]  /*143c0*/  SYNCS.PHASECHK.TRANS64.TRYWAIT P2, [UR21+0x70], R4 ;  /* 0x00007004ff0075a7 */ /* 0x000f640008040155 */
[----:B-----5:R-:W-:Y:S05]  /*143d0*/  @!P2 BRA `(.L_x_573) ;  /* 0x000000200014a947 */ /* 0x020fea0003800000 */
.L_x_628:
        /* <DEDUP_REMOVED lines=13> */
.L_x_576:
[----:B--234-:R-:W1:Y:S02]  /*144b0*/  LDC R5, c[0x0][0x800] ;  /* 0x00020000ff057b82 */ /* 0x01ce640000000800 */
[----:B-1----:R1:W-:Y:S02]  /*144c0*/  SYNCS.ARRIVE.TRANS64.RED.A0TR RZ, [UR21+0x50], R5 ;  /* 0x00005005ffff79a7 */ /* 0x0023e40008300415 */
.L_x_575:
[----:B------:R-:W-:Y:S05]  /*144d0*/  BSYNC B0 ;  /* 0x0000000000007941 */ /* 0x000fea0003800000 */
.L_x_574:
[----:B------:R-:W-:Y:S05]  /*144e0*/  @!P1 BRA `(.L_x_577) ;  /* 0x0000000000049947 */ /* 0x000fea0003800000 */
[----:B------:R-:W-:Y:S01]  /*144f0*/  BPT.TRAP 0x1 ;  /* 0x000000040000795c */ /* 0x000fe20000300000 */
.L_x_577:
[----:B------:R-:W-:Y:S01]  /*14500*/  SYNCS.ARRIVE.TRANS64.RED.A1T0 RZ, [UR29], RZ ;  /* 0x000000ffffff79a7 */ /* 0x000fe2000810041d */
[----:B------:R-:W-:Y:S05]  /*14510*/  @!P1 BRA `(.L_x_578) ;  /* 0x0000000000049947 */ /* 0x000fea0003800000 */
[----:B------:R-:W-:Y:S01]  /*14520*/  BPT.TRAP 0x1 ;  /* 0x000000040000795c */ /* 0x000fe20000300000 */
.L_x_578:
[----:B------:R-:W5:Y:S02]  /*14530*/  SYNCS.PHASECHK.TRANS64.TRYWAIT P2, [UR21+0x78], R4 ;  /* 0x00007804ff0075a7 */ /* 0x000f640008040155 */
[----:B-----5:R-:W-:Y:S05]  /*14540*/  @!P2 BRA `(.L_x_579) ;  /* 0x0000001c00d0a947 */ /* 0x020fea0003800000 */
.L_x_629:
        /* <DEDUP_REMOVED lines=13> */
.L_x_582:
[----:B------:R-:W1:Y:S02]  /*14620*/  LDC R3, c[0x0][0x800] ;  /* 0x00020000ff037b82 */ /* 0x000e640000000800 */
[----:B-1----:R1:W-:Y:S02]  /*14630*/  SYNCS.ARRIVE.TRANS64.RED.A0TR RZ, [UR21+0x58], R3 ;  /* 0x00005803ffff79a7 */ /* 0x0023e40008300415 */
.L_x_581:
[----:B------:R-:W-:Y:S05]  /*14640*/  BSYNC B0 ;  /* 0x0000000000007941 */ /* 0x000fea0003800000 */
.L_x_580:
[----:B------:R-:W-:Y:S05]  /*14650*/  @!P1 BRA `(.L_x_583) ;  /* 0x0000000000049947 */ /* 0x000fea0003800000 */
[----:B------:R-:W-:Y:S01]  /*14660*/  BPT.TRAP 0x1 ;  /* 0x000000040000795c */ /* 0x000fe20000300000 */
.L_x_583:
[----:B------:R-:W-:Y:S01]  /*14670*/  IADD3 R2, P0, R2, UR46, RZ ;  /* 0x0000002e02027c10 */ /* 0x000fe2000ff1e0ff */
[----:B------:R-:W-:Y:S01]  /*14680*/  SYNCS.ARRIVE.TRANS64.RED.A1T0 RZ, [UR30], RZ ;  /* 0x000000ffffff79a7 */ /* 0x000fe2000810041e */
[----:B-1----:R-:W-:Y:S02]  /*14690*/  PRMT R4, RZ, 0x7610, R4 ;  /* 0x00007610ff047816 */ /* 0x002fe40000000004 */
[----:B------:R-:W-:Y:S02]  /*146a0*/  IADD3.X R16, R16, UR39, RZ, P0, !PT ;  /* 0x0000002710107c10 */ /* 0x000fe400087fe4ff */
[----:B------:R-:W-:Y:S02]  /*146b0*/  ISETP.GE.U32.AND P0, PT, R2, UR14, PT ;  /* 0x0000000e02007c0c */ /* 0x000fe4000bf06070 */
[----:B------:R-:W-:Y:S02]  /*146c0*/  MOV R7, 0xffffffff ;  /* 0xffffffff00077802 */ /* 0x000fe40000000f00 */
[----:B------:R-:W-:-:S02]  /*146d0*/  ISETP.GE.U32.AND.EX P0, PT, R16, UR15, PT, P0 ;  /* 0x0000000f10007c0c */ /* 0x000fc4000bf06100 */
[----:B------:R-:W-:Y:S02]  /*146e0*/  MOV R6, 0xffffffff ;  /* 0xffffffff00067802 */ /* 0x000fe40000000f00 */
[----:B------:R-:W-:-:S09]  /*146f0*/  MOV R3, 0xffffffff ;  /* 0xffffffff00037802 */ /* 0x000fd20000000f00 */
[----:B------:R-:W-:Y:S05]  /*14700*/  @P0 BRA `(.L_x_584) ;  /* 0x0000000400540947 */ /* 0x000fea0003800000 */
[----:B------:R-:W1:Y:S01]  /*14710*/  LDC.64 R20, c[0x0][0x8d0] ;  /* 0x00023400ff147b82 */ /* 0x000e620000000a00 */
[----:B------:R-:W-:Y:S02]  /*14720*/  MOV R4, R2 ;  /* 0x0000000200047202 */ /* 0x000fe40000000f00 */
[----:B--234-:R-:W-:-:S05]  /*14730*/  MOV R5, R16 ;  /* 0x0000001000057202 */ /* 0x01cfca0000000f00 */
[----:B------:R-:W2:Y:S08]  /*14740*/  LDC R22, c[0x0][0x8d8] ;  /* 0x00023600ff167b82 */ /* 0x000eb00000000800 */
[----:B------:R-:W3:Y:S01]  /*14750*/  LDC.64 R14, c[0x0][0x8c8] ;  /* 0x00023200ff0e7b82 */ /* 0x000ee20000000a00 */
[----:B-1----:R-:W-:-:S04]  /*14760*/  ISETP.NE.U32.AND P0, PT, R20, RZ, PT ;  /* 0x000000ff1400720c */ /* 0x002fc80003f05070 */
[----:B------:R-:W-:-:S13]  /*14770*/  ISETP.NE.AND.EX P0, PT, R21, RZ, PT, P0 ;  /* 0x000000ff1500720c */ /* 0x000fda0003f05300 */
[----:B--23--:R-:W-:Y:S05]  /*14780*/  @!P0 BRA `(.L_x_585) ;  /* 0x0000000000288947 */ /* 0x00cfea0003800000 */
[----:B------:R-:W1:Y:S02]  /*14790*/  LDC R3, c[0x0][0x8dc] ;  /* 0x00023700ff037b82 */ /* 0x000e640000000800 */
[----:B-1----:R-:W-:-:S04]  /*147a0*/  IADD3 R3, P0, R2, R3, RZ ;  /* 0x0000000302037210 */ /* 0x002fc80007f1e0ff */
[----:B------:R-:W-:Y:S01]  /*147b0*/  IADD3.X R17, RZ, R16, RZ, P0, !PT ;  /* 0x00000010ff117210 */ /* 0x000fe200007fe4ff */
[----:B------:R-:W-:-:S04]  /*147c0*/  IMAD.WIDE.U32 R8, R3, R20, RZ ;  /* 0x0000001403087225 */ /* 0x000fc800078e00ff */
[----:B------:R-:W-:-:S04]  /*147d0*/  IMAD.WIDE.U32 R6, R17, R20, RZ ;  /* 0x0000001411067225 */ /* 0x000fc800078e00ff */
[----:B------:R-:W-:-:S05]  /*147e0*/  IMAD.WIDE.U32 R6, P0, R3, R21, R6 ;  /* 0x0000001503067225 */ /* 0x000fca0007800006 */
[----:B------:R-:W-:Y:S02]  /*147f0*/  IADD3.X R5, RZ, RZ, RZ, P0, !PT ;  /* 0x000000ffff057210 */ /* 0x000fe400007fe4ff */
[----:B------:R-:W-:Y:S02]  /*14800*/  IADD3 RZ, P0, R9, R6, RZ ;  /* 0x0000000609ff7210 */ /* 0x000fe40007f1e0ff */
[----:B------:R-:W-:-:S05]  /*14810*/  MOV R4, R7 ;  /* 0x0000000700047202 */ /* 0x000fca0000000f00 */
[----:B------:R-:W-:-:S07]  /*14820*/  IMAD.WIDE.U32.X R4, R17, R21, R4, P0 ;  /* 0x0000001511047225 */ /* 0x000fce00000e0404 */
.L_x_585:
[----:B------:R-:W1:Y:S01]  /*14830*/  LDC.64 R8, c[0x0][0x8e8] ;  /* 0x00023a00ff087b82 */ /* 0x000e620000000a00 */
[-CC-:B------:R-:W-:Y:S01]  /*14840*/  SHF.R.U64 R17, R4, R22.reuse, R5.reuse ;  /* 0x0000001604117219 */ /* 0x180fe20000001205 */
[----:B------:R-:W2:Y:S01]  /*14850*/  S2R R19, SR_CTAID.X ;  /* 0x0000000000137919 */ /* 0x000ea20000002500 */
[----:B------:R-:W-:Y:S01]  /*14860*/  SHF.R.U32.HI R3, RZ, R22, R5 ;  /* 0x00000016ff037219 */ /* 0x000fe20000011605 */
[----:B------:R-:W-:Y:S01]  /*14870*/  ULDC UR8, c[0x0][0x150] ;  /* 0x0000540000087ab9 */ /* 0x000fe20000000800 */
[----:B------:R-:W-:-:S03]  /*14880*/  IADD3 R5, P0, RZ, -R17, RZ ;  /* 0x80000011ff057210 */ /* 0x000fc60007f1e0ff */
[----:B------:R-:W3:Y:S01]  /*14890*/  LDC R6, c[0x0][0x8c0] ;  /* 0x00023000ff067b82 */ /* 0x000ee20000000800 */
[----:B------:R-:W-:-:S05]  /*148a0*/  IADD3.X R3, RZ, ~R3, RZ, P0, !PT ;  /* 0x80000003ff037210 */ /* 0x000fca00007fe4ff */
[----:B------:R-:W-:Y:S01]  /*148b0*/  IMAD R4, R3, R14, RZ ;  /* 0x0000000e03047224 */ /* 0x000fe200078e02ff */
[----:B------:R-:W-:Y:S01]  /*148c0*/  MOV R3, R16 ;  /* 0x0000001000037202 */ /* 0x000fe20000000f00 */
[----:B------:R-:W4:Y:S02]  /*148d0*/  LDC R23, c[0x0][0x8b0] ;  /* 0x00022c00ff177b82 */ /* 0x000f240000000800 */
[C---:B------:R-:W-:Y:S02]  /*148e0*/  IMAD R7, R5.reuse, R15, R4 ;  /* 0x0000000f05077224 */ /* 0x040fe400078e0204 */
[----:B------:R-:W-:Y:S01]  /*148f0*/  IMAD.WIDE.U32 R4, R5, R14, R2 ;  /* 0x0000000e05047225 */ /* 0x000fe200078e0002 */
[----:B------:R-:W2:Y:S03]  /*14900*/  S2R R15, SR_CTAID.Y ;  /* 0x00000000000f7919 */ /* 0x000ea60000002600 */
[----:B------:R-:W5:Y:S01]  /*14910*/  LDC R25, c[0x0][0x900] ;  /* 0x00024000ff197b82 */ /* 0x000f620000000800 */
[----:B-1----:R-:W-:-:S02]  /*14920*/  ISETP.NE.U32.AND P0, PT, R8, RZ, PT ;  /* 0x000000ff0800720c */ /* 0x002fc40003f05070 */
[----:B------:R-:W-:Y:S02]  /*14930*/  IADD3 R5, R5, R7, RZ ;  /* 0x0000000705057210 */ /* 0x000fe40007ffe0ff */
[----:B------:R-:W-:Y:S02]  /*14940*/  ISETP.NE.AND.EX P0, PT, R9, RZ, PT, P0 ;  /* 0x000000ff0900720c */ /* 0x000fe40003f05300 */
[-CC-:B---3--:R-:W-:Y:S02]  /*14950*/  SHF.R.U64 R3, R4, R6.reuse, R5.reuse ;  /* 0x0000000604037219 */ /* 0x188fe40000001205 */
[----:B------:R-:W-:Y:S02]  /*14960*/  SHF.R.U32.HI R4, RZ, R6, R5 ;  /* 0x00000006ff047219 */ /* 0x000fe40000011605 */
[----:B--2---:R-:W-:Y:S02]  /*14970*/  I2FP.F32.U32 R5, R19 ;  /* 0x0000001300057245 */ /* 0x004fe40000201000 */
[----:B----4-:R-:W-:-:S03]  /*14980*/  SHF.R.U64 R21, R3, R23, R4 ;  /* 0x0000001703157219 */ /* 0x010fc60000001204 */
[----:B------:R-:W-:Y:S01]  /*14990*/  FMUL R20, R5, UR8 ;  /* 0x0000000805147c20 */ /* 0x000fe20008400000 */
[----:B------:R-:W-:-:S04]  /*149a0*/  SHF.R.U32.HI R4, RZ, R23, R4 ;  /* 0x00000017ff047219 */ /* 0x000fc80000011604 */
[-CC-:B-----5:R-:W-:Y:S02]  /*149b0*/  SHF.R.U64 R14, R21, R25.reuse, R4.reuse ;  /* 0x00000019150e7219 */ /* 0x1a0fe40000001204 */
[----:B------:R-:W-:Y:S02]  /*149c0*/  SHF.R.U32.HI R23, RZ, R25, R4 ;  /* 0x00000019ff177219 */ /* 0x000fe40000011604 */
[----:B------:R-:W-:Y:S02]  /*149d0*/  MOV R4, R14 ;  /* 0x0000000e00047202 */ /* 0x000fe40000000f00 */
[----:B------:R-:W-:Y:S01]  /*149e0*/  MOV R5, R23 ;  /* 0x0000001700057202 */ /* 0x000fe20000000f00 */
[----:B------:R-:W-:Y:S06]  /*149f0*/  @!P0 BRA `(.L_x_586) ;  /* 0x0000000000288947 */ /* 0x000fec0003800000 */
[----:B------:R-:W1:Y:S02]  /*14a00*/  LDC R5, c[0x0][0x8f4] ;  /* 0x00023d00ff057b82 */ /* 0x000e640000000800 */
[----:B-1----:R-:W-:-:S04]  /*14a10*/  IADD3 R5, P0, R14, R5, RZ ;  /* 0x000000050e057210 */ /* 0x002fc80007f1e0ff */
[----:B------:R-:W-:-:S05]  /*14a20*/  IADD3.X R23, RZ, R23, RZ, P0, !PT ;  /* 0x00000017ff177210 */ /* 0x000fca00007fe4ff */
[----:B------:R-:W-:-:S04]  /*14a30*/  IMAD.WIDE.U32 R6, R23, R8, RZ ;  /* 0x0000000817067225 */ /* 0x000fc800078e00ff */
[----:B------:R-:W-:-:S04]  /*14a40*/  IMAD.WIDE.U32 R6, P0, R5, R9, R6 ;  /* 0x0000000905067225 */ /* 0x000fc80007800006 */
[----:B------:R-:W-:Y:S01]  /*14a50*/  IMAD.WIDE.U32 R4, R5, R8, RZ ;  /* 0x0000000805047225 */ /* 0x000fe200078e00ff */
[----:B------:R-:W-:-:S04]  /*14a60*/  MOV R4, R7 ;  /* 0x0000000700047202 */ /* 0x000fc80000000f00 */
[----:B------:R-:W-:Y:S02]  /*14a70*/  IADD3 RZ, P1, R5, R6, RZ ;  /* 0x0000000605ff7210 */ /* 0x000fe40007f3e0ff */
[----:B------:R-:W-:-:S03]  /*14a80*/  IADD3.X R5, RZ, RZ, RZ, P0, !PT ;  /* 0x000000ffff057210 */ /* 0x000fc600007fe4ff */
[----:B------:R-:W-:-:S08]  /*14a90*/  IMAD.WIDE.U32.X R4, R23, R9, R4, P1 ;  /* 0x0000000917047225 */ /* 0x000fd000008e0404 */
.L_x_586:
[----:B------:R-:W1:Y:S01]  /*14aa0*/  LDC R9, c[0x0][0x8f0] ;  /* 0x00023c00ff097b82 */ /* 0x000e620000000800 */
[----:B------:R-:W-:Y:S01]  /*14ab0*/  I2FP.F32.U32 R7, R15 ;  /* 0x0000000f00077245 */ /* 0x000fe20000201000 */
[----:B------:R-:W-:Y:S01]  /*14ac0*/  ULDC UR8, c[0x0][0x154] ;  /* 0x0000550000087ab9 */ /* 0x000fe20000000800 */
[----:B------:R-:W2:Y:S01]  /*14ad0*/  F2I.U32.TRUNC.NTZ R20, R20 ;  /* 0x0000001400147305 */ /* 0x000ea2000020f000 */
[----:B------:R-:W-:Y:S02]  /*14ae0*/  ISETP.NE.AND P0, PT, R18, 0x1, PT ;  /* 0x000000011200780c */ /* 0x000fe40003f05270 */
[----:B------:R-:W-:Y:S01]  /*14af0*/  FMUL R8, R7, UR8 ;  /* 0x0000000807087c20 */ /* 0x000fe20008400000 */
[----:B------:R-:W-:Y:S01]  /*14b00*/  LOP3.LUT R3, R3, R10, RZ, 0xc0, !PT ;  /* 0x0000000a03037212 */ /* 0x000fe200078ec0ff */
[----:B------:R-:W3:Y:S04]  /*14b10*/  LDC R6, c[0x0][0x144] ;  /* 0x00005100ff067b82 */ /* 0x000ee80000000800 */
[----:B------:R-:W4:Y:S04]  /*14b20*/  F2I.U32.TRUNC.NTZ R8, R8 ;  /* 0x0000000800087305 */ /* 0x000f28000020f000 */
[----:B------:R-:W5:Y:S01]  /*14b30*/  LDC R22, c[0x0][0x148] ;  /* 0x00005200ff167b82 */ /* 0x000f620000000800 */
[----:B--2---:R-:W-:-:S07]  /*14b40*/  IADD3 R7, -R20, RZ, RZ ;  /* 0x000000ff14077210 */ /* 0x004fce0007ffe1ff */
[----:B------:R-:W2:Y:S01]  /*14b50*/  LDC R23, c[0x0][0x8e0] ;  /* 0x00023800ff177b82 */ /* 0x000ea20000000800 */
[----:B-1----:R-:W-:Y:S02]  /*14b60*/  SHF.R.U64 R5, R4, R9, R5 ;  /* 0x0000000904057219 */ /* 0x002fe40000001205 */
[----:B------:R-:W-:-:S05]  /*14b70*/  LOP3.LUT R4, R21, R0, RZ, 0xc0, !PT ;  /* 0x0000000015047212 */ /* 0x000fca00078ec0ff */
[----:B------:R-:W1:Y:S01]  /*14b80*/  LDC R24, c[0x0][0x8b8] ;  /* 0x00022e00ff187b82 */ /* 0x000e620000000800 */
[----:B---3--:R-:W-:Y:S01]  /*14b90*/  IMAD R19, R6, R7, R19 ;  /* 0x0000000706137224 */ /* 0x008fe200078e0213 */
[----:B----4-:R-:W-:Y:S01]  /*14ba0*/  IADD3 R6, -R8, RZ, RZ ;  /* 0x000000ff08067210 */ /* 0x010fe20007ffe1ff */
[----:B------:R-:W-:Y:S01]  /*14bb0*/  IMAD R4, R11, R5, R4 ;  /* 0x000000050b047224 */ /* 0x000fe200078e0204 */
[----:B------:R-:W-:-:S04]  /*14bc0*/  IADD3 R7, -R5, RZ, RZ ;  /* 0x000000ff05077210 */ /* 0x000fc80007ffe1ff */
[----:B------:R-:W3:Y:S01]  /*14bd0*/  LDC R25, c[0x0][0x8a8] ;  /* 0x00022a00ff197b82 */ /* 0x000ee20000000800 */
[----:B-----5:R-:W-:Y:S02]  /*14be0*/  @P0 IMAD R19, R22, R6, R15 ;  /* 0x0000000616130224 */ /* 0x020fe400078e020f */
[----:B--2---:R-:W-:Y:S02]  /*14bf0*/  IMAD R14, R7, R23, R14 ;  /* 0x00000017070e7224 */ /* 0x004fe400078e020e */
[----:B-1----:R-:W-:Y:S01]  /*14c00*/  IMAD R7, R4, R24, R19 ;  /* 0x0000001804077224 */ /* 0x002fe200078e0213 */
[----:B------:R-:W-:Y:S01]  /*14c10*/  MOV R4, 0x1 ;  /* 0x0000000100047802 */ /* 0x000fe20000000f00 */
[----:B---3--:R-:W-:Y:S01]  /*14c20*/  IMAD R14, R14, R25, R3 ;  /* 0x000000190e0e7224 */ /* 0x008fe200078e0203 */
[----:B------:R-:W-:-:S04]  /*14c30*/  MOV R3, R17 ;  /* 0x0000001100037202 */ /* 0x000fc80000000f00 */
[----:B------:R-:W-:Y:S02]  /*14c40*/  SEL R6, R14, R7, !P0 ;  /* 0x000000070e067207 */ /* 0x000fe40004000000 */
[----:B------:R-:W-:-:S07]  /*14c50*/  SEL R7, R7, R14, !P0 ;  /* 0x0000000e07077207 */ /* 0x000fce0004000000 */
.L_x_584:
[----:B------:R-:W-:-:S13]  /*14c60*/  LOP3.LUT P0, RZ, R4, 0xff, RZ, 0xc0, !PT ;  /* 0x000000ff04ff7812 */ /* 0x000fda000780c0ff */
[----:B------:R-:W-:Y:S05]  /*14c70*/  @P0 BRA `(.L_x_587) ;  /* 0xffffffe800e40947 */ /* 0x000fea000383ffff */
.L_x_531:
[----:B------:R-:W-:-:S13]  /*14c80*/  ELECT P0, URZ, PT ;  /* 0x00000000003f782f */ /* 0x000fda0003800000 */
[----:B------:R-:W-:Y:S05]  /*14c90*/  @!P0 BRA `(.L_x_14) ;  /* 0x0000001000648947 */ /* 0x000fea0003800000 */
[----:B------:R-:W-:-:S06]  /*14ca0*/  ULOP3.LUT UR4, UR59, 0x2, URZ, 0xfc, !UPT ;  /* 0x000000023b047892 */ /* 0x000fcc000f8efc3f */
[----:B-1----:R-:W-:-:S04]  /*14cb0*/  MOV R0, UR4 ;  /* 0x0000000400007c02 */ /* 0x002fc80008000f00 */
[----:B------:R-:W-:-:S13]  /*14cc0*/  ISETP.NE.AND P1, PT, R0, 0x3, PT ;  /* 0x000000030000780c */ /* 0x000fda0003f25270 */
[----:B------:R-:W-:Y:S05]  /*14cd0*/  @!P1 BRA `(.L_x_588) ;  /* 0x0000000000049947 */ /* 0x000fea0003800000 */
[----:B------:R-:W-:Y:S01]  /*14ce0*/  BPT.TRAP 0x1 ;  /* 0x000000040000795c */ /* 0x000fe20000300000 */
.L_x_588:
[----:B------:R-:W-:Y:S02]  /*14cf0*/  MOV R0, 0x400 ;  /* 0x0000040000007802 */ /* 0x000fe40000000f00 */
[----:B------:R-:W-:Y:S02]  /*14d00*/  MOV R3, UR38 ;  /* 0x0000002600037c02 */ /* 0x000fe40008000f00 */
[----:B------:R-:W-:Y:S02]  /*14d10*/  MOV R2, 0x1 ;  /* 0x0000000100027802 */ /* 0x000fe40000000f00 */
[----:B------:R-:W-:Y:S02]  /*14d20*/  LEA R0, R3, R0, 0x18 ;  /* 0x0000000003007211 */ /* 0x000fe400078ec0ff */
[----:B------:R-:W-:-:S04]  /*14d30*/  SHF.L.U32 R3, R2, 0x1f, RZ ;  /* 0x0000001f02037819 */ /* 0x000fc800000006ff */
[----:B------:R-:W1:Y:S02]  /*14d40*/  SYNCS.PHASECHK.TRANS64.TRYWAIT P0, [R0+URZ+0x60], R3 ;  /* 0x00006003000075a7 */ /* 0x000e64000800017f */
[----:B-1----:R-:W-:Y:S05]  /*14d50*/  @!P0 BRA `(.L_x_589) ;  /* 0x0000001400e48947 */ /* 0x002fea0003800000 */
.L_x_630:
[----:B------:R-:W-:Y:S05]  /*14d60*/  @!P1 BRA `(.L_x_590) ;  /* 0x0000000000049947 */ /* 0x000fea0003800000 */
[----:B------:R-:W-:Y:S01]  /*14d70*/  BPT.TRAP 0x1 ;  /* 0x000000040000795c */ /* 0x000fe20000300000 */
.L_x_590:
[----:B------:R-:W1:Y:S02]  /*14d80*/  SYNCS.PHASECHK.TRANS64.TRYWAIT P0, [R0+URZ+0x68], R3 ;  /* 0x00006803000075a7 */ /* 0x000e64000800017f */
[----:B-1----:R-:W-:Y:S05]  /*14d90*/  @!P0 BRA `(.L_x_591) ;  /* 0x0000001400e88947 */ /* 0x002fea0003800000 */
.L_x_631:
[----:B------:R-:W-:Y:S05]  /*14da0*/  @!P1 BRA `(.L_x_592) ;  /* 0x0000000000049947 */ /* 0x000fea0003800000 */
[----:B------:R-:W-:Y:S01]  /*14db0*/  BPT.TRAP 0x1 ;  /* 0x000000040000795c */ /* 0x000fe20000300000 */
.L_x_592:
[----:B------:R-:W1:Y:S02]  /*14dc0*/  SYNCS.PHASECHK.TRANS64.TRYWAIT P0, [R0+URZ+0x70], R3 ;  /* 0x00007003000075a7 */ /* 0x000e64000800017f */
[----:B-1----:R-:W-:Y:S05]  /*14dd0*/  @!P0 BRA `(.L_x_593) ;  /* 0x0000001400ec8947 */ /* 0x002fea0003800000 */
.L_x_632:
[----:B------:R-:W-:Y:S05]  /*14de0*/  @!P1 BRA `(.L_x_594) ;  /* 0x0000000000049947 */ /* 0x000fea0003800000 */
[----:B------:R-:W-:Y:S01]  /*14df0*/  BPT.TRAP 0x1 ;  /* 0x000000040000795c */ /* 0x000fe20000300000 */
.L_x_594:
[----:B------:R-:W-:-:S04]  /*14e00*/  MOV R3, 0x1 ;  /* 0x0000000100037802 */ /* 0x000fc80000000f00 */
[----:B------:R-:W-:-:S07]  /*14e10*/  SHF.L.U32 R3, R3, 0x1f, RZ ;  /* 0x0000001f03037819 */ /* 0x000fce00000006ff */
.L_x_595:
[----:B------:R1:W1:Y:S02]  /*14e20*/  SYNCS.PHASECHK.TRANS64.TRYWAIT P0, [R0+URZ+0x78], R3 ;  /* 0x00007803000075a7 */ /* 0x000264000800017f */
[----:B-1----:R-:W-:Y:S05]  /*14e30*/  @!P0 NANOSLEEP.SYNCS 0x989680 ;  /* 0x009896800000895d */ /* 0x002fea0003900000 */
[----:B------:R-:W1:Y:S02]  /*14e40*/  @!P0 SYNCS.PHASECHK.TRANS64 P0, [R0+URZ+0x78], R3 ;  /* 0x00007803000085a7 */ /* 0x000e64000800007f */
[----:B-1----:R-:W-:Y:S05]  /*14e50*/  @P0 BRA `(.L_x_14) ;  /* 0x0000000c00f40947 */ /* 0x002fea0003800000 */
[----:B------:R-:W-:Y:S05]  /*14e60*/  BRA `(.L_x_595) ;  /* 0xfffffffc00ec7947 */ /* 0x000fea000383ffff */
.L_x_526:
[----:B------:R-:W-:Y:S02]  /*14e70*/  LOP3.LUT P0, RZ, R8, 0xff, RZ, 0xc0, !PT ;  /* 0x000000ff08ff7812 */ /* 0x000fe4000780c0ff */
[----:B------:R-:W-:Y:S02]  /*14e80*/  MOV R13, 0x1 ;  /* 0x00000001000d7802 */ /* 0x000fe40000000f00 */
[----:B------:R-:W-:-:S09]  /*14e90*/  MOV R12, RZ ;  /* 0x000000ff000c7202 */ /* 0x000fd20000000f00 */
[----:B------:R-:W-:Y:S05]  /*14ea0*/  @!P0 BRA `(.L_x_596) ;  /* 0x0000000c00288947 */ /* 0x000fea0003800000 */
[----:B------:R-:W2:Y:S01]  /*14eb0*/  LDC R0, c[0x0][0x28c] ;  /* 0x0000a300ff007b82 */ /* 0x000ea20000000800 */
[----:B------:R-:W-:Y:S01]  /*14ec0*/  ULDC UR15, c[0x0][0x900] ;  /* 0x00024000000f7ab9 */ /* 0x000fe20000000800 */
[----:B------:R-:W-:Y:S01]  /*14ed0*/  UMOV UR4, 0xffffffff ;  /* 0xffffffff00047882 */ /* 0x000fe20000000000 */
[----:B------:R-:W-:Y:S01]  /*14ee0*/  BSSY B0, `(.L_x_596) ;  /* 0x00000c6000007945 */ /* 0x000fe20003800000 */
[----:B-1----:R-:W-:Y:S01]  /*14ef0*/  USHF.L.U32 UR13, UR38, 0x7, URZ ;  /* 0x00000007260d7899 */ /* 0x002fe2000800063f */
[----:B------:R-:W-:Y:S01]  /*14f00*/  MOV R10, 0x1 ;  /* 0x00000001000a7802 */ /* 0x000fe20000000f00 */
[----:B------:R-:W-:Y:S01]  /*14f10*/  USHF.L.U32 UR4, UR4, UR15, URZ ;  /* 0x0000000f04047299 */ /* 0x000fe2000800063f */
[----:B------:R-:W-:Y:S01]  /*14f20*/  MOV R13, 0x1 ;  /* 0x00000001000d7802 */ /* 0x000fe20000000f00 */
[----:B------:R-:W-:Y:S01]  /*14f30*/  ULDC UR14, c[0x0][0x8a8] ;  /* 0x00022a00000e7ab9 */ /* 0x000fe20000000800 */
[----:B------:R-:W-:Y:S01]  /*14f40*/  MOV R12, RZ ;  /* 0x000000ff000c7202 */ /* 0x000fe20000000f00 */
[----:B------:R-:W-:Y:S01]  /*14f50*/  UMOV UR5, 0x1 ;  /* 0x0000000100057882 */ /* 0x000fe20000000000 */
[----:B------:R-:W-:-:S02]  /*14f60*/  USHF.L.U32 UR24, UR38, 0xd, URZ ;  /* 0x0000000d26187899 */ /* 0x000fc4000800063f */
[----:B------:R-:W-:Y:S02]  /*14f70*/  ULOP3.LUT UR25, UR37, 0x2, URZ, 0xfc, !UPT ;  /* 0x0000000225197892 */ /* 0x000fe4000f8efc3f */
[----:B------:R-:W-:Y:S02]  /*14f80*/  ULOP3.LUT UR13, UR13, 0x80, URZ, 0xc0, !UPT ;  /* 0x000000800d0d7892 */ /* 0x000fe4000f8ec03f */
[----:B------:R-:W-:Y:S02]  /*14f90*/  UIADD3 UR14, UR14, -0x1, URZ ;  /* 0xffffffff0e0e7890 */ /* 0x000fe4000fffe03f */
[----:B------:R-:W-:Y:S02]  /*14fa0*/  USHF.L.U32 UR15, UR5, UR15, URZ ;  /* 0x0000000f050f7299 */ /* 0x000fe4000800063f */
[----:B------:R-:W-:Y:S01]  /*14fb0*/  ULOP3.LUT UR16, URZ, UR4, URZ, 0x33, !UPT ;  /* 0x000000043f107292 */ /* 0x000fe2000f8e333f */
[----:B------:R-:W-:Y:S01]  /*14fc0*/  ULDC.64 UR20, c[0x0][0x198] ;  /* 0x0000660000147ab9 */ /* 0x000fe20000000a00 */
[----:B--2---:R-:W-:-:S04]  /*14fd0*/  IADD3 R0, R0, 0x3f, RZ ;  /* 0x0000003f00007810 */ /* 0x004fc80007ffe0ff */
[----:B------:R-:W-:-:S04]  /*14fe0*/  SHF.R.S32.HI R5, RZ, 0x1f, R0 ;  /* 0x0000001fff057819 */ /* 0x000fc80000011400 */
[----:B------:R-:W-:-:S04]  /*14ff0*/  LEA.HI R5, R5, R0, RZ, 0x6 ;  /* 0x0000000005057211 */ /* 0x000fc800078f30ff */
[----:B------:R-:W-:-:S04]  /*15000*/  SHF.R.S32.HI R11, RZ, 0x6, R5 ;  /* 0x00000006ff0b7819 */ /* 0x000fc80000011405 */
[----:B------:R-:W-:-:S07]  /*15010*/  IADD3 R0, R11, 0x1, RZ ;  /* 0x000000010b007810 */ /* 0x000fce0007ffe0ff */
.L_x_607:
[----:B------:R-:W-:-:S03]  /*15020*/  UMOV UR4, 0xffffffff ;  /* 0xffffffff00047882 */ /* 0x000fc60000000000 */
[----:B------:R-:W-:Y:S05]  /*15030*/  BRA.DIV UR4, `(.L_x_597) ;  /* 0x0000001604687947 */ /* 0x000fea000b800000 */
[----:B------:R-:W-:-:S13]  /*15040*/  ELECT P6, URZ, PT ;  /* 0x00000000003f782f */ /* 0x000fda00038c0000 */
.L_x_635:
[----:B------:R-:W1:Y:S01]  /*15050*/  LDC R4, c[0x0][0x28c] ;  /* 0x0000a300ff047b82 */ /* 0x000e620000000800 */
[----:B------:R-:W-:Y:S01]  /*15060*/  BSSY B1, `(.L_x_598) ;  /* 0x0000039000017945 */ /* 0x000fe20003800000 */
[----:B-1----:R-:W-:-:S13]  /*15070*/  ISETP.LT.OR P6, PT, R4, 0x1, !P6 ;  /* 0x000000010400780c */ /* 0x002fda00077c1670 */
[----:B------:R-:W-:Y:S05]  /*15080*/  @P6 BRA `(.L_x_599) ;  /* 0x0000000000d86947 */ /* 0x000fea0003800000 */
[----:B------:R-:W-:Y:S02]  /*15090*/  LEA R9, R6, UR13, 0x8 ;  /* 0x0000000d06097c11 */ /* 0x000fe4000f8e40ff */
[----:B------:R-:W-:Y:S02]  /*150a0*/  SHF.L.U32 R14, R7, 0x7, RZ ;  /* 0x00000007070e7819 */ /* 0x000fe400000006ff */
[----:B------:R-:W-:Y:S02]  /*150b0*/  MOV R19, RZ ;  /* 0x000000ff00137202 */ /* 0x000fe40000000f00 */
[----:B------:R-:W-:Y:S02]  /*150c0*/  MOV R4, R0 ;  /* 0x0000000000047202 */ /* 0x000fe40000000f00 */
[----:B------:R-:W-:Y:S02]  /*150d0*/  MOV R5, R13 ;  /* 0x0000000d00057202 */ /* 0x000fe40000000f00 */
[----:B------:R-:W-:-:S07]  /*150e0*/  MOV R6, R12 ;  /* 0x0000000c00067202 */ /* 0x000fce0000000f00 */
.L_x_602:
[----:B------:R-:W1:Y:S01]  /*150f0*/  S2R R8, SR_CgaCtaId ;  /* 0x0000000000087919 */ /* 0x000e620000008800 */
[----:B--2---:R-:W-:Y:S02]  /*15100*/  MOV R7, 0x400 ;  /* 0x0000040000077802 */ /* 0x004fe40000000f00 */
[----:B------:R-:W-:Y:S02]  /*15110*/  LOP3.LUT P1, RZ, R17, 0x7f, RZ, 0xc0, !PT ;  /* 0x0000007f11ff7812 */ /* 0x000fe4000782c0ff */
[----:B-1----:R-:W-:Y:S02]  /*15120*/  LEA R15, R8, R7, 0x18 ;  /* 0x00000007080f7211 */ /* 0x002fe400078ec0ff */
[----:B------:R-:W-:-:S09]  /*15130*/  SHF.L.U32 R7, R5, 0x1f, RZ ;  /* 0x0000001f05077819 */ /* 0x000fd200000006ff */
[----:B------:R-:W1:Y:S01]  /*15140*/  @!P1 LDC R8, c[0x0][0x500] ;  /* 0x00014000ff089b82 */ /* 0x000e620000000800 */
[----:B------:R-:W-:-:S04]  /*15150*/  LEA R20, R6, R15, 0x3 ;  /* 0x0000000f06147211 */ /* 0x000fc800078e18ff */
[----:B------:R-:W2:Y:S02]  /*15160*/  SYNCS.PHASECHK.TRANS64.TRYWAIT P0, [R20+URZ+0x20], R7 ;  /* 0x00002007140075a7 */ /* 0x000ea4000800017f */
[----:B--2---:R-:W-:Y:S05]  /*15170*/  @!P0 BRA `(.L_x_600) ;  /* 0x0000001400388947 */ /* 0x004fea0003800000 */
.L_x_636:
[----:B------:R-:W-:Y:S01]  /*15180*/  UPRMT UR4, UR25, 0x9910, URZ ;  /* 0x0000991019047896 */ /* 0x000fe2000800003f */
[----:B-1----:R1:W-:Y:S03]  /*15190*/  @!P1 SYNCS.ARRIVE.TRANS64 RZ, [R20+URZ], R8 ;  /* 0x0000000814ff99a7 */ /* 0x0023e6000800003f */
[----:B------:R-:W-:-:S06]  /*151a0*/  UISETP.NE.AND UP0, UPT, UR4, 0x2, UPT ;  /* 0x000000020400788c */ /* 0x000fcc000bf05270 */
[----:B------:R-:W-:-:S13]  /*151b0*/  PLOP3.LUT P0, PT, PT, PT, UP0, 0x80, 0x0 ;  /* 0x000000000000781c */ /* 0x000fda0003f0f008 */
[----:B-1----:R-:W-:Y:S05]  /*151c0*/  @P0 BRA `(.L_x_601) ;  /* 0x0000000000040947 */ /* 0x002fea0003800000 */
[----:B------:R-:W-:Y:S01]  /*151d0*/  BPT.TRAP 0x1 ;  /* 0x000000040000795c */ /* 0x000fe20000300000 */
.L_x_601:
[----:B------:R-:W-:Y:S01]  /*151e0*/  R2UR UR7, R6 ;  /* 0x00000000060772ca */ /* 0x000fe200000e0000 */
[----:B------:R-:W-:Y:S01]  /*151f0*/  UIADD3 UR6, UP0, UR20, 0xf0, URZ ;  /* 0x000000f014067890 */ /* 0x000fe2000ff1e03f */
[----:B------:R-:W-:Y:S01]  /*15200*/  R2UR UR17, R15 ;  /* 0x000000000f1172ca */ /* 0x000fe200000e0000 */
[----:B------:R-:W-:Y:S01]  /*15210*/  UIADD3 UR22, UP1, UR20, 0x1f0, URZ ;  /* 0x000001f014167890 */ /* 0x000fe2000ff3e03f */
[----:B------:R-:W-:Y:S01]  /*15220*/  R2UR UR9, R20 ;  /* 0x00000000140972ca */ /* 0x000fe200000e0000 */
[----:B------:R-:W-:Y:S01]  /*15230*/  UMOV UR4, 0x0 ;  /* 0x0000000000047882 */ /* 0x000fe20000000000 */
[----:B------:R-:W-:Y:S01]  /*15240*/  R2UR UR11, R14 ;  /* 0x000000000e0b72ca */ /* 0x000fe200000e0000 */
[----:B------:R-:W-:Y:S01]  /*15250*/  UIADD3.X UR23, URZ, UR21, URZ, UP1, !UPT ;  /* 0x000000153f177290 */ /* 0x000fe20008ffe43f */
[----:B------:R-:W-:Y:S01]  /*15260*/  R2UR UR10, R19 ;  /* 0x00000000130a72ca */ /* 0x000fe200000e0000 */
[----:B------:R-:W-:Y:S01]  /*15270*/  UMOV UR5, 0x10000000 ;  /* 0x1000000000057882 */ /* 0x000fe20000000000 */
[----:B------:R-:W-:Y:S01]  /*15280*/  R2UR UR12, R3 ;  /* 0x00000000030c72ca */ /* 0x000fe200000e0000 */
[----:B------:R-:W-:Y:S01]  /*15290*/  UMOV UR26, 0x30000 ;  /* 0x00030000001a7882 */ /* 0x000fe20000000000 */
[----:B------:R-:W-:Y:S01]  /*152a0*/  IADD3 R4, R4, -0x1, RZ ;  /* 0xffffffff04047810 */ /* 0x000fe20007ffe0ff */
[----:B------:R-:W-:Y:S01]  /*152b0*/  USHF.L.U32 UR7, UR7, 0xe, URZ ;  /* 0x0000000e07077899 */ /* 0x000fe2000800063f */
[----:B------:R-:W-:-:S02]  /*152c0*/  R2UR UR19, R9 ;  /* 0x00000000091372ca */ /* 0x000fc400000e0000 */
[----:B------:R-:W-:Y:S01]  /*152d0*/  ISETP.GT.AND P1, PT, R4, 0x1, PT ;  /* 0x000000010400780c */ /* 0x000fe20003f24270 */
[----:B------:R-:W-:Y:S01]  /*152e0*/  ULOP3.LUT UR8, UR7, 0x2000, UR24, 0xf8, !UPT ;  /* 0x0000200007087892 */ /* 0x000fe2000f8ef818 */
[----:B------:R-:W-:Y:S02]  /*152f0*/  IADD3 R6, R6, 0x1, RZ ;  /* 0x0000000106067810 */ /* 0x000fe40007ffe0ff */
[----:B------:R-:W-:Y:S01]  /*15300*/  IADD3 R19, R19, 0x40, RZ ;  /* 0x0000004013137810 */ /* 0x000fe20007ffe0ff */
[----:B------:R-:W-:Y:S01]  /*15310*/  ULEA UR8, UR8, UR17, 0x1 ;  /* 0x0000001108087291 */ /* 0x000fe2000f8e083f */
[C---:B------:R-:W-:Y:S01]  /*15320*/  ISETP.NE.AND P0, PT, R6.reuse, 0x4, PT ;  /* 0x000000040600780c */ /* 0x040fe20003f05270 */
[----:B------:R-:W-:Y:S02]  /*15330*/  UIADD3 UR17, UR17, 0x8400, UR7 ;  /* 0x0000840011117890 */ /* 0x000fe4000fffe007 */
[----:B------:R-:W-:Y:S01]  /*15340*/  UIADD3.X UR7, URZ, UR21, URZ, UP0, !UPT ;  /* 0x000000153f077290 */ /* 0x000fe200087fe43f */
[----:B------:R-:W-:Y:S01]  /*15350*/  SEL R8, RZ, 0x1, P0 ;  /* 0x00000001ff087807 */ /* 0x000fe20000000000 */
[----:B------:R-:W-:Y:S01]  /*15360*/  UIADD3 UR18, UR8, 0x18400, URZ ;  /* 0x0001840008127890 */ /* 0x000fe2000fffe03f */
[----:B------:R-:W-:-:S02]  /*15370*/  SEL R6, R6, RZ, P0 ;  /* 0x000000ff06067207 */ /* 0x000fc40000000000 */
[----:B------:R-:W-:Y:S01]  /*15380*/  UMOV UR8, UR17 ;  /* 0x0000001100087c82 */ /* 0x000fe20008000000 */
[----:B------:R-:W-:-:S03]  /*15390*/  LOP3.LUT R5, R5, R8, RZ, 0x3c, !PT ;  /* 0x0000000805057212 */ /* 0x000fc600078e3cff */
[----:B------:R1:W-:Y:S02]  /*153a0*/  UTMALDG.3D [UR8], [UR6], desc[UR4] ;  /* 0x00000408060075b4 */ /* 0x0003e40008011000 */
[----:B-1----:R-:W-:Y:S01]  /*153b0*/  UMOV UR8, UR18 ;  /* 0x0000001200087c82 */ /* 0x002fe20008000000 */
[----:B------:R-:W-:Y:S02]  /*153c0*/  UMOV UR11, UR19 ;  /* 0x00000013000b7c82 */ /* 0x000fe40008000000 */
[----:B------:R1:W-:Y:S02]  /*153d0*/  UTMALDG.3D.MULTICAST [UR8], [UR22], UR26, desc[UR4] ;  /* 0x00000408160073b4 */ /* 0x0003e4000801181a */
[----:B-1----:R-:W-:Y:S05]  /*153e0*/  @P1 BRA `(.L_x_602) ;  /* 0xfffffffc00401947 */ /* 0x002fea000383ffff */
.L_x_599:
[----:B------:R-:W-:Y:S05]  /*153f0*/  BSYNC B1 ;  /* 0x0000000000017941 */ /* 0x000fea0003800000 */
.L_x_598:
[----:B------:R-:W-:Y:S01]  /*15400*/  LOP3.LUT P1, RZ, R10, 0xff, RZ, 0xc0, !PT ;  /* 0x000000ff0aff7812 */ /* 0x000fe2000782c0ff */
[----:B------:R-:W-:Y:S01]  /*15410*/  ULDC.64 UR4, c[0x0][0x8f8] ;  /* 0x00023e0000047ab9 */ /* 0x000fe20000000a00 */
[C---:B------:R-:W-:Y:S01]  /*15420*/  IADD3 R12, R11.reuse, R12, RZ ;  /* 0x0000000c0b0c7210 */ /* 0x040fe20007ffe0ff */
[----:B------:R-:W-:Y:S01]  /*15430*/  BSSY B1, `(.L_x_603) ;  /* 0x000006e000017945 */ /* 0x000fe20003800000 */
[----:B------:R-:W-:Y:S02]  /*15440*/  IADD3 R2, P2, R2, UR46, RZ ;  /* 0x0000002e02027c10 */ /* 0x000fe4000ff5e0ff */
[----:B------:R-:W-:Y:S02]  /*15450*/  ISETP.GT.U32.AND P0, PT, R12, 0x3, PT ;  /* 0x000000030c00780c */ /* 0x000fe40003f04070 */
[----:B------:R-:W-:Y:S02]  /*15460*/  SHF.R.U32.HI R3, RZ, 0x2, R12 ;  /* 0x00000002ff037819 */ /* 0x000fe4000001160c */
[----:B------:R-:W-:-:S02]  /*15470*/  ISETP.LT.U32.AND P0, PT, R11, 0x4, P0 ;  /* 0x000000040b00780c */ /* 0x000fc40000701070 */
[----:B------:R-:W-:Y:S01]  /*15480*/  IADD3.X R16, R16, UR39, RZ, P2, !PT ;  /* 0x0000002710107c10 */ /* 0x000fe200097fe4ff */
[----:B------:R-:W1:Y:S01]  /*15490*/  @P1 S2R R5, SR_CgaCtaId ;  /* 0x0000000000051919 */ /* 0x000e620000008800 */
[----:B------:R-:W-:Y:S02]  /*154a0*/  @P1 MOV R4, 0x400 ;  /* 0x0000040000041802 */ /* 0x000fe40000000f00 */
[----:B------:R-:W-:Y:S02]  /*154b0*/  ISETP.GE.U32.AND P2, PT, R2, UR4, PT ;  /* 0x0000000402007c0c */ /* 0x000fe4000bf46070 */
[----:B------:R-:W-:Y:S02]  /*154c0*/  LOP3.LUT R3, R3, 0x1, RZ, 0xc0, !PT ;  /* 0x0000000103037812 */ /* 0x000fe400078ec0ff */
[----:B--2---:R-:W-:Y:S02]  /*154d0*/  MOV R7, 0xffffffff ;  /* 0xffffffff00077802 */ /* 0x004fe40000000f00 */
[----:B------:R-:W-:-:S02]  /*154e0*/  MOV R6, 0xffffffff ;  /* 0xffffffff00067802 */ /* 0x000fc40000000f00 */
[----:B------:R-:W-:Y:S02]  /*154f0*/  LOP3.LUT R12, R12, 0x3, RZ, 0xc0, !PT ;  /* 0x000000030c0c7812 */ /* 0x000fe400078ec0ff */
[----:B------:R-:W-:Y:S02]  /*15500*/  PRMT R10, RZ, 0x7610, R10 ;  /* 0x00007610ff0a7816 */ /* 0x000fe4000000000a */
[----:B-1----:R-:W-:-:S04]  /*15510*/  @P1 LEA R4, R5, R4, 0x18 ;  /* 0x0000000405041211 */ /* 0x002fc800078ec0ff */
[----:B------:R1:W-:Y:S01]  /*15520*/  @P1 SYNCS.ARRIVE.TRANS64.A1T0 RZ, [R4+URZ+0x88], RZ ;  /* 0x000088ff04ff19a7 */ /* 0x0003e2000810003f */
[----:B------:R-:W-:-:S04]  /*15530*/  ISETP.NE.U32.AND P1, PT, R3, 0x1, PT ;  /* 0x000000010300780c */ /* 0x000fc80003f25070 */
[----:B------:R-:W-:Y:S02]  /*15540*/  ISETP.GT.U32.AND P1, PT, R11, 0x3, !P1 ;  /* 0x000000030b00780c */ /* 0x000fe40004f24070 */
[----:B-1----:R-:W-:Y:S02]  /*15550*/  SEL R4, RZ, 0x1, !P0 ;  /* 0x00000001ff047807 */ /* 0x002fe40004000000 */
[----:B------:R-:W-:Y:S02]  /*15560*/  ISETP.GE.U32.AND.EX P0, PT, R16, UR5, PT, P2 ;  /* 0x0000000510007c0c */ /* 0x000fe4000bf06120 */
[----:B------:R-:W-:-:S04]  /*15570*/  SEL R3, RZ, 0x1, !P1 ;  /* 0x00000001ff037807 */ /* 0x000fc80004800000 */
[--C-:B------:R-:W-:Y:S02]  /*15580*/  LOP3.LUT R13, R3, R13, R4.reuse, 0x96, !PT ;  /* 0x0000000d030d7212 */ /* 0x100fe400078e9604 */
[----:B------:R-:W-:Y:S02]  /*15590*/  MOV R3, 0xffffffff ;  /* 0xffffffff00037802 */ /* 0x000fe40000000f00 */
[----:B------:R-:W-:-:S03]  /*155a0*/  PRMT R4, RZ, 0x7610, R4 ;  /* 0x00007610ff047816 */ /* 0x000fc60000000004 */
[----:B------:R-:W-:Y:S05]  /*155b0*/  @P0 BRA `(.L_x_604) ;  /* 0x0000000400540947 */ /* 0x000fea0003800000 */
[----:B------:R-:W-:Y:S01]  /*155c0*/  ULDC.64 UR4, c[0x0][0x8d0] ;  /* 0x0002340000047ab9 */ /* 0x000fe20000000a00 */
[----:B------:R-:W1:Y:S01]  /*155d0*/  S2R R15, SR_CTAID.X ;  /* 0x00000000000f7919 */ /* 0x000e620000002500 */
[----:B------:R-:W-:Y:S01]  /*155e0*/  ISETP.NE.U32.AND P0, PT, RZ, UR4, PT ;  /* 0x00000004ff007c0c */ /* 0x000fe2000bf05070 */
[----:B------:R-:W-:Y:S01]  /*155f0*/  ULDC UR7, c[0x0][0x8d8] ;  /* 0x0002360000077ab9 */ /* 0x000fe20000000800 */
[----:B------:R-:W-:Y:S01]  /*15600*/  MOV R4, R2 ;  /* 0x0000000200047202 */ /* 0x000fe20000000f00 */
[----:B------:R-:W2:Y:S01]  /*15610*/  S2R R14, SR_CTAID.Y ;  /* 0x00000000000e7919 */ /* 0x000ea20000002600 */
[----:B------:R-:W-:Y:S02]  /*15620*/  ISETP.NE.AND.EX P0, PT, RZ, UR5, PT, P0 ;  /* 0x00000005ff007c0c */ /* 0x000fe4000bf05300 */
[----:B------:R-:W-:-:S11]  /*15630*/  MOV R5, R16 ;  /* 0x0000001000057202 */ /* 0x000fd60000000f00 */
[----:B------:R-:W-:Y:S05]  /*15640*/  @!P0 BRA `(.L_x_605) ;  /* 0x0000000000288947 */ /* 0x000fea0003800000 */
[----:B------:R-:W-:Y:S02]  /*15650*/  ULDC UR6, c[0x0][0x8dc] ;  /* 0x0002370000067ab9 */ /* 0x000fe40000000800 */
[----:B------:R-:W-:-:S04]  /*15660*/  IADD3 R9, P0, R2, UR6, RZ ;  /* 0x0000000602097c10 */ /* 0x000fc8000ff1e0ff */
[----:B------:R-:W-:-:S05]  /*15670*/  IADD3.X R3, RZ, R16, RZ, P0, !PT ;  /* 0x00000010ff037210 */ /* 0x000fca00007fe4ff */
[----:B------:R-:W-:-:S04]  /*15680*/  IMAD.WIDE.U32 R6, R3, UR4, RZ ;  /* 0x0000000403067c25 */ /* 0x000fc8000f8e00ff */
[----:B------:R-:W-:-:S04]  /*15690*/  IMAD.WIDE.U32 R6, P0, R9, UR5, R6 ;  /* 0x0000000509067c25 */ /* 0x000fc8000f800006 */
[----:B------:R-:W-:Y:S01]  /*156a0*/  IMAD.WIDE.U32 R8, R9, UR4, RZ ;  /* 0x0000000409087c25 */ /* 0x000fe2000f8e00ff */
[----:B------:R-:W-:Y:S02]  /*156b0*/  IADD3.X R5, RZ, RZ, RZ, P0, !PT ;  /* 0x000000ffff057210 */ /* 0x000fe400007fe4ff */
[----:B------:R-:W-:Y:S02]  /*156c0*/  MOV R4, R7 ;  /* 0x0000000700047202 */ /* 0x000fe40000000f00 */
[----:B------:R-:W-:-:S05]  /*156d0*/  IADD3 RZ, P0, R9, R6, RZ ;  /* 0x0000000609ff7210 */ /* 0x000fca0007f1e0ff */
[----:B------:R-:W-:-:S08]  /*156e0*/  IMAD.WIDE.U32.X R4, R3, UR5, R4, P0 ;  /* 0x0000000503047c25 */ /* 0x000fd000080e0404 */
.L_x_605:
[--C-:B------:R-:W-:Y:S01]  /*156f0*/  SHF.R.U64 R8, R4, UR7, R5.reuse ;  /* 0x0000000704087c19 */ /* 0x100fe20008001205 */
[----:B------:R-:W-:Y:S01]  /*15700*/  ULDC.64 UR4, c[0x0][0x8c8] ;  /* 0x0002320000047ab9 */ /* 0x000fe20000000a00 */
[----:B------:R-:W-:Y:S01]  /*15710*/  SHF.R.U32.HI R3, RZ, UR7, R5 ;  /* 0x00000007ff037c19 */ /* 0x000fe20008011605 */
[----:B------:R-:W-:Y:S01]  /*15720*/  ULDC.64 UR8, c[0x0][0x8e8] ;  /* 0x00023a0000087ab9 */ /* 0x000fe20000000a00 */
[----:B------:R-:W-:Y:S01]  /*15730*/  IADD3 R7, P0, RZ, -R8, RZ ;  /* 0x80000008ff077210 */ /* 0x000fe20007f1e0ff */
[----:B------:R-:W3:Y:S01]  /*15740*/  LDC R19, c[0x0][0x148] ;  /* 0x00005200ff137b82 */ /* 0x000ee20000000800 */
[----:B-1----:R-:W-:Y:S01]  /*15750*/  I2FP.F32.U32 R9, R15 ;  /* 0x0000000f00097245 */ /* 0x002fe20000201000 */
[----:B------:R-:W-:Y:S01]  /*15760*/  ULDC UR6, c[0x0][0x8b0] ;  /* 0x00022c0000067ab9 */ /* 0x000fe20000000800 */
[----:B------:R-:W-:Y:S02]  /*15770*/  IADD3.X R3, RZ, ~R3, RZ, P0, !PT ;  /* 0x80000003ff037210 */ /* 0x000fe400007fe4ff */
[----:B------:R-:W-:-:S03]  /*15780*/  ISETP.NE.U32.AND P0, PT, RZ, UR8, PT ;  /* 0x00000008ff007c0c */ /* 0x000fc6000bf05070 */
[----:B------:R-:W-:Y:S01]  /*15790*/  IMAD R6, R3, UR4, RZ ;  /* 0x0000000403067c24 */ /* 0x000fe2000f8e02ff */
[----:B------:R-:W-:Y:S02]  /*157a0*/  MOV R3, R16 ;  /* 0x0000001000037202 */ /* 0x000fe40000000f00 */
[----:B------:R-:W-:Y:S01]  /*157b0*/  ISETP.NE.AND.EX P0, PT, RZ, UR9, PT, P0 ;  /* 0x00000009ff007c0c */ /* 0x000fe2000bf05300 */
[----:B------:R-:W-:Y:S01]  /*157c0*/  IMAD.WIDE.U32 R4, R7, UR4, R2 ;  /* 0x0000000407047c25 */ /* 0x000fe2000f8e0002 */
[----:B------:R-:W-:-:S03]  /*157d0*/  ULDC UR4, c[0x0][0x150] ;  /* 0x0000540000047ab9 */ /* 0x000fc60000000800 */
[----:B------:R-:W-:Y:S01]  /*157e0*/  FMUL R9, R9, UR4 ;  /* 0x0000000409097c20 */ /* 0x000fe20008400000 */
[----:B------:R-:W-:Y:S01]  /*157f0*/  IMAD R3, R7, UR5, R6 ;  /* 0x0000000507037c24 */ /* 0x000fe2000f8e0206 */
[----:B------:R-:W-:Y:S01]  /*15800*/  ULDC UR4, c[0x0][0x8c0] ;  /* 0x0002300000047ab9 */ /* 0x000fe20000000800 */
[----:B------:R-:W1:Y:S01]  /*15810*/  LDC R6, c[0x0][0x144] ;  /* 0x00005100ff067b82 */ /* 0x000e620000000800 */
[----:B------:R-:W-:Y:S02]  /*15820*/  ULDC UR5, c[0x0][0x154] ;  /* 0x0000550000057ab9 */ /* 0x000fe40000000800 */
[----:B------:R-:W-:Y:S01]  /*15830*/  IADD3 R5, R5, R3, RZ ;  /* 0x0000000305057210 */ /* 0x000fe20007ffe0ff */
[----:B------:R-:W4:Y:S03]  /*15840*/  F2I.U32.TRUNC.NTZ R9, R9 ;  /* 0x0000000900097305 */ /* 0x000f26000020f000 */
[----:B------:R-:W-:-:S02]  /*15850*/  SHF.R.U64 R3, R4, UR4, R5 ;  /* 0x0000000404037c19 */ /* 0x000fc40008001205 */
[----:B--2---:R-:W-:-:S05]  /*15860*/  I2FP.F32.U32 R4, R14 ;  /* 0x0000000e00047245 */ /* 0x004fca0000201000 */
[----:B------:R-:W-:Y:S01]  /*15870*/  FMUL R21, R4, UR5 ;  /* 0x0000000504157c20 */ /* 0x000fe20008400000 */
[----:B------:R-:W-:Y:S01]  /*15880*/  SHF.R.U32.HI R4, RZ, UR4, R5 ;  /* 0x00000004ff047c19 */ /* 0x000fe20008011605 */
[----:B------:R-:W-:-:S03]  /*15890*/  ULDC UR4, c[0x0][0x900] ;  /* 0x0002400000047ab9 */ /* 0x000fc60000000800 */
[--C-:B------:R-:W-:Y:S01]  /*158a0*/  SHF.R.U64 R20, R3, UR6, R4.reuse ;  /* 0x0000000603147c19 */ /* 0x100fe20008001204 */
[----:B------:R-:W2:Y:S01]  /*158b0*/  F2I.U32.TRUNC.NTZ R21, R21 ;  /* 0x0000001500157305 */ /* 0x000ea2000020f000 */
[----:B------:R-:W-:Y:S02]  /*158c0*/  SHF.R.U32.HI R5, RZ, UR6, R4 ;  /* 0x00000006ff057c19 */ /* 0x000fe40008011604 */
[----:B----4-:R-:W-:Y:S02]  /*158d0*/  IADD3 R4, -R9, RZ, RZ ;  /* 0x000000ff09047210 */ /* 0x010fe40007ffe1ff */
[--C-:B------:R-:W-:Y:S02]  /*158e0*/  SHF.R.U64 R9, R20, UR4, R5.reuse ;  /* 0x0000000414097c19 */ /* 0x100fe40008001205 */
[----:B------:R-:W-:Y:S01]  /*158f0*/  SHF.R.U32.HI R23, RZ, UR4, R5 ;  /* 0x00000004ff177c19 */ /* 0x000fe20008011605 */
[----:B-1----:R-:W-:Y:S01]  /*15900*/  IMAD R15, R6, R4, R15 ;  /* 0x00000004060f7224 */ /* 0x002fe200078e020f */
[----:B------:R-:W-:-:S02]  /*15910*/  MOV R4, R9 ;  /* 0x0000000900047202 */ /* 0x000fc40000000f00 */
[----:B------:R-:W-:Y:S01]  /*15920*/  MOV R5, R23 ;  /* 0x0000001700057202 */ /* 0x000fe20000000f00 */
[----:B--23--:R-:W-:Y:S06]  /*15930*/  @!P0 BRA `(.L_x_606) ;  /* 0x0000000000288947 */ /* 0x00cfec0003800000 */
[----:B------:R-:W-:Y:S02]  /*15940*/  ULDC UR4, c[0x0][0x8f4] ;  /* 0x00023d0000047ab9 */ /* 0x000fe40000000800 */
[----:B------:R-:W-:-:S04]  /*15950*/  IADD3 R5, P0, R9, UR4, RZ ;  /* 0x0000000409057c10 */ /* 0x000fc8000ff1e0ff */
[----:B------:R-:W-:-:S05]  /*15960*/  IADD3.X R23, RZ, R23, RZ, P0, !PT ;  /* 0x00000017ff177210 */ /* 0x000fca00007fe4ff */
[----:B------:R-:W-:-:S04]  /*15970*/  IMAD.WIDE.U32 R6, R23, UR8, RZ ;  /* 0x0000000817067c25 */ /* 0x000fc8000f8e00ff */
[----:B------:R-:W-:-:S04]  /*15980*/  IMAD.WIDE.U32 R6, P0, R5, UR9, R6 ;  /* 0x0000000905067c25 */ /* 0x000fc8000f800006 */
[----:B------:R-:W-:Y:S01]  /*15990*/  IMAD.WIDE.U32 R4, R5, UR8, RZ ;  /* 0x0000000805047c25 */ /* 0x000fe2000f8e00ff */
[----:B------:R-:W-:-:S04]  /*159a0*/  MOV R4, R7 ;  /* 0x0000000700047202 */ /* 0x000fc80000000f00 */
[----:B------:R-:W-:Y:S02]  /*159b0*/  IADD3 RZ, P1, R5, R6, RZ ;  /* 0x0000000605ff7210 */ /* 0x000fe40007f3e0ff */
[----:B------:R-:W-:-:S03]  /*159c0*/  IADD3.X R5, RZ, RZ, RZ, P0, !PT ;  /* 0x000000ffff057210 */ /* 0x000fc600007fe4ff */
[----:B------:R-:W-:-:S08]  /*159d0*/  IMAD.WIDE.U32.X R4, R23, UR9, R4, P1 ;  /* 0x0000000917047c25 */ /* 0x000fd000088e0404 */
.L_x_606:
[----:B------:R-:W-:Y:S01]  /*159e0*/  ISETP.NE.AND P0, PT, R18, 0x1, PT ;  /* 0x000000011200780c */ /* 0x000fe20003f05270 */
[----:B------:R-:W-:Y:S01]  /*159f0*/  ULDC UR4, c[0x0][0x8f0] ;  /* 0x00023c0000047ab9 */ /* 0x000fe20000000800 */
[----:B------:R-:W-:Y:S01]  /*15a00*/  IADD3 R21, -R21, RZ, RZ ;  /* 0x000000ff15157210 */ /* 0x000fe20007ffe1ff */
[----:B------:R-:W-:Y:S01]  /*15a10*/  ULDC UR5, c[0x0][0x8b8] ;  /* 0x00022e0000057ab9 */ /* 0x000fe20000000800 */
[----:B------:R-:W-:Y:S01]  /*15a20*/  SHF.R.U64 R5, R4, UR4, R5 ;  /* 0x0000000404057c19 */ /* 0x000fe20008001205 */
[----:B------:R-:W-:Y:S01]  /*15a30*/  ULDC UR4, c[0x0][0x8e0] ;  /* 0x0002380000047ab9 */ /* 0x000fe20000000800 */
[----:B------:R-:W-:Y:S02]  /*15a40*/  LOP3.LUT R20, R20, UR16, RZ, 0xc0, !PT ;  /* 0x0000001014147c12 */ /* 0x000fe4000f8ec0ff */
[----:B------:R-:W-:-:S03]  /*15a50*/  IADD3 R4, -R5, RZ, RZ ;  /* 0x000000ff05047210 */ /* 0x000fc60007ffe1ff */
[----:B------:R-:W-:Y:S02]  /*15a60*/  IMAD R20, R5, UR15, R20 ;  /* 0x0000000f05147c24 */ /* 0x000fe4000f8e0214 */
[----:B------:R-:W-:Y:S01]  /*15a70*/  @P0 IMAD R15, R19, R21, R14 ;  /* 0x00000015130f0224 */ /* 0x000fe200078e020e */
[----:B------:R-:W-:Y:S01]  /*15a80*/  LOP3.LUT R14, R3, UR14, RZ, 0xc0, !PT ;  /* 0x0000000e030e7c12 */ /* 0x000fe2000f8ec0ff */
[----:B------:R-:W-:Y:S01]  /*15a90*/  IMAD R9, R4, UR4, R9 ;  /* 0x0000000404097c24 */ /* 0x000fe2000f8e0209 */
[----:B------:R-:W-:Y:S01]  /*15aa0*/  ULDC UR4, c[0x0][0x8a8] ;  /* 0x00022a0000047ab9 */ /* 0x000fe20000000800 */
[----:B------:R-:W-:Y:S01]  /*15ab0*/  IMAD R15, R20, UR5, R15 ;  /* 0x00000005140f7c24 */ /* 0x000fe2000f8e020f */
[----:B------:R-:W-:Y:S01]  /*15ac0*/  MOV R4, 0x1 ;  /* 0x0000000100047802 */ /* 0x000fe20000000f00 */
[----:B------:R-:W-:Y:S01]  /*15ad0*/  IMAD R14, R9, UR4, R14 ;  /* 0x00000004090e7c24 */ /* 0x000fe2000f8e020e */
[----:B------:R-:W-:-:S04]  /*15ae0*/  MOV R3, R8 ;  /* 0x0000000800037202 */ /* 0x000fc80000000f00 */
[----:B------:R-:W-:Y:S02]  /*15af0*/  SEL R6, R14, R15, !P0 ;  /* 0x0000000f0e067207 */ /* 0x000fe40004000000 */
[----:B------:R-:W-:-:S07]  /*15b00*/  SEL R7, R15, R14, !P0 ;  /* 0x0000000e0f077207 */ /* 0x000fce0004000000 */
.L_x_604:
[----:B------:R-:W-:Y:S05]  /*15b10*/  BSYNC B1 ;  /* 0x0000000000017941 */ /* 0x000fea0003800000 */
.L_x_603:
[----:B------:R-:W-:-:S13]  /*15b20*/  LOP3.LUT P0, RZ, R4, 0xff, RZ, 0xc0, !PT ;  /* 0x000000ff04ff7812 */ /* 0x000fda000780c0ff */
[----:B------:R-:W-:Y:S05]  /*15b30*/  @P0 BRA `(.L_x_607) ;  /* 0xfffffff400380947 */ /* 0x000fea000383ffff */
[----:B------:R-:W-:Y:S05]  /*15b40*/  BSYNC B0 ;  /* 0x0000000000007941 */ /* 0x000fea0003800000 */
.L_x_596:
[----:B------:R-:W-:-:S03]  /*15b50*/  UMOV UR4, 0xffffffff ;  /* 0xffffffff00047882 */ /* 0x000fc60000000000 */
[----:B------:R-:W-:Y:S05]  /*15b60*/  BRA.DIV UR4, `(.L_x_608) ;  /* 0x0000000a04d07947 */ /* 0x000fea000b800000 */
[----:B------:R-:W-:-:S13]  /*15b70*/  ELECT P6, URZ, PT ;  /* 0x00000000003f782f */ /* 0x000fda00038c0000 */
.L_x_639:
[----:B------:R-:W-:Y:S05]  /*15b80*/  @!P6 BRA `(.L_x_14) ;  /* 0x0000000000a8e947 */ /* 0x000fea0003800000 */
[----:B------:R-:W-:-:S04]  /*15b90*/  ULOP3.LUT UR4, UR37, 0x2, URZ, 0xfc, !UPT ;  /* 0x0000000225047892 */ /* 0x000fc8000f8efc3f */
[----:B------:R-:W-:-:S06]  /*15ba0*/  UISETP.NE.AND UP0, UPT, UR4, 0x3, UPT ;  /* 0x000000030400788c */ /* 0x000fcc000bf05270 */
[----:B------:R-:W-:-:S13]  /*15bb0*/  PLOP3.LUT P0, PT, PT, PT, UP0, 0x80, 0x0 ;  /* 0x000000000000781c */ /* 0x000fda0003f0f008 */
[----:B------:R-:W-:Y:S05]  /*15bc0*/  @!P0 BRA `(.L_x_609) ;  /* 0x0000000000048947 */ /* 0x000fea0003800000 */
[----:B-1----:R-:W-:Y:S01]  /*15bd0*/  BPT.TRAP 0x1 ;  /* 0x000000040000795c */ /* 0x002fe20000300000 */
.L_x_609:
[----:B------:R-:W2:Y:S01]  /*15be0*/  S2R R3, SR_CgaCtaId ;  /* 0x0000000000037919 */ /* 0x000ea20000008800 */
[----:B------:R-:W-:Y:S02]  /*15bf0*/  MOV R0, 0x400 ;  /* 0x0000040000007802 */ /* 0x000fe40000000f00 */
[----:B------:R-:W-:Y:S02]  /*15c00*/  SHF.L.U32 R2, R13, 0x1f, RZ ;  /* 0x0000001f0d027819 */ /* 0x000fe400000006ff */
[----:B--2---:R-:W-:-:S04]  /*15c10*/  LEA R3, R3, R0, 0x18 ;  /* 0x0000000003037211 */ /* 0x004fc800078ec0ff */
[----:B------:R-:W-:-:S04]  /*15c20*/  IADD3 R3, R3, 0x20, RZ ;  /* 0x0000002003037810 */ /* 0x000fc80007ffe0ff */
[C---:B------:R-:W-:Y:S02]  /*15c30*/  LEA R5, R12.reuse, R3, 0x3 ;  /* 0x000000030c057211 */ /* 0x040fe400078e18ff */
[----:B------:R-:W-:Y:S02]  /*15c40*/  IADD3 R12, R12, 0x1, RZ ;  /* 0x000000010c0c7810 */ /* 0x000fe40007ffe0ff */
[----:B------:R-:W2:Y:S02]  /*15c50*/  SYNCS.PHASECHK.TRANS64.TRYWAIT P0, [R5+URZ], R2 ;  /* 0x00000002050075a7 */ /* 0x000ea4000800017f */
[----:B------:R-:W-:-:S04]  /*15c60*/  ISETP.NE.AND P1, PT, R12, 0x4, PT ;  /* 0x000000040c00780c */ /* 0x000fc80003f25270 */
[----:B------:R-:W-:Y:S02]  /*15c70*/  SEL R0, RZ, 0x1, P1 ;  /* 0x00000001ff007807 */ /* 0x000fe40000800000 */
[----:B------:R-:W-:Y:S02]  /*15c80*/  SEL R12, R12, RZ, P1 ;  /* 0x000000ff0c0c7207 */ /* 0x000fe40000800000 */
[----:B------:R-:W-:Y:S02]  /*15c90*/  LOP3.LUT R13, R13, R0, RZ, 0x3c, !PT ;  /* 0x000000000d0d7212 */ /* 0x000fe400078e3cff */
[----:B------:R-:W-:Y:S02]  /*15ca0*/  LEA R7, R12, R3, 0x3 ;  /* 0x000000030c077211 */ /* 0x000fe400078e18ff */
[----:B------:R-:W-:Y:S01]  /*15cb0*/  SHF.L.U32 R4, R13, 0x1f, RZ ;  /* 0x0000001f0d047819 */ /* 0x000fe200000006ff */
[----:B--2---:R-:W-:Y:S06]  /*15cc0*/  @!P0 BRA `(.L_x_610) ;  /* 0x0000000800988947 */ /* 0x004fec0003800000 */
.L_x_640:
[----:B------:R-:W3:Y:S01]  /*15cd0*/  SYNCS.PHASECHK.TRANS64.TRYWAIT P0, [R7+URZ], R4 ;  /* 0x00000004070075a7 */ /* 0x000ee2000800017f */
[----:B------:R-:W-:-:S04]  /*15ce0*/  IADD3 R0, R12, 0x1, RZ ;  /* 0x000000010c007810 */ /* 0x000fc80007ffe0ff */
[----:B------:R-:W-:-:S04]  /*15cf0*/  ISETP.NE.AND P1, PT, R0, 0x4, PT ;  /* 0x000000040000780c */ /* 0x000fc80003f25270 */
[----:B--2---:R-:W-:Y:S02]  /*15d00*/  SEL R2, RZ, 0x1, P1 ;  /* 0x00000001ff027807 */ /* 0x004fe40000800000 */
[----:B------:R-:W-:Y:S02]  /*15d10*/  SEL R0, R0, RZ, P1 ;  /* 0x000000ff00007207 */ /* 0x000fe40000800000 */
[----:B------:R-:W-:Y:S02]  /*15d20*/  LOP3.LUT R13, R13, R2, RZ, 0x3c, !PT ;  /* 0x000000020d0d7212 */ /* 0x000fe400078e3cff */
[----:B------:R-:W-:Y:S02]  /*15d30*/  LEA R6, R0, R3, 0x3 ;  /* 0x0000000300067211 */ /* 0x000fe400078e18ff */
[----:B------:R-:W-:Y:S01]  /*15d40*/  SHF.L.U32 R5, R13, 0x1f, RZ ;  /* 0x0000001f0d057819 */ /* 0x000fe200000006ff */
[----:B---3--:R-:W-:Y:S06]  /*15d50*/  @!P0 BRA `(.L_x_611) ;  /* 0x0000000800888947 */ /* 0x008fec0003800000 */
.L_x_641:
[----:B------:R-:W3:Y:S01]  /*15d60*/  SYNCS.PHASECHK.TRANS64.TRYWAIT P0, [R6+URZ], R5 ;  /* 0x00000005060075a7 */ /* 0x000ee2000800017f */
[----:B------:R-:W-:-:S04]  /*15d70*/  IADD3 R0, R0, 0x1, RZ ;  /* 0x0000000100007810 */ /* 0x000fc80007ffe0ff */
[----:B------:R-:W-:-:S04]  /*15d80*/  ISETP.NE.AND P1, PT, R0, 0x4, PT ;  /* 0x000000040000780c */ /* 0x000fc80003f25270 */
[----:B------:R-:W-:Y:S02]  /*15d90*/  SEL R2, RZ, 0x1, P1 ;  /* 0x00000001ff027807 */ /* 0x000fe40000800000 */
[----:B------:R-:W-:Y:S02]  /*15da0*/  SEL R0, R0, RZ, P1 ;  /* 0x000000ff00007207 */ /* 0x000fe40000800000 */
[----:B------:R-:W-:Y:S01]  /*15db0*/  LOP3.LUT R2, R13, R2, RZ, 0x3c, !PT ;  /* 0x000000020d027212 */ /* 0x000fe200078e3cff */
[----:B---3--:R-:W-:Y:S06]  /*15dc0*/  @!P0 BRA `(.L_x_612) ;  /* 0x0000000800808947 */ /* 0x008fec0003800000 */
.L_x_642:
[----:B------:R-:W-:Y:S02]  /*15dd0*/  LEA R3, R0, R3, 0x3 ;  /* 0x0000000300037211 */ /* 0x000fe400078e18ff */
[----:B------:R-:W-:-:S07]  /*15de0*/  SHF.L.U32 R0, R2, 0x1f, RZ ;  /* 0x0000001f02007819 */ /* 0x000fce00000006ff */
.L_x_613:
[----:B----4-:R4:W1:Y:S02]  /*15df0*/  SYNCS.PHASECHK.TRANS64.TRYWAIT P0, [R3+URZ], R0 ;  /* 0x00000000030075a7 */ /* 0x010864000800017f */
[----:B-1----:R-:W-:Y:S05]  /*15e00*/  @!P0 NANOSLEEP.SYNCS 0x989680 ;  /* 0x009896800000895d */ /* 0x002fea0003900000 */
[----:B------:R-:W1:Y:S02]  /*15e10*/  @!P0 SYNCS.PHASECHK.TRANS64 P0, [R3+URZ], R0 ;  /* 0x00000000030085a7 */ /* 0x000e64000800007f */
[----:B-1----:R-:W-:Y:S05]  /*15e20*/  @!P0 BRA `(.L_x_613) ;  /* 0xfffffffc00f08947 */ /* 0x002fea000383ffff */
.L_x_14:
[----:B-1----:R-:W-:Y:S05]  /*15e30*/  BSYNC B6 ;  /* 0x0000000000067941 */ /* 0x002fea0003800000 */
.L_x_12:
[----:B------:R-:W-:Y:S05]  /*15e40*/  EXIT ;  /* 0x000000000000794d */ /* 0x000fea0003800000 */
.L_x_27:
[----:B----4-:R4:W1:Y:S02]  /*15e50*/  SYNCS.PHASECHK.TRANS64.TRYWAIT P1, [R3+URZ], R0 ;  /* 0x00000000030075a7 */ /* 0x010864000802017f */
[----:B-1----:R-:W-:Y:S05]  /*15e60*/  @!P1 NANOSLEEP.SYNCS 0x989680 ;  /* 0x009896800000995d */ /* 0x002fea0003900000 */
[----:B------:R-:W1:Y:S02]  /*15e70*/  @!P1 SYNCS.PHASECHK.TRANS64 P1, [R3+URZ], R0 ;  /* 0x00000000030095a7 */ /* 0x000e64000802007f */
[----:B-1----:R-:W-:Y:S05]  /*15e80*/  @!P1 BRA `(.L_x_27) ;  /* 0xfffffffc00f09947 */ /* 0x002fea000383ffff */
[----:B------:R-:W-:Y:S05]  /*15e90*/  BRA `(.L_x_26) ;  /* 0xfffffebc00087947 */ /* 0x000fea000383ffff */
.L_x_32:
[----:B---3--:R-:W-:-:S04]  /*15ea0*/  MOV R5, UR4 ;  /* 0x0000000400057c02 */ /* 0x008fc80008000f00 */
[----:B------:R3:W4:Y:S03]  /*15eb0*/  SYNCS.PHASECHK.TRANS64.TRYWAIT P1, [R5+URZ], R4 ;  /* 0x00000004050075a7 */ /* 0x000726000802017f */
[----:B----4-:R-:W-:Y:S05]  /*15ec0*/  @!P1 NANOSLEEP.SYNCS 0x989680 ;  /* 0x009896800000995d */ /* 0x010fea0003900000 */
[----:B------:R-:W4:Y:S02]  /*15ed0*/  @!P1 SYNCS.PHASECHK.TRANS64 P1, [R5+URZ], R4 ;  /* 0x00000004050095a7 */ /* 0x000f24000802007f */
[----:B----4-:R-:W-:Y:S05]  /*15ee0*/  @!P1 BRA `(.L_x_32) ;  /* 0xfffffffc00ec9947 */ /* 0x010fea000383ffff */
[----:B------:R-:W-:Y:S05]  /*15ef0*/  BRA `(.L_x_31) ;  /* 0xfffffebc00e87947 */ /* 0x000fea000383ffff */
.L_x_53:
[----:B-1----:R-:W-:-:S04]  /*15f00*/  MOV R3, UR53 ;  /* 0x0000003500037c02 */ /* 0x002fc80008000f00 */
[----:B------:R1:W2:Y:S03]  /*15f10*/  SYNCS.PHASECHK.TRANS64.TRYWAIT P2, [R3+URZ+0x40], R0 ;  /* 0x00004000030075a7 */ /* 0x0002a6000804017f */
[----:B--2---:R-:W-:Y:S05]  /*15f20*/  @!P2 NANOSLEEP.SYNCS 0x989680 ;  /* 0x009896800000a95d */ /* 0x004fea0003900000 */
[----:B------:R-:W2:Y:S02]  /*15f30*/  @!P2 SYNCS.PHASECHK.TRANS64 P2, [R3+URZ+0x40], R0 ;  /* 0x000040000300a5a7 */ /* 0x000ea4000804007f */
[----:B--2---:R-:W-:Y:S05]  /*15f40*/  @!P2 BRA `(.L_x_53) ;  /* 0xfffffffc00eca947 */ /* 0x004fea000383ffff */
[----:B------:R-:W-:Y:S05]  /*15f50*/  BRA `(.L_x_614) ;  /* 0xfffffec800cc7947 */ /* 0x000fea000383ffff */
.L_x_112:
[----:B-1----:R1:W2:Y:S02]  /*15f60*/  SYNCS.PHASECHK.TRANS64.TRYWAIT P2, [R19+URZ+0x40], R20 ;  /* 0x00004014130075a7 */ /* 0x0022a4000804017f */
[----:B--2---:R-:W-:Y:S05]  /*15f70*/  @!P2 NANOSLEEP.SYNCS 0x989680 ;  /* 0x009896800000a95d */ /* 0x004fea0003900000 */
[----:B------:R-:W2:Y:S02]  /*15f80*/  @!P2 SYNCS.PHASECHK.TRANS64 P2, [R19+URZ+0x40], R20 ;  /* 0x000040141300a5a7 */ /* 0x000ea4000804007f */
[----:B--2---:R-:W-:Y:S05]  /*15f90*/  @!P2 BRA `(.L_x_112) ;  /* 0xfffffffc00f0a947 */ /* 0x004fea000383ffff */
[----:B------:R-:W-:Y:S05]  /*15fa0*/  BRA `(.L_x_615) ;  /* 0xfffffeec00007947 */ /* 0x000fea000383ffff */
.L_x_170:
[----:B-1----:R1:W2:Y:S02]  /*15fb0*/  SYNCS.PHASECHK.TRANS64.TRYWAIT P2, [R0+URZ+0x40], R3 ;  /* 0x00004003000075a7 */ /* 0x0022a4000804017f */
[----:B--2---:R-:W-:Y:S05]  /*15fc0*/  @!P2 NANOSLEEP.SYNCS 0x989680 ;  /* 0x009896800000a95d */ /* 0x004fea0003900000 */
[----:B------:R-:W2:Y:S02]  /*15fd0*/  @!P2 SYNCS.PHASECHK.TRANS64 P2, [R0+URZ+0x40], R3 ;  /* 0x000040030000a5a7 */ /* 0x000ea4000804007f */
[----:B--2---:R-:W-:Y:S05]  /*15fe0*/  @!P2 BRA `(.L_x_170) ;  /* 0xfffffffc00f0a947 */ /* 0x004fea000383ffff */
[----:B------:R-:W-:Y:S05]  /*15ff0*/  BRA `(.L_x_616) ;  /* 0xffffff0800c07947 */ /* 0x000fea000383ffff */
.L_x_228:
[----:B-1----:R1:W2:Y:S02]  /*16000*/  SYNCS.PHASECHK.TRANS64.TRYWAIT P2, [R3+URZ+0x40], R0 ;  /* 0x00004000030075a7 */ /* 0x0022a4000804017f */
[----:B--2---:R-:W-:Y:S05]  /*16010*/  @!P2 NANOSLEEP.SYNCS 0x989680 ;  /* 0x009896800000a95d */ /* 0x004fea0003900000 */
[----:B------:R-:W2:Y:S02]  /*16020*/  @!P2 SYNCS.PHASECHK.TRANS64 P2, [R3+URZ+0x40], R0 ;  /* 0x000040000300a5a7 */ /* 0x000ea4000804007f */
[----:B--2---:R-:W-:Y:S05]  /*16030*/  @!P2 BRA `(.L_x_228) ;  /* 0xfffffffc00f0a947 */ /* 0x004fea000383ffff */
[----:B------:R-:W-:Y:S05]  /*16040*/  BRA `(.L_x_617) ;  /* 0xffffff2800887947 */ /* 0x000fea000383ffff */
.L_x_286:
[----:B-1----:R1:W2:Y:S02]  /*16050*/  SYNCS.PHASECHK.TRANS64.TRYWAIT P2, [R0+URZ+0x40], R3 ;  /* 0x00004003000075a7 */ /* 0x0022a4000804017f */
[----:B--2---:R-:W-:Y:S05]  /*16060*/  @!P2 NANOSLEEP.SYNCS 0x989680 ;  /* 0x009896800000a95d */ /* 0x004fea0003900000 */
[----:B------:R-:W2:Y:S02]  /*16070*/  @!P2 SYNCS.PHASECHK.TRANS64 P2, [R0+URZ+0x40], R3 ;  /* 0x000040030000a5a7 */ /* 0x000ea4000804007f */
[----:B--2---:R-:W-:Y:S05]  /*16080*/  @!P2 BRA `(.L_x_286) ;  /* 0xfffffffc00f0a947 */ /* 0x004fea000383ffff */
[----:B------:R-:W-:Y:S05]  /*16090*/  BRA `(.L_x_618) ;  /* 0xffffff4800547947 */ /* 0x000fea000383ffff */
.L_x_344:
[----:B-1----:R1:W2:Y:S02]  /*160a0*/  SYNCS.PHASECHK.TRANS64.TRYWAIT P2, [R0+URZ+0x40], R3 ;  /* 0x00004003000075a7 */ /* 0x0022a4000804017f */
[----:B--2---:R-:W-:Y:S05]  /*160b0*/  @!P2 NANOSLEEP.SYNCS 0x989680 ;  /* 0x009896800000a95d */ /* 0x004fea0003900000 */
[----:B------:R-:W2:Y:S02]  /*160c0*/  @!P2 SYNCS.PHASECHK.TRANS64 P2, [R0+URZ+0x40], R3 ;  /* 0x000040030000a5a7 */ /* 0x000ea4000804007f */
[----:B--2---:R-:W-:Y:S05]  /*160d0*/  @!P2 BRA `(.L_x_344) ;  /* 0xfffffffc00f0a947 */ /* 0x004fea000383ffff */
[----:B------:R-:W-:Y:S05]  /*160e0*/  BRA `(.L_x_619) ;  /* 0xffffff6800147947 */ /* 0x000fea000383ffff */
.L_x_402:
[----:B-1----:R1:W2:Y:S02]  /*160f0*/  SYNCS.PHASECHK.TRANS64.TRYWAIT P2, [R0+URZ+0x40], R3 ;  /* 0x00004003000075a7 */ /* 0x0022a4000804017f */
[----:B--2---:R-:W-:Y:S05]  /*16100*/  @!P2 NANOSLEEP.SYNCS 0x989680 ;  /* 0x009896800000a95d */ /* 0x004fea0003900000 */
[----:B------:R-:W2:Y:S02]  /*16110*/  @!P2 SYNCS.PHASECHK.TRANS64 P2, [R0+URZ+0x40], R3 ;  /* 0x000040030000a5a7 */ /* 0x000ea4000804007f */
[----:B--2---:R-:W-:Y:S05]  /*16120*/  @!P2 BRA `(.L_x_402) ;  /* 0xfffffffc00f0a947 */ /* 0x004fea000383ffff */
[----:B------:R-:W-:Y:S05]  /*16130*/  BRA `(.L_x_620) ;  /* 0xffffff8400d47947 */ /* 0x000fea000383ffff */
.L_x_460:
[----:B--2---:R2:W3:Y:S02]  /*16140*/  SYNCS.PHASECHK.TRANS64.TRYWAIT P2, [R20+URZ+0x40], R19 ;  /* 0x00004013140075a7 */ /* 0x0044e4000804017f */
[----:B---3--:R-:W-:Y:S05]  /*16150*/  @!P2 NANOSLEEP.SYNCS 0x989680 ;  /* 0x009896800000a95d */ /* 0x008fea0003900000 */
[----:B------:R-:W3:Y:S02]  /*16160*/  @!P2 SYNCS.PHASECHK.TRANS64 P2, [R20+URZ+0x40], R19 ;  /* 0x000040131400a5a7 */ /* 0x000ee4000804007f */
[----:B---3--:R-:W-:Y:S05]  /*16170*/  @!P2 BRA `(.L_x_460) ;  /* 0xfffffffc00f0a947 */ /* 0x008fea000383ffff */
[----:B------:R-:W-:Y:S05]  /*16180*/  BRA `(.L_x_621) ;  /* 0xffffffa400947947 */ /* 0x000fea000383ffff */
.L_x_528:
[----:B-1----:R-:W-:-:S04]  /*16190*/  MOV R5, UR4 ;  /* 0x0000000400057c02 */ /* 0x002fc80008000f00 */
[----:B------:R1:W2:Y:S03]  /*161a0*/  SYNCS.PHASECHK.TRANS64.TRYWAIT P0, [R5+URZ+0x88], R0 ;  /* 0x00008800050075a7 */ /* 0x0002a6000800017f */
[----:B--2---:R-:W-:Y:S05]  /*161b0*/  @!P0 NANOSLEEP.SYNCS 0x989680 ;  /* 0x009896800000895d */ /* 0x004fea0003900000 */
[----:B------:R-:W2:Y:S02]  /*161c0*/  @!P0 SYNCS.PHASECHK.TRANS64 P0, [R5+URZ+0x88], R0 ;  /* 0x00008800050085a7 */ /* 0x000ea4000800007f */
[----:B--2---:R-:W-:Y:S05]  /*161d0*/  @!P0 BRA `(.L_x_528) ;  /* 0xfffffffc00ec8947 */ /* 0x004fea000383ffff */
[----:B------:R-:W-:Y:S05]  /*161e0*/  BRA `(.L_x_527) ;  /* 0xffffffd400187947 */ /* 0x000fea000383ffff */
.L_x_537:
[----:B-1----:R-:W-:-:S04]  /*161f0*/  MOV R5, UR21 ;  /* 0x0000001500057c02 */ /* 0x002fc80008000f00 */
[----:B------:R1:W2:Y:S03]  /*16200*/  SYNCS.PHASECHK.TRANS64.TRYWAIT P2, [R5+URZ+0x60], R4 ;  /* 0x00006004050075a7 */ /* 0x0002a6000804017f */
[----:B--2---:R-:W-:Y:S05]  /*16210*/  @!P2 NANOSLEEP.SYNCS 0x989680 ;  /* 0x009896800000a95d */ /* 0x004fea0003900000 */
[----:B------:R-:W2:Y:S02]  /*16220*/  @!P2 SYNCS.PHASECHK.TRANS64 P2, [R5+URZ+0x60], R4 ;  /* 0x000060040500a5a7 */ /* 0x000ea4000804007f */
[----:B--2---:R-:W-:Y:S05]  /*16230*/  @!P2 BRA `(.L_x_537) ;  /* 0xfffffffc00eca947 */ /* 0x004fea000383ffff */
[----:B------:R-:W-:Y:S05]  /*16240*/  BRA `(.L_x_622) ;  /* 0xffffffd800107947 */ /* 0x000fea000383ffff */
.L_x_543:
[----:B-12---:R-:W-:-:S04]  /*16250*/  MOV R5, UR21 ;  /* 0x0000001500057c02 */ /* 0x006fc80008000f00 */
[----:B------:R1:W2:Y:S03]  /*16260*/  SYNCS.PHASECHK.TRANS64.TRYWAIT P2, [R5+URZ+0x68], R4 ;  /* 0x00006804050075a7 */ /* 0x0002a6000804017f */
[----:B--2---:R-:W-:Y:S05]  /*16270*/  @!P2 NANOSLEEP.SYNCS 0x989680 ;  /* 0x009896800000a95d */ /* 0x004fea0003900000 */
[----:B------:R-:W2:Y:S02]  /*16280*/  @!P2 SYNCS.PHASECHK.TRANS64 P2, [R5+URZ+0x68], R4 ;  /* 0x000068040500a5a7 */ /* 0x000ea4000804007f */
[----:B--2---:R-:W-:Y:S05]  /*16290*/  @!P2 BRA `(.L_x_543) ;  /* 0xfffffffc00eca947 */ /* 0x004fea000383ffff */
[----:B------:R-:W-:Y:S05]  /*162a0*/  BRA `(.L_x_623) ;  /* 0xffffffd800587947 */ /* 0x000fea000383ffff */
.L_x_549:
[----:B-123--:R-:W-:-:S04]  /*162b0*/  MOV R5, UR21 ;  /* 0x0000001500057c02 */ /* 0x00efc80008000f00 */
[----:B------:R1:W2:Y:S03]  /*162c0*/  SYNCS.PHASECHK.TRANS64.TRYWAIT P2, [R5+URZ+0x70], R4 ;  /* 0x00007004050075a7 */ /* 0x0002a6000804017f */
[----:B--2---:R-:W-:Y:S05]  /*162d0*/  @!P2 NANOSLEEP.SYNCS 0x989680 ;  /* 0x009896800000a95d */ /* 0x004fea0003900000 */
[----:B------:R-:W2:Y:S02]  /*162e0*/  @!P2 SYNCS.PHASECHK.TRANS64 P2, [R5+URZ+0x70], R4 ;  /* 0x000070040500a5a7 */ /* 0x000ea4000804007f */
[----:B--2---:R-:W-:Y:S05]  /*162f0*/  @!P2 BRA `(.L_x_549) ;  /* 0xfffffffc00eca947 */ /* 0x004fea000383ffff */
[----:B------:R-:W-:Y:S05]  /*16300*/  BRA `(.L_x_624) ;  /* 0xffffffd800a87947 */ /* 0x000fea000383ffff */
.L_x_555:
[----:B-1234-:R-:W-:-:S04]  /*16310*/  MOV R5, UR21 ;  /* 0x0000001500057c02 */ /* 0x01efc80008000f00 */
[----:B------:R1:W2:Y:S03]  /*16320*/  SYNCS.PHASECHK.TRANS64.TRYWAIT P2, [R5+URZ+0x78], R4 ;  /* 0x00007804050075a7 */ /* 0x0002a6000804017f */
[----:B--2---:R-:W-:Y:S05]  /*16330*/  @!P2 NANOSLEEP.SYNCS 0x989680 ;  /* 0x009896800000a95d */ /* 0x004fea0003900000 */
[----:B------:R-:W2:Y:S02]  /*16340*/  @!P2 SYNCS.PHASECHK.TRANS64 P2, [R5+URZ+0x78], R4 ;  /* 0x000078040500a5a7 */ /* 0x000ea4000804007f */
[----:B--2---:R-:W-:Y:S05]  /*16350*/  @!P2 BRA `(.L_x_555) ;  /* 0xfffffffc00eca947 */ /* 0x004fea000383ffff */
[----:B------:R-:W-:Y:S05]  /*16360*/  BRA `(.L_x_625) ;  /* 0xffffffd800f87947 */ /* 0x000fea000383ffff */
.L_x_561:
[----:B-1234-:R-:W-:-:S04]  /*16370*/  MOV R5, UR21 ;  /* 0x0000001500057c02 */ /* 0x01efc80008000f00 */
[----:B------:R1:W2:Y:S03]  /*16380*/  SYNCS.PHASECHK.TRANS64.TRYWAIT P2, [R5+URZ+0x60], R4 ;  /* 0x00006004050075a7 */ /* 0x0002a6000804017f */
[----:B--2---:R-:W-:Y:S05]  /*16390*/  @!P2 NANOSLEEP.SYNCS 0x989680 ;  /* 0x009896800000a95d */ /* 0x004fea0003900000 */
[----:B------:R-:W2:Y:S02]  /*163a0*/  @!P2 SYNCS.PHASECHK.TRANS64 P2, [R5+URZ+0x60], R4 ;  /* 0x000060040500a5a7 */ /* 0x000ea4000804007f */
[----:B--2---:R-:W-:Y:S05]  /*163b0*/  @!P2 BRA `(.L_x_561) ;  /* 0xfffffffc00eca947 */ /* 0x004fea000383ffff */
[----:B------:R-:W-:Y:S05]  /*163c0*/  BRA `(.L_x_626) ;  /* 0xffffffdc004c7947 */ /* 0x000fea000383ffff */
.L_x_567:
[----:B-1234-:R-:W-:-:S04]  /*163d0*/  MOV R5, UR21 ;  /* 0x0000001500057c02 */ /* 0x01efc80008000f00 */
[----:B------:R1:W2:Y:S03]  /*163e0*/  SYNCS.PHASECHK.TRANS64.TRYWAIT P2, [R5+URZ+0x68], R4 ;  /* 0x00006804050075a7 */ /* 0x0002a6000804017f */
[----:B--2---:R-:W-:Y:S05]  /*163f0*/  @!P2 NANOSLEEP.SYNCS 0x989680 ;  /* 0x009896800000a95d */ /* 0x004fea0003900000 */
[----:B------:R-:W2:Y:S02]  /*16400*/  @!P2 SYNCS.PHASECHK.TRANS64 P2, [R5+URZ+0x68], R4 ;  /* 0x000068040500a5a7 */ /* 0x000ea4000804007f */
[----:B--2---:R-:W-:Y:S05]  /*16410*/  @!P2 BRA `(.L_x_567) ;  /* 0xfffffffc00eca947 */ /* 0x004fea000383ffff */
[----:B------:R-:W-:Y:S05]  /*16420*/  BRA `(.L_x_627) ;  /* 0xffffffdc00907947 */ /* 0x000fea000383ffff */
.L_x_573:
[----:B-1234-:R-:W-:-:S04]  /*16430*/  MOV R5, UR21 ;  /* 0x0000001500057c02 */ /* 0x01efc80008000f00 */
[----:B------:R1:W2:Y:S03]  /*16440*/  SYNCS.PHASECHK.TRANS64.TRYWAIT P2, [R5+URZ+0x70], R4 ;  /* 0x00007004050075a7 */ /* 0x0002a6000804017f */
[----:B--2---:R-:W-:Y:S05]  /*16450*/  @!P2 NANOSLEEP.SYNCS 0x989680 ;  /* 0x009896800000a95d */ /* 0x004fea0003900000 */
[----:B------:R-:W2:Y:S02]  /*16460*/  @!P2 SYNCS.PHASECHK.TRANS64 P2, [R5+URZ+0x70], R4 ;  /* 0x000070040500a5a7 */ /* 0x000ea4000804007f */
[----:B--2---:R-:W-:Y:S05]  /*16470*/  @!P2 BRA `(.L_x_573) ;  /* 0xfffffffc00eca947 */ /* 0x004fea000383ffff */
[----:B------:R-:W-:Y:S05]  /*16480*/  BRA `(.L_x_628) ;  /* 0xffffffdc00d47947 */ /* 0x000fea000383ffff */
.L_x_579:
[----:B-1234-:R-:W-:-:S04]  /*16490*/  MOV R5, UR21 ;  /* 0x0000001500057c02 */ /* 0x01efc80008000f00 */
[----:B------:R1:W2:Y:S03]  /*164a0*/  SYNCS.PHASECHK.TRANS64.TRYWAIT P2, [R5+URZ+0x78], R4 ;  /* 0x00007804050075a7 */ /* 0x0002a6000804017f */
[----:B--2---:R-:W-:Y:S05]  /*164b0*/  @!P2 NANOSLEEP.SYNCS 0x989680 ;  /* 0x009896800000a95d */ /* 0x004fea0003900000 */
[----:B------:R-:W2:Y:S02]  /*164c0*/  @!P2 SYNCS.PHASECHK.TRANS64 P2, [R5+URZ+0x78], R4 ;  /* 0x000078040500a5a7 */ /* 0x000ea4000804007f */
[----:B--2---:R-:W-:Y:S05]  /*164d0*/  @!P2 BRA `(.L_x_579) ;  /* 0xfffffffc00eca947 */ /* 0x004fea000383ffff */
[----:B------:R-:W-:Y:S05]  /*164e0*/  BRA `(.L_x_629) ;  /* 0xffffffe000187947 */ /* 0x000fea000383ffff */
.L_x_589:
[----:B------:R1:W1:Y:S02]  /*164f0*/  SYNCS.PHASECHK.TRANS64.TRYWAIT P0, [R0+URZ+0x60], R3 ;  /* 0x00006003000075a7 */ /* 0x000264000800017f */
[----:B-1----:R-:W-:Y:S05]  /*16500*/  @!P0 NANOSLEEP.SYNCS 0x989680 ;  /* 0x009896800000895d */ /* 0x002fea0003900000 */
[----:B------:R-:W1:Y:S02]  /*16510*/  @!P0 SYNCS.PHASECHK.TRANS64 P0, [R0+URZ+0x60], R3 ;  /* 0x00006003000085a7 */ /* 0x000e64000800007f */
[----:B-1----:R-:W-:Y:S05]  /*16520*/  @!P0 BRA `(.L_x_589) ;  /* 0xfffffffc00f08947 */ /* 0x002fea000383ffff */
[----:B------:R-:W-:Y:S05]  /*16530*/  BRA `(.L_x_630) ;  /* 0xffffffe800087947 */ /* 0x000fea000383ffff */
.L_x_591:
[----:B------:R1:W1:Y:S02]  /*16540*/  SYNCS.PHASECHK.TRANS64.TRYWAIT P0, [R0+URZ+0x68], R3 ;  /* 0x00006803000075a7 */ /* 0x000264000800017f */
[----:B-1----:R-:W-:Y:S05]  /*16550*/  @!P0 NANOSLEEP.SYNCS 0x989680 ;  /* 0x009896800000895d */ /* 0x002fea0003900000 */
[----:B------:R-:W1:Y:S02]  /*16560*/  @!P0 SYNCS.PHASECHK.TRANS64 P0, [R0+URZ+0x68], R3 ;  /* 0x00006803000085a7 */ /* 0x000e64000800007f */
[----:B-1----:R-:W-:Y:S05]  /*16570*/  @!P0 BRA `(.L_x_591) ;  /* 0xfffffffc00f08947 */ /* 0x002fea000383ffff */
[----:B------:R-:W-:Y:S05]  /*16580*/  BRA `(.L_x_631) ;  /* 0xffffffe800047947 */ /* 0x000fea000383ffff */
.L_x_593:
[----:B------:R1:W1:Y:S02]  /*16590*/  SYNCS.PHASECHK.TRANS64.TRYWAIT P0, [R0+URZ+0x70], R3 ;  /* 0x00007003000075a7 */ /* 0x000264000800017f */
[----:B-1----:R-:W-:Y:S05]  /*165a0*/  @!P0 NANOSLEEP.SYNCS 0x989680 ;  /* 0x009896800000895d */ /* 0x002fea0003900000 */
[----:B------:R-:W1:Y:S02]  /*165b0*/  @!P0 SYNCS.PHASECHK.TRANS64 P0, [R0+URZ+0x70], R3 ;  /* 0x00007003000085a7 */ /* 0x000e64000800007f */
[----:B-1----:R-:W-:Y:S05]  /*165c0*/  @!P0 BRA `(.L_x_593) ;  /* 0xfffffffc00f08947 */ /* 0x002fea000383ffff */
[----:B------:R-:W-:Y:S05]  /*165d0*/  BRA `(.L_x_632) ;  /* 0xffffffe800007947 */ /* 0x000fea000383ffff */
.L_x_597:
[----:B------:R-:W-:Y:S01]  /*165e0*/  BSSY B1, `(.L_x_633) ;  /* 0x0000006000017945 */ /* 0x000fe20003800000 */
[----:B------:R-:W-:-:S07]  /*165f0*/  MOV R15, 0xffffffff ;  /* 0xffffffff000f7802 */ /* 0x000fce0000000f00 */
[----:B------:R-:W-:Y:S05]  /*16600*/  WARPSYNC.COLLECTIVE R15, `(.L_x_634) ;  /* 0x000000000f0c7348 */ /* 0x000fea0003c00000 */
[----:B------:R-:W-:Y:S02]  /*16610*/  ELECT P6, UR62, PT ;  /* 0x00000000003e782f */ /* 0x000fe400038c0000 */
[----:B------:R-:W-:Y:S01]  /*16620*/  MOV R14, UR62 ;  /* 0x0000003e000e7c02 */ /* 0x000fe20008000f00 */
[----:B------:R-:W-:Y:S10]  /*16630*/  ENDCOLLECTIVE ;  /* 0x000000000000791b */ /* 0x000ff40003800000 */
.L_x_634:
[----:B------:R-:W-:Y:S05]  /*16640*/  BSYNC B1 ;  /* 0x0000000000017941 */ /* 0x000fea0003800000 */
.L_x_633:
[----:B------:R-:W-:Y:S05]  /*16650*/  BRA `(.L_x_635) ;  /* 0xffffffe8007c7947 */ /* 0x000fea000383ffff */
.L_x_600:
[----:B--2---:R2:W3:Y:S02]  /*16660*/  SYNCS.PHASECHK.TRANS64.TRYWAIT P0, [R20+URZ+0x20], R7 ;  /* 0x00002007140075a7 */ /* 0x0044e4000800017f */
[----:B---3--:R-:W-:Y:S05]  /*16670*/  @!P0 NANOSLEEP.SYNCS 0x989680 ;  /* 0x009896800000895d */ /* 0x008fea0003900000 */
[----:B------:R-:W3:Y:S02]  /*16680*/  @!P0 SYNCS.PHASECHK.TRANS64 P0, [R20+URZ+0x20], R7 ;  /* 0x00002007140085a7 */ /* 0x000ee4000800007f */
[----:B---3--:R-:W-:Y:S05]  /*16690*/  @!P0 BRA `(.L_x_600) ;  /* 0xfffffffc00f08947 */ /* 0x008fea000383ffff */
[----:B------:R-:W-:Y:S05]  /*166a0*/  BRA `(.L_x_636) ;  /* 0xffffffe800b47947 */ /* 0x000fea000383ffff */
.L_x_608:
[----:B------:R-:W-:Y:S01]  /*166b0*/  BSSY B0, `(.L_x_637) ;  /* 0x0000006000007945 */ /* 0x000fe20003800000 */
[----:B------:R-:W-:-:S07]  /*166c0*/  MOV R15, 0xffffffff ;  /* 0xffffffff000f7802 */ /* 0x000fce0000000f00 */
[----:B-1----:R-:W-:Y:S05]  /*166d0*/  WARPSYNC.COLLECTIVE R15, `(.L_x_638) ;  /* 0x000000000f0c7348 */ /* 0x002fea0003c00000 */
[----:B------:R-:W-:Y:S02]  /*166e0*/  ELECT P6, UR62, PT ;  /* 0x00000000003e782f */ /* 0x000fe400038c0000 */
[----:B------:R-:W-:Y:S01]  /*166f0*/  MOV R14, UR62 ;  /* 0x0000003e000e7c02 */ /* 0x000fe20008000f00 */
[----:B-1----:R-:W-:Y:S10]  /*16700*/  ENDCOLLECTIVE ;  /* 0x000000000000791b */ /* 0x002ff40003800000 */
.L_x_638:
[----:B------:R-:W-:Y:S05]  /*16710*/  BSYNC B0 ;  /* 0x0000000000007941 */ /* 0x000fea0003800000 */
.L_x_637:
[----:B------:R-:W-:Y:S05]  /*16720*/  BRA `(.L_x_639) ;  /* 0xfffffff400147947 */ /* 0x000fea000383ffff */
.L_x_610:
[----:B--2---:R2:W3:Y:S02]  /*16730*/  SYNCS.PHASECHK.TRANS64.TRYWAIT P0, [R5+URZ], R2 ;  /* 0x00000002050075a7 */ /* 0x0044e4000800017f */
[----:B---3--:R-:W-:Y:S05]  /*16740*/  @!P0 NANOSLEEP.SYNCS 0x989680 ;  /* 0x009896800000895d */ /* 0x008fea0003900000 */
[----:B------:R-:W3:Y:S02]  /*16750*/  @!P0 SYNCS.PHASECHK.TRANS64 P0, [R5+URZ], R2 ;  /* 0x00000002050085a7 */ /* 0x000ee4000800007f */
[----:B---3--:R-:W-:Y:S05]  /*16760*/  @!P0 BRA `(.L_x_610) ;  /* 0xfffffffc00f08947 */ /* 0x008fea000383ffff */
[----:B------:R-:W-:Y:S05]  /*16770*/  BRA `(.L_x_640) ;  /* 0xfffffff400547947 */ /* 0x000fea000383ffff */
.L_x_611:
[----:B--2---:R2:W3:Y:S02]  /*16780*/  SYNCS.PHASECHK.TRANS64.TRYWAIT P0, [R7+URZ], R4 ;  /* 0x00000004070075a7 */ /* 0x0044e4000800017f */
[----:B---3--:R-:W-:Y:S05]  /*16790*/  @!P0 NANOSLEEP.SYNCS 0x989680 ;  /* 0x009896800000895d */ /* 0x008fea0003900000 */
[----:B------:R-:W3:Y:S02]  /*167a0*/  @!P0 SYNCS.PHASECHK.TRANS64 P0, [R7+URZ], R4 ;  /* 0x00000004070085a7 */ /* 0x000ee4000800007f */
[----:B---3--:R-:W-:Y:S05]  /*167b0*/  @!P0 BRA `(.L_x_611) ;  /* 0xfffffffc00f08947 */ /* 0x008fea000383ffff */
[----:B------:R-:W-:Y:S05]  /*167c0*/  BRA `(.L_x_641) ;  /* 0xfffffff400647947 */ /* 0x000fea000383ffff */
.L_x_612:
[----:B---3--:R3:W4:Y:S02]  /*167d0*/  SYNCS.PHASECHK.TRANS64.TRYWAIT P0, [R6+URZ], R5 ;  /* 0x00000005060075a7 */ /* 0x008724000800017f */
[----:B----4-:R-:W-:Y:S05]  /*167e0*/  @!P0 NANOSLEEP.SYNCS 0x989680 ;  /* 0x009896800000895d */ /* 0x010fea0003900000 */
[----:B------:R-:W4:Y:S02]  /*167f0*/  @!P0 SYNCS.PHASECHK.TRANS64 P0, [R6+URZ], R5 ;  /* 0x00000005060085a7 */ /* 0x000f24000800007f */
[----:B----4-:R-:W-:Y:S05]  /*16800*/  @!P0 BRA `(.L_x_612) ;  /* 0xfffffffc00f08947 */ /* 0x010fea000383ffff */
[----:B------:R-:W-:Y:S05]  /*16810*/  BRA `(.L_x_642) ;  /* 0xfffffff4006c7947 */ /* 0x000fea000383ffff */
        .weak           $__internal_0_$__cuda_sm20_rcp_rn_f32_slowpath
        .type           $__internal_0_$__cuda_sm20_rcp_rn_f32_slowpath,@function
        .size           $__internal_0_$__cuda_sm20_rcp_rn_f32_slowpath,(.L_x_648 - $__internal_0_$__cuda_sm20_rcp_rn_f32_slowpath)
$__internal_0_$__cuda_sm20_rcp_rn_f32_slowpath:
[----:B------:R-:W-:Y:S01]  /*16820*/  SHF.L.U32 R3, R0, 0x1, RZ ;  /* 0x0000000100037819 */ /* 0x000fe200000006ff */
[----:B------:R-:W-:Y:S03]  /*16830*/  BSSY B0, `(.L_x_643) ;  /* 0x0000030000007945 */ /* 0x000fe60003800000 */
[----:B------:R-:W-:-:S04]  /*16840*/  SHF.R.U32.HI R3, RZ, 0x18, R3 ;  /* 0x00000018ff037819 */ /* 0x000fc80000011603 */
[----:B------:R-:W-:-:S13]  /*16850*/  ISETP.NE.U32.AND P2, PT, R3, RZ, PT ;  /* 0x000000ff0300720c */ /* 0x000fda0003f45070 */
[----:B------:R-:W-:Y:S05]  /*16860*/  @P2 BRA `(.L_x_644) ;  /* 0x0000000000282947 */ /* 0x000fea0003800000 */
[----:B------:R-:W-:-:S04]  /*16870*/  SHF.L.U32 R3, R0, 0x1, RZ ;  /* 0x0000000100037819 */ /* 0x000fc800000006ff */
[----:B------:R-:W-:-:S13]  /*16880*/  ISETP.NE.AND P2, PT, R3, RZ, PT ;  /* 0x000000ff0300720c */ /* 0x000fda0003f45270 */
[----:B------:R-:W-:Y:S01]  /*16890*/  @P2 FFMA R34, R0, 1.84467440737095516160e+19, RZ ;  /* 0x5f80000000222823 */ /* 0x000fe200000000ff */
[----:B------:R-:W-:Y:S08]  /*168a0*/  @!P2 MUFU.RCP R27, R0 ;  /* 0x00000000001ba308 */ /* 0x000ff00000001000 */
[----:B------:R-:W1:Y:S02]  /*168b0*/  @P2 MUFU.RCP R3, R34 ;  /* 0x0000002200032308 */ /* 0x000e640000001000 */
[----:B-1----:R-:W-:-:S04]  /*168c0*/  @P2 FFMA R35, R34, R3, -1 ;  /* 0xbf80000022232423 */ /* 0x002fc80000000003 */
[----:B------:R-:W-:-:S04]  /*168d0*/  @P2 FADD.FTZ R36, -R35, -RZ ;  /* 0x800000ff23242221 */ /* 0x000fc80000010100 */
[----:B------:R-:W-:-:S04]  /*168e0*/  @P2 FFMA R3, R3, R36, R3 ;  /* 0x0000002403032223 */ /* 0x000fc80000000003 */
[----:B------:R-:W-:Y:S01]  /*168f0*/  @P2 FFMA R27, R3, 1.84467440737095516160e+19, RZ ;  /* 0x5f800000031b2823 */ /* 0x000fe200000000ff */
[----:B------:R-:W-:Y:S06]  /*16900*/  BRA `(.L_x_645) ;  /* 0x0000000000887947 */ /* 0x000fec0003800000 */
.L_x_644:
[----:B------:R-:W-:-:S04]  /*16910*/  IADD3 R27, R3, -0xfd, RZ ;  /* 0xffffff03031b7810 */ /* 0x000fc80007ffe0ff */
[----:B------:R-:W-:-:S13]  /*16920*/  ISETP.GT.U32.AND P2, PT, R27, 0x1, PT ;  /* 0x000000011b00780c */ /* 0x000fda0003f44070 */
[----:B------:R-:W-:Y:S05]  /*16930*/  @P2 BRA `(.L_x_646) ;  /* 0x0000000000782947 */ /* 0x000fea0003800000 */
[----:B------:R-:W-:Y:S02]  /*16940*/  LOP3.LUT R156, R0, 0x7fffff, RZ, 0xc0, !PT ;  /* 0x007fffff009c7812 */ /* 0x000fe400078ec0ff */
[----:B------:R-:W-:Y:S02]  /*16950*/  MOV R36, 0x3 ;  /* 0x0000000300247802 */ /* 0x000fe40000000f00 */
[----:B------:R-:W-:Y:S02]  /*16960*/  LOP3.LUT R156, R156, 0x3f800000, RZ, 0xfc, !PT ;  /* 0x3f8000009c9c7812 */ /* 0x000fe400078efcff */
[----:B------:R-:W-:Y:S02]  /*16970*/  IADD3 R3, R3, -0xfc, RZ ;  /* 0xffffff0403037810 */ /* 0x000fe40007ffe0ff */
[----:B------:R-:W1:Y:S02]  /*16980*/  MUFU.RCP R35, R156 ;  /* 0x0000009c00237308 */ /* 0x000e640000001000 */
[----:B-1----:R-:W-:-:S04]  /*16990*/  FFMA R38, R156, R35, -1 ;  /* 0xbf8000009c267423 */ /* 0x002fc80000000023 */
[----:B------:R-:W-:-:S04]  /*169a0*/  FADD.FTZ R38, -R38, -RZ ;  /* 0x800000ff26267221 */ /* 0x000fc80000010100 */
[CCC-:B------:R-:W-:Y:S01]  /*169b0*/  FFMA.RM R34, R35.reuse, R38.reuse, R35.reuse ;  /* 0x0000002623227223 */ /* 0x1c0fe20000004023 */
[----:B------:R-:W-:Y:S01]  /*169c0*/  FFMA.RP R37, R35, R38, R35 ;  /* 0x0000002623257223 */ /* 0x000fe20000008023 */
[----:B------:R-:W-:-:S03]  /*169d0*/  SHF.L.U32 R35, R36, R27, RZ ;  /* 0x0000001b24237219 */ /* 0x000fc600000006ff */
[C---:B------:R-:W-:Y:S02]  /*169e0*/  LOP3.LUT R38, R34.reuse, 0x7fffff, RZ, 0xc0, !PT ;  /* 0x007fffff22267812 */ /* 0x040fe400078ec0ff */
[----:B------:R-:W-:Y:S02]  /*169f0*/  FSETP.NEU.FTZ.AND P2, PT, R34, R37, PT ;  /* 0x000000252200720b */ /* 0x000fe40003f5d000 */
[----:B------:R-:W-:Y:S02]  /*16a00*/  LOP3.LUT R34, R38, 0x800000, RZ, 0xfc, !PT ;  /* 0x0080000026227812 */ /* 0x000fe400078efcff */
[----:B------:R-:W-:Y:S02]  /*16a10*/  SEL R36, RZ, 0xffffffff, !P2 ;  /* 0xffffffffff247807 */ /* 0x000fe40005000000 */
[----:B------:R-:W-:Y:S02]  /*16a20*/  LOP3.LUT R38, R35, R34, RZ, 0xc0, !PT ;  /* 0x0000002223267212 */ /* 0x000fe400078ec0ff */
[----:B------:R-:W-:-:S02]  /*16a30*/  IADD3 R36, -R36, RZ, RZ ;  /* 0x000000ff24247210 */ /* 0x000fc40007ffe1ff */
[-C--:B------:R-:W-:Y:S02]  /*16a40*/  SHF.R.U32.HI R38, RZ, R27.reuse, R38 ;  /* 0x0000001bff267219 */ /* 0x080fe40000011626 */
[--C-:B------:R-:W-:Y:S02]  /*16a50*/  LOP3.LUT P3, RZ, R36, R27, R34.reuse, 0xf8, !PT ;  /* 0x0000001b24ff7212 */ /* 0x100fe4000786f822 */
[C---:B------:R-:W-:Y:S02]  /*16a60*/  LOP3.LUT P2, RZ, R38.reuse, 0x1, RZ, 0xc0, !PT ;  /* 0x0000000126ff7812 */ /* 0x040fe4000784c0ff */
[----:B------:R-:W-:Y:S02]  /*16a70*/  LOP3.LUT P4, RZ, R38, 0x2, RZ, 0xc0, !PT ;  /* 0x0000000226ff7812 */ /* 0x000fe4000788c0ff */
[----:B------:R-:W-:Y:S02]  /*16a80*/  SHF.R.U32.HI R3, RZ, R3, R34 ;  /* 0x00000003ff037219 */ /* 0x000fe40000011622 */
[----:B------:R-:W-:-:S02]  /*16a90*/  PLOP3.LUT P2, PT, P2, P3, P4, 0xe0, 0x0 ;  /* 0x000000000000781c */ /* 0x000fc40001747c40 */
[----:B------:R-:W-:Y:S02]  /*16aa0*/  LOP3.LUT P3, RZ, R0, 0x7fffff, RZ, 0xc0, !PT ;  /* 0x007fffff00ff7812 */ /* 0x000fe4000786c0ff */
[----:B------:R-:W-:-:S04]  /*16ab0*/  SEL R27, RZ, 0x1, !P2 ;  /* 0x00000001ff1b7807 */ /* 0x000fc80005000000 */
[----:B------:R-:W-:-:S04]  /*16ac0*/  IADD3 R27, -R27, RZ, RZ ;  /* 0x000000ff1b1b7210 */ /* 0x000fc80007ffe1ff */
[----:B------:R-:W-:-:S13]  /*16ad0*/  ISETP.GE.AND P2, PT, R27, RZ, PT ;  /* 0x000000ff1b00720c */ /* 0x000fda0003f46270 */
[----:B------:R-:W-:-:S04]  /*16ae0*/  @!P2 IADD3 R3, R3, 0x1, RZ ;  /* 0x000000010303a810 */ /* 0x000fc80007ffe0ff */
[----:B------:R-:W-:-:S04]  /*16af0*/  @!P3 SHF.L.U32 R3, R3, 0x1, RZ ;  /* 0x000000010303b819 */ /* 0x000fc800000006ff */
[----:B------:R-:W-:Y:S01]  /*16b00*/  LOP3.LUT R27, R3, 0x80000000, R0, 0xf8, !PT ;  /* 0x80000000031b7812 */ /* 0x000fe200078ef800 */
[----:B------:R-:W-:Y:S06]  /*16b10*/  BRA `(.L_x_645) ;  /* 0x0000000000047947 */ /* 0x000fec0003800000 */
.L_x_646:
[----:B------:R1:W2:Y:S02]  /*16b20*/  MUFU.RCP R27, R0 ;  /* 0x00000000001b7308 */ /* 0x0002a40000001000 */
.L_x_645:
[----:B------:R-:W-:Y:S05]  /*16b30*/  BSYNC B0 ;  /* 0x0000000000007941 */ /* 0x000fea0003800000 */
.L_x_643:
[----:B-12---:R-:W-:Y:S02]  /*16b40*/  MOV R0, R27 ;  /* 0x0000001b00007202 */ /* 0x006fe40000000f00 */
[----:B------:R-:W-:-:S04]  /*16b50*/  MOV R27, 0x0 ;  /* 0x00000000001b7802 */ /* 0x000fc80000000f00 */
[----:B------:R-:W-:Y:S05]  /*16b60*/  RET.REL.NODEC R26 `(_ZN7cutlass13device_kernelINS_4gemm6kernel13GemmUniversalIN4cute5tupleIJiiiiEEENS1_10collective13CollectiveMmaINS1_34MainloopSm90TmaGmmaWarpSpecializedILi4ENS5_IJNS4_1CILi2EEENSA_ILi1EEESC_EEENS1_35KernelTmaWarpSpecializedCooperativeEEENS5_IJNSA_ILi128EEENSA_ILi256EEENSA_ILi64EEEEEENS_6half_tENS5_IJlSC_lEEESK_SL_NS4_8TiledMMAINS4_8MMA_AtomIJNS4_4SM904GMMA26MMA_64x256x16_F32F16F16_SSILNSP_5MajorE0ELSR_0ELNSP_7ScaleInE1ELSS_1EEEEEENS4_6LayoutISD_NS5_IJSC_NSA_ILi0EEESW_EEEEENS5_IJNS4_10UnderscoreESZ_SZ_EEEEENS4_13SM90_TMA_LOADENS4_14ComposedLayoutINS4_7SwizzleILi3ELi4ELi3EEENS4_18smem_ptr_flag_bitsILi16EEENSV_INS5_IJNSA_ILi8EEESI_EEENS5_IJSI_SC_EEEEEEEvNS4_8identityENS4_23SM90_TMA_LOAD_MULTICASTES1C_vS1D_EENS_8epilogue10collective18CollectiveEpilogueINS1G_22Sm90TmaWarpSpecializedILi4ELi2ELi16ELb1ELb0EEEJSJ_NS5_IJSG_NSA_ILi32EEEEEESK_SL_SK_SL_NS1G_6fusion15FusionCallbacksIS1K_NS1N_13LinCombEltActINS1G_6thread4SiLuESK_fSK_fLNS_15FloatRoundStyleE2EEESJ_S1M_JEEES12_NS13_INS14_ILi2ELi4ELi3EEES17_NSV_INS5_IJS18_S1L_EEENS5_IJS1L_SC_EEEEEEENS4_17SM75_U32x4_LDSM_NENS4_14SM90_TMA_STOREES1Z_NS4_17SM90_U32x4_STSM_NENS4_9Copy_AtomIJS22_SK_EEEvEEEvvEEEEvNT_6ParamsE) ;  /* 0xfffffe941a247950 */ /* 0x000fea0003c3ffff */
.L_x_647:
[----:B------:R-:W-:-:S00]  /*16b70*/  BRA `(.L_x_647) ;  /* 0xfffffffc00fc7947 */ /* 0x000fc0000383ffff */
[----:B------:R-:W-:-:S00]  /*16b80*/  NOP ;  /* 0x0000000000007918 */ /* 0x000fc00000000000 */
[----:B------:R-:W-:-:S00]  /*16b90*/  NOP ;  /* 0x0000000000007918 */ /* 0x000fc00000000000 */
[----:B------:R-:W-:-:S00]  /*16ba0*/  NOP ;  /* 0x0000000000007918 */ /* 0x000fc00000000000 */
[----:B------:R-:W-:-:S00]  /*16bb0*/  NOP ;  /* 0x0000000000007918 */ /* 0x000fc00000000000 */
[----:B------:R-:W-:-:S00]  /*16bc0*/  NOP ;  /* 0x0000000000007918 */ /* 0x000fc00000000000 */
[----:B------:R-:W-:-:S00]  /*16bd0*/  NOP ;  /* 0x0000000000007918 */ /* 0x000fc00000000000 */
[----:B------:R-:W-:-:S00]  /*16be0*/  NOP ;  /* 0x0000000000007918 */ /* 0x000fc00000000000 */
[----:B------:R-:W-:-:S00]  /*16bf0*/  NOP ;  /* 0x0000000000007918 */ /* 0x000fc00000000000 */
.L_x_648:


//--------------------- .nv.global.init           --------------------------
	.section	.nv.global.init,"aw",@progbits
.nv.global.init:
	.type		$str$22,@object
	.size		$str$22,($str$26 - $str$22)
$str$22:
        /*0000*/ 	.byte	0x6b, 0x5f, 0x74, 0x69, 0x6c, 0x65, 0x5f, 0x63, 0x6f, 0x75, 0x6e, 0x74, 0x20, 0x3e, 0x3d, 0x20
        /*0010*/ 	.byte	0x31, 0x00
	.type		$str$26,@object
	.size		$str$26,($str$27 - $str$26)
$str$26:
        /*0012*/ 	.byte	0x28, 0x61, 0x64, 0x64, 0x72, 0x65, 0x73, 0x73, 0x20, 0x26, 0x20, 0x6d, 0x61, 0x73, 0x6b, 0x29
        /*0022*/ 	.byte	0x20, 0x3d, 0x3d, 0x20, 0x30, 0x00
	.type		$str$27,@object
	.size		$str$27,($str$23 - $str$27)
$str$27:
        /*0028*/ 	.byte	0x2f, 0x74, 0x6d, 0x70, 0x2f, 0x63, 0x75, 0x74, 0x6c, 0x61, 0x73, 0x73, 0x5f, 0x73, 0x77, 0x65
        /*0038*/ 	.byte	0x65, 0x70, 0x5f, 0x73, 0x72, 0x63, 0x2f, 0x69, 0x6e, 0x63, 0x6c, 0x75, 0x64, 0x65, 0x2f, 0x63
        /*0048*/ 	.byte	0x75, 0x74, 0x65, 0x2f, 0x70, 0x6f, 0x69, 0x6e, 0x74, 0x65, 0x72, 0x5f, 0x66, 0x6c, 0x61, 0x67
        /*0058*/ 	.byte	0x67, 0x65, 0x64, 0x2e, 0x68, 0x70, 0x70, 0x00
	.type		$str$23,@object
	.size		$str$23,(__unnamed_2 - $str$23)
$str$23:
        /*0060*/ 	.byte	0x2f, 0x74, 0x6d, 0x70, 0x2f, 0x63, 0x75, 0x74, 0x6c, 0x61, 0x73, 0x73, 0x5f, 0x73, 0x77, 0x65
        /*0070*/ 	.byte	0x65, 0x70, 0x5f, 0x73, 0x72, 0x63, 0x2f, 0x69, 0x6e, 0x63, 0x6c, 0x75, 0x64, 0x65, 0x2f, 0x63
        /*0080*/ 	.byte	0x75, 0x74, 0x6c, 0x61, 0x73, 0x73, 0x2f, 0x67, 0x65, 0x6d, 0x6d, 0x2f, 0x63, 0x6f, 0x6c, 0x6c
        /*0090*/ 	.byte	0x65, 0x63, 0x74, 0x69, 0x76, 0x65, 0x2f, 0x73, 0x6d, 0x39, 0x30, 0x5f, 0x6d, 0x6d, 0x61, 0x5f
        /*00a0*/ 	.byte	0x74, 0x6d, 0x61, 0x5f, 0x67, 0x6d, 0x6d, 0x61, 0x5f, 0x73, 0x73, 0x5f, 0x77, 0x61, 0x72, 0x70
        /*00b0*/ 	.byte	0x73, 0x70, 0x65, 0x63, 0x69, 0x61, 0x6c, 0x69, 0x7a, 0x65, 0x64, 0x2e, 0x68, 0x70, 0x70, 0x00
	.type		__unnamed_2,@object
	.size		__unnamed_2,(__unnamed_1 - __unnamed_2)
__unnamed_2:
        /*00c0*/ 	.byte	0x61, 0x75, 0x74, 0x6f, 0x20, 0x63, 0x75, 0x74, 0x65, 0x3a, 0x3a, 0x61, 0x73, 0x5f, 0x70, 0x6f
        /* <DEDUP_REMOVED lines=27> */
        /*0280*/ 	.byte	0x36, 0x3e, 0x3e, 0x3e, 0x3e, 0x3e, 0x5d, 0x00
	.type		__unnamed_1,@object
	.size		__unnamed_1,(.L_0 - __unnamed_1)
__unnamed_1:
        /* <DEDUP_REMOVED lines=181> */
        /*0dd8*/ 	.byte	0x74, 0x69, 0x74, 0x79, 0x5d, 0x00
.L_0:


//--------------------- .nv.shared._ZN7cutlass13device_kernelINS_4gemm6kernel13GemmUniversalIN4cute5tupleIJiiiiEEENS1_10collective13CollectiveMmaINS1_34MainloopSm90TmaGmmaWarpSpecializedILi4ENS5_IJNS4_1CILi2EEENSA_ILi1EEESC_EEENS1_35KernelTmaWarpSpecializedCooperativeEEENS5_IJNSA_ILi128EEENSA_ILi256EEENSA_ILi64EEEEEENS_6half_tENS5_IJlSC_lEEESK_SL_NS4_8TiledMMAINS4_8MMA_AtomIJNS4_4SM904GMMA26MMA_64x256x16_F32F16F16_SSILNSP_5MajorE0ELSR_0ELNSP_7ScaleInE1ELSS_1EEEEEENS4_6LayoutISD_NS5_IJSC_NSA_ILi0EEESW_EEEEENS5_IJNS4_10UnderscoreESZ_SZ_EEEEENS4_13SM90_TMA_LOADENS4_14ComposedLayoutINS4_7SwizzleILi3ELi4ELi3EEENS4_18smem_ptr_flag_bitsILi16EEENSV_INS5_IJNSA_ILi8EEESI_EEENS5_IJSI_SC_EEEEEEEvNS4_8identityENS4_23SM90_TMA_LOAD_MULTICASTES1C_vS1D_EENS_8epilogue10collective18CollectiveEpilogueINS1G_22Sm90TmaWarpSpecializedILi4ELi2ELi16ELb1ELb0EEEJSJ_NS5_IJSG_NSA_ILi32EEEEEESK_SL_SK_SL_NS1G_6fusion15FusionCallbacksIS1K_NS1N_13LinCombEltActINS1G_6thread4SiLuESK_fSK_fLNS_15FloatRoundStyleE2EEESJ_S1M_JEEES12_NS13_INS14_ILi2ELi4ELi3EEES17_NSV_INS5_IJS18_S1L_EEENS5_IJS1L_SC_EEEEEEENS4_17SM75_U32x4_LDSM_NENS4_14SM90_TMA_STOREES1Z_NS4_17SM90_U32x4_STSM_NENS4_9Copy_AtomIJS22_SK_EEEvEEEvvEEEEvNT_6ParamsE --------------------------
	.section	.nv.shared._ZN7cutlass13device_kernelINS_4gemm6kernel13GemmUniversalIN4cute5tupleIJiiiiEEENS1_10collective13CollectiveMmaINS1_34MainloopSm90TmaGmmaWarpSpecializedILi4ENS5_IJNS4_1CILi2EEENSA_ILi1EEESC_EEENS1_35KernelTmaWarpSpecializedCooperativeEEENS5_IJNSA_ILi128EEENSA_ILi256EEENSA_ILi64EEEEEENS_6half_tENS5_IJlSC_lEEESK_SL_NS4_8TiledMMAINS4_8MMA_AtomIJNS4_4SM904GMMA26MMA_64x256x16_F32F16F16_SSILNSP_5MajorE0ELSR_0ELNSP_7ScaleInE1ELSS_1EEEEEENS4_6LayoutISD_NS5_IJSC_NSA_ILi0EEESW_EEEEENS5_IJNS4_10UnderscoreESZ_SZ_EEEEENS4_13SM90_TMA_LOADENS4_14ComposedLayoutINS4_7SwizzleILi3ELi4ELi3EEENS4_18smem_ptr_flag_bitsILi16EEENSV_INS5_IJNSA_ILi8EEESI_EEENS5_IJSI_SC_EEEEEEEvNS4_8identityENS4_23SM90_TMA_LOAD_MULTICASTES1C_vS1D_EENS_8epilogue10collective18CollectiveEpilogueINS1G_22Sm90TmaWarpSpecializedILi4ELi2ELi16ELb1ELb0EEEJSJ_NS5_IJSG_NSA_ILi32EEEEEESK_SL_SK_SL_NS1G_6fusion15FusionCallbacksIS1K_NS1N_13LinCombEltActINS1G_6thread4SiLuESK_fSK_fLNS_15FloatRoundStyleE2EEESJ_S1M_JEEES12_NS13_INS14_ILi2ELi4ELi3EEES17_NSV_INS5_IJS18_S1L_EEENS5_IJS1L_SC_EEEEEEENS4_17SM75_U32x4_LDSM_NENS4_14SM90_TMA_STOREES1Z_NS4_17SM90_U32x4_STSM_NENS4_9Copy_AtomIJS22_SK_EEEvEEEvvEEEEvNT_6ParamsE,"aw",@nobits
	.sectionflags	@""
	.align	16
	.zero		1024


//--------------------- .nv.shared.reserved.0     --------------------------
	.section	.nv.shared.reserved.0,"aw",@nobits
	.weak		__nv_reservedSMEM_offset_0_alias
	.size		__nv_reservedSMEM_offset_0_alias, 0, 0
	.other		__nv_reservedSMEM_offset_0_alias,@"STO_CUDA_RESERVED_SHARED STV_DEFAULT"
__nv_reservedSMEM_offset_0_alias:
	.zero		0


//--------------------- .nv.global                --------------------------
	.section	.nv.global,"aw",@nobits
.nv.global:
	.type		_ZN39_INTERNAL_34b396ba_4_k_cu_8a7898bc_29304cute1_E,@object
	.size		_ZN39_INTERNAL_34b396ba_4_k_cu_8a7898bc_29304cute1_E,(_ZN39_INTERNAL_34b396ba_4_k_cu_8a7898bc_29304cuda3std3__45__cpo6cbeginE - _ZN39_INTERNAL_34b396ba_4_k_cu_8a7898bc_29304cute1_E)
_ZN39_INTERNAL_34b396ba_4_k_cu_8a7898bc_29304cute1_E:
	.zero		1
	.type		_ZN39_INTERNAL_34b396ba_4_k_cu_8a7898bc_29304cuda3std3__45__cpo6cbeginE,@object
	.size		_ZN39_INTERNAL_34b396ba_4_k_cu_8a7898bc_29304cuda3std3__45__cpo6cbeginE,(_ZN39_INTERNAL_34b396ba_4_k_cu_8a7898bc_29304cuda3std3__48in_placeE - _ZN39_INTERNAL_34b396ba_4_k_cu_8a7898bc_29304cuda3std3__45__cpo6cbeginE)
_ZN39_INTERNAL_34b396ba_4_k_cu_8a7898bc_29304cuda3std3__45__cpo6cbeginE:
	.zero		1
	.type		_ZN39_INTERNAL_34b396ba_4_k_cu_8a7898bc_29304cuda3std3__48in_placeE,@object
	.size		_ZN39_INTERNAL_34b396ba_4_k_cu_8a7898bc_29304cuda3std3__48in_placeE,(_ZN39_INTERNAL_34b396ba_4_k_cu_8a7898bc_29304cuda3std6ranges3__45__cpo9iter_moveE - _ZN39_INTERNAL_34b396ba_4_k_cu_8a7898bc_29304cuda3std3__48in_placeE)
_ZN39_INTERNAL_34b396ba_4_k_cu_8a7898bc_29304cuda3std3__48in_placeE:
	.zero		1
	.type		_ZN39_INTERNAL_34b396ba_4_k_cu_8a7898bc_29304cuda3std6ranges3__45__cpo9iter_moveE,@object
	.size		_ZN39_INTERNAL_34b396ba_4_k_cu_8a7898bc_29304cuda3std6ranges3__45__cpo9iter_moveE,(_ZN39_INTERNAL_34b396ba_4_k_cu_8a7898bc_29304cuda3std3__45__cpo5beginE - _ZN39_INTERNAL_34b396ba_4_k_cu_8a7898bc_29304cuda3std6ranges3__45__cpo9iter_moveE)
_ZN39_INTERNAL_34b396ba_4_k_cu_8a7898bc_29304cuda3std6ranges3__45__cpo9iter_moveE:
	.zero		1
	.type		_ZN39_INTERNAL_34b396ba_4_k_cu_8a7898bc_29304cuda3std3__45__cpo5beginE,@object
	.size		_ZN39_INTERNAL_34b396ba_4_k_cu_8a7898bc_29304cuda3std3__45__cpo5beginE,(_ZN39_INTERNAL_34b396ba_4_k_cu_8a7898bc_29304cuda3std3__441_GLOBAL__N__34b396ba_4_k_cu_8a7898bc_29306ignoreE - _ZN39_INTERNAL_34b396ba_4_k_cu_8a7898bc_29304cuda3std3__45__cpo5beginE)
_ZN39_INTERNAL_34b396ba_4_k_cu_8a7898bc_29304cuda3std3__45__cpo5beginE:
	.zero		1
	.type		_ZN39_INTERNAL_34b396ba_4_k_cu_8a7898bc_29304cuda3std3__441_GLOBAL__N__34b396ba_4_k_cu_8a7898bc_29306ignoreE,@object
	.size		_ZN39_INTERNAL_34b396ba_4_k_cu_8a7898bc_29304cuda3std3__441_GLOBAL__N__34b396ba_4_k_cu_8a7898bc_29306ignoreE,(_ZN39_INTERNAL_34b396ba_4_k_cu_8a7898bc_29304cute7productE - _ZN39_INTERNAL_34b396ba_4_k_cu_8a7898bc_29304cuda3std3__441_GLOBAL__N__34b396ba_4_k_cu_8a7898bc_29306ignoreE)
_ZN39_INTERNAL_34b396ba_4_k_cu_8a7898bc_29304cuda3std3__441_GLOBAL__N__34b396ba_4_k_cu_8a7898bc_29306ignoreE:
	.zero		1
	.type		_ZN39_INTERNAL_34b396ba_4_k_cu_8a7898bc_29304cute7productE,@object
	.size		_ZN39_INTERNAL_34b396ba_4_k_cu_8a7898bc_29304cute7productE,(_ZN39_INTERNAL_34b396ba_4_k_cu_8a7898bc_29304cuda3std3__45__cpo3endE - _ZN39_INTERNAL_34b396ba_4_k_cu_8a7898bc_29304cute7productE)
_ZN39_INTERNAL_34b396ba_4_k_cu_8a7898bc_29304cute7productE:
	.zero		1
	.type		_ZN39_INTERNAL_34b396ba_4_k_cu_8a7898bc_29304cuda3std3__45__cpo3endE,@object
	.size		_ZN39_INTERNAL_34b396ba_4_k_cu_8a7898bc_29304cuda3std3__45__cpo3endE,(_ZN39_INTERNAL_34b396ba_4_k_cu_8a7898bc_29304cuda3std3__419piecewise_constructE - _ZN39_INTERNAL_34b396ba_4_k_cu_8a7898bc_29304cuda3std3__45__cpo3endE)
_ZN39_INTERNAL_34b396ba_4_k_cu_8a7898bc_29304cuda3std3__45__cpo3endE:
	.zero		1
	.type		_ZN39_INTERNAL_34b396ba_4_k_cu_8a7898bc_29304cuda3std3__419piecewise_constructE,@object
	.size		_ZN39_INTERNAL_34b396ba_4_k_cu_8a7898bc_29304cuda3std3__419piecewise_constructE,(_ZN39_INTERNAL_34b396ba_4_k_cu_8a7898bc_29304cuda3std3__45__cpo4cendE - _ZN39_INTERNAL_34b396ba_4_k_cu_8a7898bc_29304cuda3std3__419piecewise_constructE)
_ZN39_INTERNAL_34b396ba_4_k_cu_8a7898bc_29304cuda3std3__419piecewise_constructE:
	.zero		1
	.type		_ZN39_INTERNAL_34b396ba_4_k_cu_8a7898bc_29304cuda3std3__45__cpo4cendE,@object
	.size		_ZN39_INTERNAL_34b396ba_4_k_cu_8a7898bc_29304cuda3std3__45__cpo4cendE,(_ZN39_INTERNAL_34b396ba_4_k_cu_8a7898bc_29304cuda3std6ranges3__45__cpo4swapE - _ZN39_INTERNAL_34b396ba_4_k_cu_8a7898bc_29304cuda3std3__45__cpo4cendE)
_ZN39_INTERNAL_34b396ba_4_k_cu_8a7898bc_29304cuda3std3__45__cpo4cendE:
	.zero		1
	.type		_ZN39_INTERNAL_34b396ba_4_k_cu_8a7898bc_29304cuda3std6ranges3__45__cpo4swapE,@object
	.size		_ZN39_INTERNAL_34b396ba_4_k_cu_8a7898bc_29304cuda3std6ranges3__45__cpo4swapE,(.L_9 - _ZN39_INTERNAL_34b396ba_4_k_cu_8a7898bc_29304cuda3std6ranges3__45__cpo4swapE)
_ZN39_INTERNAL_34b396ba_4_k_cu_8a7898bc_29304cuda3std6ranges3__45__cpo4swapE:
	.zero		1
.L_9:


//--------------------- .nv.constant0._ZN7cutlass13device_kernelINS_4gemm6kernel13GemmUniversalIN4cute5tupleIJiiiiEEENS1_10collective13CollectiveMmaINS1_34MainloopSm90TmaGmmaWarpSpecializedILi4ENS5_IJNS4_1CILi2EEENSA_ILi1EEESC_EEENS1_35KernelTmaWarpSpecializedCooperativeEEENS5_IJNSA_ILi128EEENSA_ILi256EEENSA_ILi64EEEEEENS_6half_tENS5_IJlSC_lEEESK_SL_NS4_8TiledMMAINS4_8MMA_AtomIJNS4_4SM904GMMA26MMA_64x256x16_F32F16F16_SSILNSP_5MajorE0ELSR_0ELNSP_7ScaleInE1ELSS_1EEEEEENS4_6LayoutISD_NS5_IJSC_NSA_ILi0EEESW_EEEEENS5_IJNS4_10UnderscoreESZ_SZ_EEEEENS4_13SM90_TMA_LOADENS4_14ComposedLayoutINS4_7SwizzleILi3ELi4ELi3EEENS4_18smem_ptr_flag_bitsILi16EEENSV_INS5_IJNSA_ILi8EEESI_EEENS5_IJSI_SC_EEEEEEEvNS4_8identityENS4_23SM90_TMA_LOAD_MULTICASTES1C_vS1D_EENS_8epilogue10collective18CollectiveEpilogueINS1G_22Sm90TmaWarpSpecializedILi4ELi2ELi16ELb1ELb0EEEJSJ_NS5_IJSG_NSA_ILi32EEEEEESK_SL_SK_SL_NS1G_6fusion15FusionCallbacksIS1K_NS1N_13LinCombEltActINS1G_6thread4SiLuESK_fSK_fLNS_15FloatRoundStyleE2EEESJ_S1M_JEEES12_NS13_INS14_ILi2ELi4ELi3EEES17_NSV_INS5_IJS18_S1L_EEENS5_IJS1L_SC_EEEEEEENS4_17SM75_U32x4_LDSM_NENS4_14SM90_TMA_STOREES1Z_NS4_17SM90_U32x4_STSM_NENS4_9Copy_AtomIJS22_SK_EEEvEEEvvEEEEvNT_6ParamsE --------------------------
	.section	.nv.constant0._ZN7cutlass13device_kernelINS_4gemm6kernel13GemmUniversalIN4cute5tupleIJiiiiEEENS1_10collective13CollectiveMmaINS1_34MainloopSm90TmaGmmaWarpSpecializedILi4ENS5_IJNS4_1CILi2EEENSA_ILi1EEESC_EEENS1_35KernelTmaWarpSpecializedCooperativeEEENS5_IJNSA_ILi128EEENSA_ILi256EEENSA_ILi64EEEEEENS_6half_tENS5_IJlSC_lEEESK_SL_NS4_8TiledMMAINS4_8MMA_AtomIJNS4_4SM904GMMA26MMA_64x256x16_F32F16F16_SSILNSP_5MajorE0ELSR_0ELNSP_7ScaleInE1ELSS_1EEEEEENS4_6LayoutISD_NS5_IJSC_NSA_ILi0EEESW_EEEEENS5_IJNS4_10UnderscoreESZ_SZ_EEEEENS4_13SM90_TMA_LOADENS4_14ComposedLayoutINS4_7SwizzleILi3ELi4ELi3EEENS4_18smem_ptr_flag_bitsILi16EEENSV_INS5_IJNSA_ILi8EEESI_EEENS5_IJSI_SC_EEEEEEEvNS4_8identityENS4_23SM90_TMA_LOAD_MULTICASTES1C_vS1D_EENS_8epilogue10collective18CollectiveEpilogueINS1G_22Sm90TmaWarpSpecializedILi4ELi2ELi16ELb1ELb0EEEJSJ_NS5_IJSG_NSA_ILi32EEEEEESK_SL_SK_SL_NS1G_6fusion15FusionCallbacksIS1K_NS1N_13LinCombEltActINS1G_6thread4SiLuESK_fSK_fLNS_15FloatRoundStyleE2EEESJ_S1M_JEEES12_NS13_INS14_ILi2ELi4ELi3EEES17_NSV_INS5_IJS18_S1L_EEENS5_IJS1L_SC_EEEEEEENS4_17SM75_U32x4_LDSM_NENS4_14SM90_TMA_STOREES1Z_NS4_17SM90_U32x4_STSM_NENS4_9Copy_AtomIJS22_SK_EEEvEEEvvEEEEvNT_6ParamsE,"a",@progbits
	.sectionflags	@""
	.align	4
.nv.constant0._ZN7cutlass13device_kernelINS_4gemm6kernel13GemmUniversalIN4cute5tupleIJiiiiEEENS1_10collective13CollectiveMmaINS1_34MainloopSm90TmaGmmaWarpSpecializedILi4ENS5_IJNS4_1CILi2EEENSA_ILi1EEESC_EEENS1_35KernelTmaWarpSpecializedCooperativeEEENS5_IJNSA_ILi128EEENSA_ILi256EEENSA_ILi64EEEEEENS_6half_tENS5_IJlSC_lEEESK_SL_NS4_8TiledMMAINS4_8MMA_AtomIJNS4_4SM904GMMA26MMA_64x256x16_F32F16F16_SSILNSP_5MajorE0ELSR_0ELNSP_7ScaleInE1ELSS_1EEEEEENS4_6LayoutISD_NS5_IJSC_NSA_ILi0EEESW_EEEEENS5_IJNS4_10UnderscoreESZ_SZ_EEEEENS4_13SM90_TMA_LOADENS4_14ComposedLayoutINS4_7SwizzleILi3ELi4ELi3EEENS4_18smem_ptr_flag_bitsILi16EEENSV_INS5_IJNSA_ILi8EEESI_EEENS5_IJSI_SC_EEEEEEEvNS4_8identityENS4_23SM90_TMA_LOAD_MULTICASTES1C_vS1D_EENS_8epilogue10collective18CollectiveEpilogueINS1G_22Sm90TmaWarpSpecializedILi4ELi2ELi16ELb1ELb0EEEJSJ_NS5_IJSG_NSA_ILi32EEEEEESK_SL_SK_SL_NS1G_6fusion15FusionCallbacksIS1K_NS1N_13LinCombEltActINS1G_6thread4SiLuESK_fSK_fLNS_15FloatRoundStyleE2EEESJ_S1M_JEEES12_NS13_INS14_ILi2ELi4ELi3EEES17_NSV_INS5_IJS18_S1L_EEENS5_IJS1L_SC_EEEEEEENS4_17SM75_U32x4_LDSM_NENS4_14SM90_TMA_STOREES1Z_NS4_17SM90_U32x4_STSM_NENS4_9Copy_AtomIJS22_SK_EEEvEEEvvEEEEvNT_6ParamsE:
	.zero		2432


//--------------------- SYMBOLS --------------------------

	.type		.nv.reservedSmem.offset0,@object
	.size		.nv.reservedSmem.offset0,0x4
	.type		__assertfail,@function
